def attn_fwd(
    Q,
    K,
    V,
    Out,
    Lse,
    sm_scale,
    stride_qz,
    stride_qh,
    stride_qm,
    stride_qk,
    stride_kz,
    stride_kh,
    stride_kn,
    stride_kk,
    stride_vz,
    stride_vh,
    stride_vn,
    stride_vk,
    stride_oz,
    stride_oh,
    stride_om,
    stride_ok,
    seqlen_q,
    seqlen_k,
    BLOCK_M: tl.constexpr,
    BLOCK_N: tl.constexpr,
    HEAD_DIM: tl.constexpr,
    CAUSAL: tl.constexpr,
):
    start_m = tl.program_id(0)
    off_hz = tl.program_id(1)
    q_off = off_hz * stride_qh
    k_off = off_hz * stride_kh
    v_off = off_hz * stride_vh
    offs_m = start_m * BLOCK_M + tl.arange(0, BLOCK_M)
    offs_d = tl.arange(0, HEAD_DIM)
    offs_n = tl.arange(0, BLOCK_N)
    q_ptrs = Q + q_off + offs_m[:, None] * stride_qm + offs_d[None, :] * stride_qk
    k_ptrs = K + k_off + offs_d[:, None] * stride_kk + offs_n[None, :] * stride_kn
    v_ptrs = V + v_off + offs_n[:, None] * stride_vn + offs_d[None, :] * stride_vk
    m_i = tl.full([BLOCK_M], float("-inf"), dtype=tl.float32)
    l_i = tl.zeros([BLOCK_M], dtype=tl.float32) + 1.0
    acc = tl.zeros([BLOCK_M, HEAD_DIM], dtype=tl.float32)
    q = tl.load(q_ptrs)
    acc, l_i, m_i = _attn_fwd_inner(
        acc,
        l_i,
        m_i,
        q,
        k_ptrs,
        v_ptrs,
        sm_scale,
        stride_kn,
        stride_vn,
        start_m,
        seqlen_k,
        BLOCK_M,
        BLOCK_N,
        HEAD_DIM,
        CAUSAL,
    )
    acc = acc / l_i[:, None]
    lse = m_i + tl.math.log2(l_i) / 1.4426950408889634
    o_ptrs = (
        Out
        + off_hz * stride_oh
        + offs_m[:, None] * stride_om
        + offs_d[None, :] * stride_ok
    )
    tl.store(o_ptrs, acc.to(Out.dtype.element_ty))
    tl.store(Lse + off_hz * seqlen_q + offs_m, lse)

# config = {"BLOCK_M": 256, "BLOCK_N": 32, "HEAD_DIM": 512, "arch": "sm_80", "causal": false, "dtype": "bf16", "num_stages": 3, "num_warps": 16}
# arch = sm_80


// ===== COMPILED SASS (sm_80) =====

	.target	sm_80

	.elftype	@"ET_EXEC"


//--------------------- .note.nv.tkinfo           --------------------------
	.section	.note.nv.tkinfo,"",@"SHT_NOTE"
	.sectionflags	@"SHF_NOTE_NV_TKINFO"
	.tkinfo
        /*0018*/ 	.word	0x00000002
        /*0030*/ 	.string	""
        /*0030*/ 	.string	"ptxas"
        /*0030*/ 	.string	"Cuda compilation tools, release 13.0, V13.0.88"
        /*0030*/ 	.string	"Build cuda_13.0.r13.0/compiler.36424714_0"
        /*0030*/ 	.string	"-v  -suppress-debug-info  -lineinfo  -arch sm_80 "



//--------------------- .note.nv.cuinfo           --------------------------
	.section	.note.nv.cuinfo,"",@"SHT_NOTE"
	.sectionflags	@"SHF_NOTE_NV_CUINFO"
        /*0018*/ 	.short	0x0002
        /*001a*/ 	.short	0x0050
        /*001c*/ 	.short	0x0082
	.zero		2


//--------------------- .nv.info                  --------------------------
	.section	.nv.info,"",@"SHT_CUDA_INFO"
	.align	4


	//----- nvinfo : EIATTR_REGCOUNT
	.align		4
        /*0000*/ 	.byte	0x04, 0x2f
        /*0002*/ 	.short	(.L_2 - .L_1)
	.align		4
.L_1:
        /*0004*/ 	.word	index@(attn_fwd)
        /*0008*/ 	.word	0x00000080


	//----- nvinfo : EIATTR_FRAME_SIZE
	.align		4
.L_2:
        /*000c*/ 	.byte	0x04, 0x11
        /*000e*/ 	.short	(.L_4 - .L_3)
	.align		4
.L_3:
        /*0010*/ 	.word	index@(attn_fwd)
        /*0014*/ 	.word	0x00000c90


	//----- nvinfo : EIATTR_MIN_STACK_SIZE
	.align		4
.L_4:
        /*0018*/ 	.byte	0x04, 0x12
        /*001a*/ 	.short	(.L_6 - .L_5)
	.align		4
.L_5:
        /*001c*/ 	.word	index@(attn_fwd)
        /*0020*/ 	.word	0x00000c90
.L_6:


//--------------------- .nv.info.attn_fwd         --------------------------
	.section	.nv.info.attn_fwd,"",@"SHT_CUDA_INFO"
	.sectionflags	@""
	.align	4


	//----- nvinfo : EIATTR_CUDA_API_VERSION
	.align		4
        /*0000*/ 	.byte	0x04, 0x37
        /*0002*/ 	.short	(.L_8 - .L_7)
.L_7:
        /*0004*/ 	.word	0x00000082


	//----- nvinfo : EIATTR_SW2861232_WAR
	.align		4
.L_8:
        /*0008*/ 	.byte	0x01, 0x35
	.zero		2


	//----- nvinfo : EIATTR_PARAM_CBANK
	.align		4
        /*000c*/ 	.byte	0x04, 0x0a
        /*000e*/ 	.short	(.L_10 - .L_9)
	.align		4
.L_9:
        /*0010*/ 	.word	index@(.nv.constant0.attn_fwd)
        /*0014*/ 	.short	0x0160
        /*0016*/ 	.short	0x0088


	//----- nvinfo : EIATTR_CBANK_PARAM_SIZE
	.align		4
.L_10:
        /*0018*/ 	.byte	0x03, 0x19
        /*001a*/ 	.short	0x0088


	//----- nvinfo : EIATTR_KPARAM_INFO
	.align		4
        /*001c*/ 	.byte	0x04, 0x17
        /*001e*/ 	.short	(.L_12 - .L_11)
.L_11:
        /*0020*/ 	.word	0x00000000
        /*0024*/ 	.short	0x0019
        /*0026*/ 	.short	0x0080
        /*0028*/ 	.byte	0x00, 0xf4, 0x21, 0x00


	//----- nvinfo : EIATTR_KPARAM_INFO
	.align		4
.L_12:
        /*002c*/ 	.byte	0x04, 0x17
        /*002e*/ 	.short	(.L_14 - .L_13)
.L_13:
        /*0030*/ 	.word	0x00000000
        /*0034*/ 	.short	0x0018
        /*0036*/ 	.short	0x0078
        /*0038*/ 	.byte	0x00, 0xf4, 0x21, 0x00


	//----- nvinfo : EIATTR_KPARAM_INFO
	.align		4
.L_14:
        /*003c*/ 	.byte	0x04, 0x17
        /*003e*/ 	.short	(.L_16 - .L_15)
.L_15:
        /*0040*/ 	.word	0x00000000
        /*0044*/ 	.short	0x0017
        /*0046*/ 	.short	0x0070
        /*0048*/ 	.byte	0x00, 0xf0, 0x11, 0x00


	//----- nvinfo : EIATTR_KPARAM_INFO
	.align		4
.L_16:
        /*004c*/ 	.byte	0x04, 0x17
        /*004e*/ 	.short	(.L_18 - .L_17)
.L_17:
        /*0050*/ 	.word	0x00000000
        /*0054*/ 	.short	0x0016
        /*0056*/ 	.short	0x006c
        /*0058*/ 	.byte	0x00, 0xf0, 0x11, 0x00


	//----- nvinfo : EIATTR_KPARAM_INFO
	.align		4
.L_18:
        /*005c*/ 	.byte	0x04, 0x17
        /*005e*/ 	.short	(.L_20 - .L_19)
.L_19:
        /*0060*/ 	.word	0x00000000
        /*0064*/ 	.short	0x0015
        /*0066*/ 	.short	0x0068
        /*0068*/ 	.byte	0x00, 0xf0, 0x11, 0x00


	//----- nvinfo : EIATTR_KPARAM_INFO
	.align		4
.L_20:
        /*006c*/ 	.byte	0x04, 0x17
        /*006e*/ 	.short	(.L_22 - .L_21)
.L_21:
        /*0070*/ 	.word	0x00000000
        /*0074*/ 	.short	0x0014
        /*0076*/ 	.short	0x0064
        /*0078*/ 	.byte	0x00, 0xf0, 0x11, 0x00


	//----- nvinfo : EIATTR_KPARAM_INFO
	.align		4
.L_22:
        /*007c*/ 	.byte	0x04, 0x17
        /*007e*/ 	.short	(.L_24 - .L_23)
.L_23:
        /*0080*/ 	.word	0x00000000
        /*0084*/ 	.short	0x0013
        /*0086*/ 	.short	0x0060
        /*0088*/ 	.byte	0x00, 0xf0, 0x11, 0x00


	//----- nvinfo : EIATTR_KPARAM_INFO
	.align		4
.L_24:
        /*008c*/ 	.byte	0x04, 0x17
        /*008e*/ 	.short	(.L_26 - .L_25)
.L_25:
        /*0090*/ 	.word	0x00000000
        /*0094*/ 	.short	0x0012
        /*0096*/ 	.short	0x005c
        /*0098*/ 	.byte	0x00, 0xf0, 0x11, 0x00


	//----- nvinfo : EIATTR_KPARAM_INFO
	.align		4
.L_26:
        /*009c*/ 	.byte	0x04, 0x17
        /*009e*/ 	.short	(.L_28 - .L_27)
.L_27:
        /*00a0*/ 	.word	0x00000000
        /*00a4*/ 	.short	0x0011
        /*00a6*/ 	.short	0x0058
        /*00a8*/ 	.byte	0x00, 0xf0, 0x11, 0x00


	//----- nvinfo : EIATTR_KPARAM_INFO
	.align		4
.L_28:
        /*00ac*/ 	.byte	0x04, 0x17
        /*00ae*/ 	.short	(.L_30 - .L_29)
.L_29:
        /*00b0*/ 	.word	0x00000000
        /*00b4*/ 	.short	0x0010
        /*00b6*/ 	.short	0x0054
        /*00b8*/ 	.byte	0x00, 0xf0, 0x11, 0x00


	//----- nvinfo : EIATTR_KPARAM_INFO
	.align		4
.L_30:
        /*00bc*/ 	.byte	0x04, 0x17
        /*00be*/ 	.short	(.L_32 - .L_31)
.L_31:
        /*00c0*/ 	.word	0x00000000
        /*00c4*/ 	.short	0x000f
        /*00c6*/ 	.short	0x0050
        /*00c8*/ 	.byte	0x00, 0xf0, 0x11, 0x00


	//----- nvinfo : EIATTR_KPARAM_INFO
	.align		4
.L_32:
        /*00cc*/ 	.byte	0x04, 0x17
        /*00ce*/ 	.short	(.L_34 - .L_33)
.L_33:
        /*00d0*/ 	.word	0x00000000
        /*00d4*/ 	.short	0x000e
        /*00d6*/ 	.short	0x004c
        /*00d8*/ 	.byte	0x00, 0xf0, 0x11, 0x00


	//----- nvinfo : EIATTR_KPARAM_INFO
	.align		4
.L_34:
        /*00dc*/ 	.byte	0x04, 0x17
        /*00de*/ 	.short	(.L_36 - .L_35)
.L_35:
        /*00e0*/ 	.word	0x00000000
        /*00e4*/ 	.short	0x000d
        /*00e6*/ 	.short	0x0048
        /*00e8*/ 	.byte	0x00, 0xf0, 0x11, 0x00


	//----- nvinfo : EIATTR_KPARAM_INFO
	.align		4
.L_36:
        /*00ec*/ 	.byte	0x04, 0x17
        /*00ee*/ 	.short	(.L_38 - .L_37)
.L_37:
        /*00f0*/ 	.word	0x00000000
        /*00f4*/ 	.short	0x000c
        /*00f6*/ 	.short	0x0044
        /*00f8*/ 	.byte	0x00, 0xf0, 0x11, 0x00


	//----- nvinfo : EIATTR_KPARAM_INFO
	.align		4
.L_38:
        /*00fc*/ 	.byte	0x04, 0x17
        /*00fe*/ 	.short	(.L_40 - .L_39)
.L_39:
        /*0100*/ 	.word	0x00000000
        /*0104*/ 	.short	0x000b
        /*0106*/ 	.short	0x0040
        /*0108*/ 	.byte	0x00, 0xf0, 0x11, 0x00


	//----- nvinfo : EIATTR_KPARAM_INFO
	.align		4
.L_40:
        /*010c*/ 	.byte	0x04, 0x17
        /*010e*/ 	.short	(.L_42 - .L_41)
.L_41:
        /*0110*/ 	.word	0x00000000
        /*0114*/ 	.short	0x000a
        /*0116*/ 	.short	0x003c
        /*0118*/ 	.byte	0x00, 0xf0, 0x11, 0x00


	//----- nvinfo : EIATTR_KPARAM_INFO
	.align		4
.L_42:
        /*011c*/ 	.byte	0x04, 0x17
        /*011e*/ 	.short	(.L_44 - .L_43)
.L_43:
        /*0120*/ 	.word	0x00000000
        /*0124*/ 	.short	0x0009
        /*0126*/ 	.short	0x0038
        /*0128*/ 	.byte	0x00, 0xf0, 0x11, 0x00


	//----- nvinfo : EIATTR_KPARAM_INFO
	.align		4
.L_44:
        /*012c*/ 	.byte	0x04, 0x17
        /*012e*/ 	.short	(.L_46 - .L_45)
.L_45:
        /*0130*/ 	.word	0x00000000
        /*0134*/ 	.short	0x0008
        /*0136*/ 	.short	0x0034
        /*0138*/ 	.byte	0x00, 0xf0, 0x11, 0x00


	//----- nvinfo : EIATTR_KPARAM_INFO
	.align		4
.L_46:
        /*013c*/ 	.byte	0x04, 0x17
        /*013e*/ 	.short	(.L_48 - .L_47)
.L_47:
        /*0140*/ 	.word	0x00000000
        /*0144*/ 	.short	0x0007
        /*0146*/ 	.short	0x0030
        /*0148*/ 	.byte	0x00, 0xf0, 0x11, 0x00


	//----- nvinfo : EIATTR_KPARAM_INFO
	.align		4
.L_48:
        /*014c*/ 	.byte	0x04, 0x17
        /*014e*/ 	.short	(.L_50 - .L_49)
.L_49:
        /*0150*/ 	.word	0x00000000
        /*0154*/ 	.short	0x0006
        /*0156*/ 	.short	0x002c
        /*0158*/ 	.byte	0x00, 0xf0, 0x11, 0x00


	//----- nvinfo : EIATTR_KPARAM_INFO
	.align		4
.L_50:
        /*015c*/ 	.byte	0x04, 0x17
        /*015e*/ 	.short	(.L_52 - .L_51)
.L_51:
        /*0160*/ 	.word	0x00000000
        /*0164*/ 	.short	0x0005
        /*0166*/ 	.short	0x0028
        /*0168*/ 	.byte	0x00, 0xf0, 0x11, 0x00


	//----- nvinfo : EIATTR_KPARAM_INFO
	.align		4
.L_52:
        /*016c*/ 	.byte	0x04, 0x17
        /*016e*/ 	.short	(.L_54 - .L_53)
.L_53:
        /*0170*/ 	.word	0x00000000
        /*0174*/ 	.short	0x0004
        /*0176*/ 	.short	0x0020
        /*0178*/ 	.byte	0x00, 0xf4, 0x21, 0x00


	//----- nvinfo : EIATTR_KPARAM_INFO
	.align		4
.L_54:
        /*017c*/ 	.byte	0x04, 0x17
        /*017e*/ 	.short	(.L_56 - .L_55)
.L_55:
        /*0180*/ 	.word	0x00000000
        /*0184*/ 	.short	0x0003
        /*0186*/ 	.short	0x0018
        /*0188*/ 	.byte	0x00, 0xf4, 0x21, 0x00


	//----- nvinfo : EIATTR_KPARAM_INFO
	.align		4
.L_56:
        /*018c*/ 	.byte	0x04, 0x17
        /*018e*/ 	.short	(.L_58 - .L_57)
.L_57:
        /*0190*/ 	.word	0x00000000
        /*0194*/ 	.short	0x0002
        /*0196*/ 	.short	0x0010
        /*0198*/ 	.byte	0x00, 0xf4, 0x21, 0x00


	//----- nvinfo : EIATTR_KPARAM_INFO
	.align		4
.L_58:
        /*019c*/ 	.byte	0x04, 0x17
        /*019e*/ 	.short	(.L_60 - .L_59)
.L_59:
        /*01a0*/ 	.word	0x00000000
        /*01a4*/ 	.short	0x0001
        /*01a6*/ 	.short	0x0008
        /*01a8*/ 	.byte	0x00, 0xf4, 0x21, 0x00


	//----- nvinfo : EIATTR_KPARAM_INFO
	.align		4
.L_60:
        /*01ac*/ 	.byte	0x04, 0x17
        /*01ae*/ 	.short	(.L_62 - .L_61)
.L_61:
        /*01b0*/ 	.word	0x00000000
        /*01b4*/ 	.short	0x0000
        /*01b6*/ 	.short	0x0000
        /*01b8*/ 	.byte	0x00, 0xf4, 0x21, 0x00


	//----- nvinfo : EIATTR_MAXREG_COUNT
	.align		4
.L_62:
        /*01bc*/ 	.byte	0x03, 0x1b
        /*01be*/ 	.short	0x0080


	//----- nvinfo : EIATTR_NUM_BARRIERS
	.align		4
        /*01c0*/ 	.byte	0x02, 0x4c
        /*01c2*/ 	.byte	0x01
	.zero		1


	//----- nvinfo : EIATTR_ANNOTATIONS
	.align		4
        /*01c4*/ 	.byte	0x04, 0x55
        /*01c6*/ 	.short	(.L_64 - .L_63)


	//   ....[0]....
.L_63:
        /*01c8*/ 	.word	0x00000001
        /*01cc*/ 	.byte	0xf0, 0x00, 0x00, 0x00, 0x01, 0x00, 0x00, 0x00, 0x60, 0x06, 0x00, 0x00, 0x01, 0x00, 0x00, 0x00
        /* <DEDUP_REMOVED lines=2311> */
        /*924c*/ 	.byte	0x40, 0x32, 0x03, 0x00, 0x01, 0x00, 0x00, 0x00, 0x50, 0x32, 0x03, 0x00


	//----- nvinfo : EIATTR_MERCURY_ISA_VERSION
	.align		4
.L_64:
        /*9258*/ 	.byte	0x03, 0x5f
        /*925a*/ 	.short	0x0000


	//----- nvinfo : EIATTR_COOP_GROUP_MASK_REGIDS
	.align		4
        /*925c*/ 	.byte	0x04, 0x29
        /*925e*/ 	.short	(.L_66 - .L_65)


	//   ....[0]....
.L_65:
        /*9260*/ 	.word	0xffffffff


	//   ....[1]....
        /*9264*/ 	.word	0xffffffff


	//   ....[2]....
        /*9268*/ 	.word	0xffffffff


	//   ....[3]....
        /*926c*/ 	.word	0xffffffff


	//   ....[4]....
        /*9270*/ 	.word	0xffffffff


	//   ....[5]....
        /*9274*/ 	.word	0xffffffff


	//   ....[6]....
        /*9278*/ 	.word	0xffffffff


	//   ....[7]....
        /*927c*/ 	.word	0xffffffff


	//   ....[8]....
        /*9280*/ 	.word	0xffffffff


	//   ....[9]....
        /*9284*/ 	.word	0xffffffff


	//   ....[10]....
        /*9288*/ 	.word	0xffffffff


	//   ....[11]....
        /*928c*/ 	.word	0xffffffff


	//   ....[12]....
        /*9290*/ 	.word	0xffffffff


	//   ....[13]....
        /*9294*/ 	.word	0xffffffff


	//   ....[14]....
        /*9298*/ 	.word	0xffffffff


	//   ....[15]....
        /*929c*/ 	.word	0xffffffff


	//   ....[16]....
        /*92a0*/ 	.word	0xffffffff


	//   ....[17]....
        /*92a4*/ 	.word	0xffffffff


	//   ....[18]....
        /*92a8*/ 	.word	0xffffffff


	//   ....[19]....
        /*92ac*/ 	.word	0xffffffff


	//   ....[20]....
        /*92b0*/ 	.word	0xffffffff


	//   ....[21]....
        /*92b4*/ 	.word	0xffffffff


	//   ....[22]....
        /*92b8*/ 	.word	0xffffffff


	//   ....[23]....
        /*92bc*/ 	.word	0xffffffff


	//   ....[24]....
        /*92c0*/ 	.word	0xffffffff


	//   ....[25]....
        /*92c4*/ 	.word	0xffffffff


	//   ....[26]....
        /*92c8*/ 	.word	0xffffffff


	//   ....[27]....
        /*92cc*/ 	.word	0xffffffff


	//   ....[28]....
        /*92d0*/ 	.word	0xffffffff


	//   ....[29]....
        /*92d4*/ 	.word	0xffffffff


	//   ....[30]....
        /*92d8*/ 	.word	0xffffffff


	//   ....[31]....
        /*92dc*/ 	.word	0xffffffff


	//   ....[32]....
        /*92e0*/ 	.word	0xffffffff


	//   ....[33]....
        /*92e4*/ 	.word	0xffffffff


	//   ....[34]....
        /*92e8*/ 	.word	0xffffffff


	//   ....[35]....
        /*92ec*/ 	.word	0xffffffff


	//   ....[36]....
        /*92f0*/ 	.word	0xffffffff


	//   ....[37]....
        /*92f4*/ 	.word	0xffffffff


	//   ....[38]....
        /*92f8*/ 	.word	0xffffffff


	//   ....[39]....
        /*92fc*/ 	.word	0xffffffff


	//   ....[40]....
        /*9300*/ 	.word	0xffffffff


	//   ....[41]....
        /*9304*/ 	.word	0xffffffff


	//   ....[42]....
        /*9308*/ 	.word	0xffffffff


	//   ....[43]....
        /*930c*/ 	.word	0xffffffff


	//   ....[44]....
        /*9310*/ 	.word	0xffffffff


	//   ....[45]....
        /*9314*/ 	.word	0xffffffff


	//   ....[46]....
        /*9318*/ 	.word	0xffffffff


	//   ....[47]....
        /*931c*/ 	.word	0xffffffff


	//   ....[48]....
        /*9320*/ 	.word	0xffffffff


	//   ....[49]....
        /*9324*/ 	.word	0xffffffff


	//   ....[50]....
        /*9328*/ 	.word	0xffffffff


	//   ....[51]....
        /*932c*/ 	.word	0xffffffff


	//   ....[52]....
        /*9330*/ 	.word	0xffffffff


	//   ....[53]....
        /*9334*/ 	.word	0xffffffff


	//   ....[54]....
        /*9338*/ 	.word	0xffffffff


	//   ....[55]....
        /*933c*/ 	.word	0xffffffff


	//   ....[56]....
        /*9340*/ 	.word	0xffffffff


	//   ....[57]....
        /*9344*/ 	.word	0xffffffff


	//   ....[58]....
        /*9348*/ 	.word	0xffffffff


	//   ....[59]....
        /*934c*/ 	.word	0xffffffff


	//   ....[60]....
        /*9350*/ 	.word	0xffffffff


	//   ....[61]....
        /*9354*/ 	.word	0xffffffff


	//   ....[62]....
        /*9358*/ 	.word	0xffffffff


	//   ....[63]....
        /*935c*/ 	.word	0xffffffff


	//   ....[64]....
        /*9360*/ 	.word	0xffffffff


	//   ....[65]....
        /*9364*/ 	.word	0xffffffff


	//   ....[66]....
        /*9368*/ 	.word	0xffffffff


	//   ....[67]....
        /*936c*/ 	.word	0xffffffff


	//   ....[68]....
        /*9370*/ 	.word	0xffffffff


	//   ....[69]....
        /*9374*/ 	.word	0xffffffff


	//   ....[70]....
        /*9378*/ 	.word	0xffffffff


	//   ....[71]....
        /*937c*/ 	.word	0xffffffff


	//   ....[72]....
        /*9380*/ 	.word	0xffffffff


	//   ....[73]....
        /*9384*/ 	.word	0xffffffff


	//   ....[74]....
        /*9388*/ 	.word	0xffffffff


	//   ....[75]....
        /*938c*/ 	.word	0xffffffff


	//   ....[76]....
        /*9390*/ 	.word	0xffffffff


	//   ....[77]....
        /*9394*/ 	.word	0xffffffff


	//   ....[78]....
        /*9398*/ 	.word	0xffffffff


	//   ....[79]....
        /*939c*/ 	.word	0xffffffff


	//   ....[80]....
        /*93a0*/ 	.word	0xffffffff


	//   ....[81]....
        /*93a4*/ 	.word	0xffffffff


	//   ....[82]....
        /*93a8*/ 	.word	0xffffffff


	//   ....[83]....
        /*93ac*/ 	.word	0xffffffff


	//   ....[84]....
        /*93b0*/ 	.word	0xffffffff


	//   ....[85]....
        /*93b4*/ 	.word	0xffffffff


	//   ....[86]....
        /*93b8*/ 	.word	0xffffffff


	//   ....[87]....
        /*93bc*/ 	.word	0xffffffff


	//   ....[88]....
        /*93c0*/ 	.word	0xffffffff


	//   ....[89]....
        /*93c4*/ 	.word	0xffffffff


	//   ....[90]....
        /*93c8*/ 	.word	0xffffffff


	//   ....[91]....
        /*93cc*/ 	.word	0xffffffff


	//   ....[92]....
        /*93d0*/ 	.word	0xffffffff


	//   ....[93]....
        /*93d4*/ 	.word	0xffffffff


	//   ....[94]....
        /*93d8*/ 	.word	0xffffffff


	//   ....[95]....
        /*93dc*/ 	.word	0xffffffff


	//   ....[96]....
        /*93e0*/ 	.word	0xffffffff


	//   ....[97]....
        /*93e4*/ 	.word	0xffffffff


	//   ....[98]....
        /*93e8*/ 	.word	0xffffffff


	//   ....[99]....
        /*93ec*/ 	.word	0xffffffff


	//   ....[100]....
        /*93f0*/ 	.word	0xffffffff


	//   ....[101]....
        /*93f4*/ 	.word	0xffffffff


	//   ....[102]....
        /*93f8*/ 	.word	0xffffffff


	//   ....[103]....
        /*93fc*/ 	.word	0xffffffff


	//   ....[104]....
        /*9400*/ 	.word	0xffffffff


	//   ....[105]....
        /*9404*/ 	.word	0xffffffff


	//   ....[106]....
        /*9408*/ 	.word	0xffffffff


	//   ....[107]....
        /*940c*/ 	.word	0xffffffff


	//   ....[108]....
        /*9410*/ 	.word	0xffffffff


	//   ....[109]....
        /*9414*/ 	.word	0xffffffff


	//   ....[110]....
        /*9418*/ 	.word	0xffffffff


	//   ....[111]....
        /*941c*/ 	.word	0xffffffff


	//   ....[112]....
        /*9420*/ 	.word	0xffffffff


	//   ....[113]....
        /*9424*/ 	.word	0xffffffff


	//   ....[114]....
        /*9428*/ 	.word	0xffffffff


	//   ....[115]....
        /*942c*/ 	.word	0xffffffff


	//   ....[116]....
        /*9430*/ 	.word	0xffffffff


	//   ....[117]....
        /*9434*/ 	.word	0xffffffff


	//   ....[118]....
        /*9438*/ 	.word	0xffffffff


	//   ....[119]....
        /*943c*/ 	.word	0xffffffff


	//   ....[120]....
        /*9440*/ 	.word	0xffffffff


	//   ....[121]....
        /*9444*/ 	.word	0xffffffff


	//   ....[122]....
        /*9448*/ 	.word	0xffffffff


	//   ....[123]....
        /*944c*/ 	.word	0xffffffff


	//   ....[124]....
        /*9450*/ 	.word	0xffffffff


	//   ....[125]....
        /*9454*/ 	.word	0xffffffff


	//   ....[126]....
        /*9458*/ 	.word	0xffffffff


	//   ....[127]....
        /*945c*/ 	.word	0xffffffff


	//   ....[128]....
        /*9460*/ 	.word	0xffffffff


	//   ....[129]....
        /*9464*/ 	.word	0xffffffff


	//   ....[130]....
        /*9468*/ 	.word	0xffffffff


	//   ....[131]....
        /*946c*/ 	.word	0xffffffff


	//   ....[132]....
        /*9470*/ 	.word	0xffffffff


	//   ....[133]....
        /*9474*/ 	.word	0xffffffff


	//   ....[134]....
        /*9478*/ 	.word	0xffffffff


	//   ....[135]....
        /*947c*/ 	.word	0xffffffff


	//----- nvinfo : EIATTR_COOP_GROUP_INSTR_OFFSETS
	.align		4
.L_66:
        /*9480*/ 	.byte	0x04, 0x28
        /*9482*/ 	.short	(.L_68 - .L_67)


	//   ....[0]....
.L_67:
        /*9484*/ 	.word	0x0000f5d0


	//   ....[1]....
        /*9488*/ 	.word	0x0000f5f0


	//   ....[2]....
        /*948c*/ 	.word	0x0000f600


	//   ....[3]....
        /*9490*/ 	.word	0x0000f610


	//   ....[4]....
        /*9494*/ 	.word	0x0000f690


	//   ....[5]....
        /*9498*/ 	.word	0x0000f6b0


	//   ....[6]....
        /*949c*/ 	.word	0x0000f6d0


	//   ....[7]....
        /*94a0*/ 	.word	0x0000f6e0


	//   ....[8]....
        /*94a4*/ 	.word	0x0000f950


	//   ....[9]....
        /*94a8*/ 	.word	0x0000f980


	//   ....[10]....
        /*94ac*/ 	.word	0x0000f9b0


	//   ....[11]....
        /*94b0*/ 	.word	0x0000f9e0


	//   ....[12]....
        /*94b4*/ 	.word	0x0000fa00


	//   ....[13]....
        /*94b8*/ 	.word	0x0000fa80


	//   ....[14]....
        /*94bc*/ 	.word	0x0000fab0


	//   ....[15]....
        /*94c0*/ 	.word	0x0000fad0


	//   ....[16]....
        /*94c4*/ 	.word	0x0000fae0


	//   ....[17]....
        /*94c8*/ 	.word	0x0000fb00


	//   ....[18]....
        /*94cc*/ 	.word	0x0000fb20


	//   ....[19]....
        /*94d0*/ 	.word	0x0000fb40


	//   ....[20]....
        /*94d4*/ 	.word	0x0000fb50


	//   ....[21]....
        /*94d8*/ 	.word	0x0000fb80


	//   ....[22]....
        /*94dc*/ 	.word	0x0000fb90


	//   ....[23]....
        /*94e0*/ 	.word	0x0000fbe0


	//   ....[24]....
        /*94e4*/ 	.word	0x0000fc10


	//   ....[25]....
        /*94e8*/ 	.word	0x0000fc40


	//   ....[26]....
        /*94ec*/ 	.word	0x0000fc50


	//   ....[27]....
        /*94f0*/ 	.word	0x0000fc60


	//   ....[28]....
        /*94f4*/ 	.word	0x0000fc70


	//   ....[29]....
        /*94f8*/ 	.word	0x0000fca0


	//   ....[30]....
        /*94fc*/ 	.word	0x0000fcb0


	//   ....[31]....
        /*9500*/ 	.word	0x0000fcc0


	//   ....[32]....
        /*9504*/ 	.word	0x0000fcf0


	//   ....[33]....
        /*9508*/ 	.word	0x0000fe60


	//   ....[34]....
        /*950c*/ 	.word	0x000100d0


	//   ....[35]....
        /*9510*/ 	.word	0x00010100


	//   ....[36]....
        /*9514*/ 	.word	0x00010110


	//   ....[37]....
        /*9518*/ 	.word	0x00010150


	//   ....[38]....
        /*951c*/ 	.word	0x00010160


	//   ....[39]....
        /*9520*/ 	.word	0x00010180


	//   ....[40]....
        /*9524*/ 	.word	0x000101a0


	//   ....[41]....
        /*9528*/ 	.word	0x000101c0


	//   ....[42]....
        /*952c*/ 	.word	0x000101e0


	//   ....[43]....
        /*9530*/ 	.word	0x00010200


	//   ....[44]....
        /*9534*/ 	.word	0x00010220


	//   ....[45]....
        /*9538*/ 	.word	0x00010240


	//   ....[46]....
        /*953c*/ 	.word	0x00010250


	//   ....[47]....
        /*9540*/ 	.word	0x00010260


	//   ....[48]....
        /*9544*/ 	.word	0x00010270


	//   ....[49]....
        /*9548*/ 	.word	0x00010280


	//   ....[50]....
        /*954c*/ 	.word	0x000102a0


	//   ....[51]....
        /*9550*/ 	.word	0x000102c0


	//   ....[52]....
        /*9554*/ 	.word	0x000102d0


	//   ....[53]....
        /*9558*/ 	.word	0x00010300


	//   ....[54]....
        /*955c*/ 	.word	0x00010360


	//   ....[55]....
        /*9560*/ 	.word	0x00010390


	//   ....[56]....
        /*9564*/ 	.word	0x000103b0


	//   ....[57]....
        /*9568*/ 	.word	0x000103c0


	//   ....[58]....
        /*956c*/ 	.word	0x000103f0


	//   ....[59]....
        /*9570*/ 	.word	0x00010400


	//   ....[60]....
        /*9574*/ 	.word	0x00010410


	//   ....[61]....
        /*9578*/ 	.word	0x00010420


	//   ....[62]....
        /*957c*/ 	.word	0x00010430


	//   ....[63]....
        /*9580*/ 	.word	0x00010440


	//   ....[64]....
        /*9584*/ 	.word	0x00010640


	//   ....[65]....
        /*9588*/ 	.word	0x00010660


	//   ....[66]....
        /*958c*/ 	.word	0x000106a0


	//   ....[67]....
        /*9590*/ 	.word	0x000106c0


	//   ....[68]....
        /*9594*/ 	.word	0x00010b50


	//   ....[69]....
        /*9598*/ 	.word	0x00010be0


	//   ....[70]....
        /*959c*/ 	.word	0x00010c80


	//   ....[71]....
        /*95a0*/ 	.word	0x00010e20


	//   ....[72]....
        /*95a4*/ 	.word	0x00010e70


	//   ....[73]....
        /*95a8*/ 	.word	0x00010ea0


	//   ....[74]....
        /*95ac*/ 	.word	0x00010f10


	//   ....[75]....
        /*95b0*/ 	.word	0x000110d0


	//   ....[76]....
        /*95b4*/ 	.word	0x000110f0


	//   ....[77]....
        /*95b8*/ 	.word	0x00011140


	//   ....[78]....
        /*95bc*/ 	.word	0x00011150


	//   ....[79]....
        /*95c0*/ 	.word	0x000111c0


	//   ....[80]....
        /*95c4*/ 	.word	0x000111d0


	//   ....[81]....
        /*95c8*/ 	.word	0x00011200


	//   ....[82]....
        /*95cc*/ 	.word	0x00011240


	//   ....[83]....
        /*95d0*/ 	.word	0x000113e0


	//   ....[84]....
        /*95d4*/ 	.word	0x00011400


	//   ....[85]....
        /*95d8*/ 	.word	0x00011420


	//   ....[86]....
        /*95dc*/ 	.word	0x00011450


	//   ....[87]....
        /*95e0*/ 	.word	0x000114a0


	//   ....[88]....
        /*95e4*/ 	.word	0x00011620


	//   ....[89]....
        /*95e8*/ 	.word	0x000116f0


	//   ....[90]....
        /*95ec*/ 	.word	0x00011860


	//   ....[91]....
        /*95f0*/ 	.word	0x000118a0


	//   ....[92]....
        /*95f4*/ 	.word	0x000118d0


	//   ....[93]....
        /*95f8*/ 	.word	0x000118f0


	//   ....[94]....
        /*95fc*/ 	.word	0x00011990


	//   ....[95]....
        /*9600*/ 	.word	0x000119c0


	//   ....[96]....
        /*9604*/ 	.word	0x00011a00


	//   ....[97]....
        /*9608*/ 	.word	0x00011a20


	//   ....[98]....
        /*960c*/ 	.word	0x00011aa0


	//   ....[99]....
        /*9610*/ 	.word	0x00011ac0


	//   ....[100]....
        /*9614*/ 	.word	0x00011ae0


	//   ....[101]....
        /*9618*/ 	.word	0x00011b50


	//   ....[102]....
        /*961c*/ 	.word	0x00011b80


	//   ....[103]....
        /*9620*/ 	.word	0x00011ba0


	//   ....[104]....
        /*9624*/ 	.word	0x00011dc0


	//   ....[105]....
        /*9628*/ 	.word	0x00011df0


	//   ....[106]....
        /*962c*/ 	.word	0x00011e90


	//   ....[107]....
        /*9630*/ 	.word	0x00011ec0


	//   ....[108]....
        /*9634*/ 	.word	0x00011ed0


	//   ....[109]....
        /*9638*/ 	.word	0x00011ee0


	//   ....[110]....
        /*963c*/ 	.word	0x00011f30


	//   ....[111]....
        /*9640*/ 	.word	0x000120a0


	//   ....[112]....
        /*9644*/ 	.word	0x000121b0


	//   ....[113]....
        /*9648*/ 	.word	0x00012220


	//   ....[114]....
        /*964c*/ 	.word	0x000122c0


	//   ....[115]....
        /*9650*/ 	.word	0x00012330


	//   ....[116]....
        /*9654*/ 	.word	0x00012400


	//   ....[117]....
        /*9658*/ 	.word	0x00012430


	//   ....[118]....
        /*965c*/ 	.word	0x00012460


	//   ....[119]....
        /*9660*/ 	.word	0x000124b0


	//   ....[120]....
        /*9664*/ 	.word	0x00012540


	//   ....[121]....
        /*9668*/ 	.word	0x000125d0


	//   ....[122]....
        /*966c*/ 	.word	0x000127f0


	//   ....[123]....
        /*9670*/ 	.word	0x00012860


	//   ....[124]....
        /*9674*/ 	.word	0x00012870


	//   ....[125]....
        /*9678*/ 	.word	0x00012890


	//   ....[126]....
        /*967c*/ 	.word	0x000128f0


	//   ....[127]....
        /*9680*/ 	.word	0x00012910


	//   ....[128]....
        /*9684*/ 	.word	0x00012920


	//   ....[129]....
        /*9688*/ 	.word	0x00012950


	//   ....[130]....
        /*968c*/ 	.word	0x00012970


	//   ....[131]....
        /*9690*/ 	.word	0x00012980


	//   ....[132]....
        /*9694*/ 	.word	0x00012a60


	//   ....[133]....
        /*9698*/ 	.word	0x00012a80


	//   ....[134]....
        /*969c*/ 	.word	0x00012ac0


	//   ....[135]....
        /*96a0*/ 	.word	0x00012ae0


	//----- nvinfo : EIATTR_EXIT_INSTR_OFFSETS
	.align		4
.L_68:
        /*96a4*/ 	.byte	0x04, 0x1c
        /*96a6*/ 	.short	(.L_70 - .L_69)


	//   ....[0]....
.L_69:
        /*96a8*/ 	.word	0x00033230


	//   ....[1]....
        /*96ac*/ 	.word	0x00033300


	//----- nvinfo : EIATTR_REQNTID
	.align		4
.L_70:
        /*96b0*/ 	.byte	0x04, 0x10
        /*96b2*/ 	.short	(.L_72 - .L_71)
.L_71:
        /*96b4*/ 	.word	0x00000200
        /*96b8*/ 	.word	0x00000001
        /*96bc*/ 	.word	0x00000001
.L_72:


//--------------------- .nv.callgraph             --------------------------
	.section	.nv.callgraph,"",@"SHT_CUDA_CALLGRAPH"
	.align	4
	.sectionentsize	8
	.align		4
        /*0000*/ 	.word	0x00000000
	.align		4
        /*0004*/ 	.word	0xffffffff
	.align		4
        /*0008*/ 	.word	0x00000000
	.align		4
        /*000c*/ 	.word	0xfffffffe
	.align		4
        /*0010*/ 	.word	0x00000000
	.align		4
        /*0014*/ 	.word	0xfffffffd
	.align		4
        /*0018*/ 	.word	0x00000000
	.align		4
        /*001c*/ 	.word	0xfffffffc


//--------------------- .nv.rel.action            --------------------------
	.section	.nv.rel.action,"",@"SHT_CUDA_RELOCINFO"
	.align	8
	.sectionentsize	8
        /*0000*/ 	.byte	0x73, 0x00, 0x00, 0x00, 0x00, 0x00, 0x00, 0x00, 0x00, 0x00, 0x00, 0x11, 0x25, 0x00, 0x05, 0x36


//--------------------- .nv.constant4             --------------------------
	.section	.nv.constant4,"a",@progbits
	.align	8
	.align		8
.nv.constant4:
        /*0000*/ 	.dword	_$_str


//--------------------- .nv.constant0.attn_fwd    --------------------------
	.section	.nv.constant0.attn_fwd,"a",@progbits
	.sectionflags	@""
	.align	4
.nv.constant0.attn_fwd:
	.zero		488


//--------------------- .text.attn_fwd            --------------------------
	.section	.text.attn_fwd,"ax",@progbits
	.sectioninfo	@"SHI_REGISTERS=128"
	.align	128
        .global         attn_fwd
        .type           attn_fwd,@function
        .size           attn_fwd,(.L_x_3 - attn_fwd)
        .other          attn_fwd,@"STO_CUDA_ENTRY STV_DEFAULT"
attn_fwd:
.text.attn_fwd:
[----:B------:R-:W-:-:S04]  /*0000*/  IMAD.MOV.U32 R1, RZ, RZ, c[0x0][0x28] ;  /* 0x00000a00ff017624 */ /* 0x000fc800078e00ff */
[----:B------:R-:W0:Y:S01]  /*0010*/  S2R R5, SR_TID.X ;  /* 0x0000000000057919 */ /* 0x000e220000002100 */
[----:B------:R-:W-:Y:S01]  /*0020*/  IADD3 R1, R1, -0xc90, RZ ;  /* 0xfffff37001017810 */ /* 0x000fe20007ffe0ff */
[----:B------:R-:W-:Y:S01]  /*0030*/  IMAD.MOV.U32 R47, RZ, RZ, c[0x0][0x198] ;  /* 0x00006600ff2f7624 */ /* 0x000fe200078e00ff */
[----:B------:R-:W-:Y:S01]  /*0040*/  ULDC.64 UR4, c[0x0][0x118] ;  /* 0x0000460000047ab9 */ /* 0x000fe20000000a00 */
[----:B------:R-:W1:Y:S01]  /*0050*/  S2R R3, SR_CTAID.X ;  /* 0x0000000000037919 */ /* 0x000e620000002500 */
[--C-:B0-----:R-:W-:Y:S02]  /*0060*/  SHF.R.U32.HI R0, RZ, 0x8, R5.reuse ;  /* 0x00000008ff007819 */ /* 0x101fe40000011605 */
[----:B------:R-:W-:Y:S02]  /*0070*/  SHF.R.S32.HI R46, RZ, 0x8, R5 ;  /* 0x00000008ff2e7819 */ /* 0x000fe40000011405 */
[----:B------:R-:W-:Y:S02]  /*0080*/  SGXT.U32 R2, R0, 0x1 ;  /* 0x000000010002781a */ /* 0x000fe40000000000 */
[----:B------:R-:W0:Y:S01]  /*0090*/  S2R R0, SR_CTAID.Y ;  /* 0x0000000000007919 */ /* 0x000e220000002600 */
[----:B------:R-:W-:-:S02]  /*00a0*/  SGXT R46, R46, 0x1 ;  /* 0x000000012e2e781a */ /* 0x000fc40000000200 */
[----:B------:R-:W-:Y:S01]  /*00b0*/  IMAD R9, R2, c[0x0][0x198], RZ ;  /* 0x0000660002097a24 */ /* 0x000fe200078e02ff */
[----:B------:R-:W-:-:S04]  /*00c0*/  LOP3.LUT R2, R5, 0xff, RZ, 0xc0, !PT ;  /* 0x000000ff05027812 */ /* 0x000fc800078ec0ff */
[----:B-1----:R-:W-:Y:S02]  /*00d0*/  LEA R4, R3, R2, 0x8 ;  /* 0x0000000203047211 */ /* 0x002fe400078e40ff */
[----:B------:R-:W-:-:S03]  /*00e0*/  LEA R13, R47, R9, 0x1 ;  /* 0x000000092f0d7211 */ /* 0x000fc600078e08ff */
[----:B------:R1:W-:Y:S02]  /*00f0*/  STL [R1+0x91c], R4 ;  /* 0x00091c0401007387 */ /* 0x0003e40000100800 */
[----:B------:R-:W-:-:S04]  /*0100*/  IMAD R15, R47, 0x2, R13 ;  /* 0x000000022f0f7824 */ /* 0x000fc800078e020d */
[----:B------:R-:W-:Y:S02]  /*0110*/  IMAD R21, R47, 0x2, R15 ;  /* 0x000000022f157824 */ /* 0x000fe400078e020f */
[----:B-1----:R-:W-:-:S03]  /*0120*/  IMAD R4, R4, c[0x0][0x194], RZ ;  /* 0x0000650004047a24 */ /* 0x002fc600078e02ff */
[----:B------:R-:W-:Y:S01]  /*0130*/  LEA R25, R47, R21, 0x1 ;  /* 0x000000152f197211 */ /* 0x000fe200078e08ff */
[----:B0-----:R-:W-:Y:S02]  /*0140*/  IMAD R0, R0, c[0x0][0x190], RZ ;  /* 0x0000640000007a24 */ /* 0x001fe400078e02ff */
[----:B------:R-:W-:Y:S02]  /*0150*/  IMAD.SHL.U32 R6, R4, 0x2, RZ ;  /* 0x0000000204067824 */ /* 0x000fe400078e00ff */
[C---:B------:R-:W-:Y:S02]  /*0160*/  IMAD.SHL.U32 R3, R0.reuse, 0x2, RZ ;  /* 0x0000000200037824 */ /* 0x040fe400078e00ff */
[----:B------:R-:W-:-:S03]  /*0170*/  IMAD.HI R44, R0, 0x2, RZ ;  /* 0x00000002002c7827 */ /* 0x000fc600078e02ff */
[----:B------:R-:W-:Y:S01]  /*0180*/  IADD3 R0, P0, P1, R6, c[0x0][0x160], R3 ;  /* 0x0000580006007a10 */ /* 0x000fe2000791e003 */
[----:B------:R-:W-:-:S04]  /*0190*/  IMAD.HI R5, R4, 0x2, RZ ;  /* 0x0000000204057827 */ /* 0x000fc800078e02ff */
[----:B------:R-:W-:Y:S01]  /*01a0*/  IMAD.SHL.U32 R3, R2, 0x2, RZ ;  /* 0x0000000202037824 */ /* 0x000fe200078e00ff */
[----:B------:R-:W-:Y:S01]  /*01b0*/  IADD3.X R44, R5, c[0x0][0x164], R44, P0, P1 ;  /* 0x00005900052c7a10 */ /* 0x000fe200007e242c */
[----:B------:R-:W-:Y:S01]  /*01c0*/  IMAD R29, R47, 0x2, R25 ;  /* 0x000000022f1d7824 */ /* 0x000fe200078e0219 */
[----:B------:R-:W-:Y:S02]  /*01d0*/  LEA R2, P0, R9, R0, 0x1 ;  /* 0x0000000009027211 */ /* 0x000fe400078008ff */
[----:B------:R-:W-:Y:S01]  /*01e0*/  LOP3.LUT R46, R3, 0x210, R46, 0x78, !PT ;  /* 0x00000210032e7812 */ /* 0x000fe200078e782e */
[----:B------:R-:W-:Y:S01]  /*01f0*/  IMAD R33, R47, 0x2, R29 ;  /* 0x000000022f217824 */ /* 0x000fe200078e021d */
[----:B------:R-:W-:Y:S02]  /*0200*/  LEA.HI.X.SX32 R3, R9, R44, 0x1, P0 ;  /* 0x0000002c09037211 */ /* 0x000fe400000f0eff */
[-C--:B------:R-:W-:Y:S02]  /*0210*/  LEA R8, P0, R15, R0.reuse, 0x1 ;  /* 0x000000000f087211 */ /* 0x080fe400078008ff */
[----:B------:R-:W-:Y:S01]  /*0220*/  LEA R4, P1, R13, R0, 0x1 ;  /* 0x000000000d047211 */ /* 0x000fe200078208ff */
[----:B------:R0:W2:Y:S01]  /*0230*/  LDG.E.U16 R22, [R2.64] ;  /* 0x0000000402167981 */ /* 0x0000a2000c1e1500 */
[----:B------:R-:W-:-:S02]  /*0240*/  LEA.HI.X.SX32 R9, R15, R44, 0x1, P0 ;  /* 0x0000002c0f097211 */ /* 0x000fc400000f0eff */
[----:B------:R-:W-:Y:S02]  /*0250*/  LEA R14, P0, R21, R0, 0x1 ;  /* 0x00000000150e7211 */ /* 0x000fe400078008ff */
[-C--:B------:R-:W-:Y:S01]  /*0260*/  LEA.HI.X.SX32 R5, R13, R44.reuse, 0x1, P1 ;  /* 0x0000002c0d057211 */ /* 0x080fe200008f0eff */
[----:B------:R1:W3:Y:S01]  /*0270*/  LDG.E.U16 R6, [R8.64] ;  /* 0x0000000408067981 */ /* 0x0002e2000c1e1500 */
[----:B------:R-:W-:Y:S02]  /*0280*/  LEA.HI.X.SX32 R15, R21, R44, 0x1, P0 ;  /* 0x0000002c150f7211 */ /* 0x000fe400000f0eff */
[----:B------:R-:W-:Y:S01]  /*0290*/  LEA R35, R47, R33, 0x1 ;  /* 0x000000212f237211 */ /* 0x000fe200078e08ff */
[----:B------:R4:W5:Y:S01]  /*02a0*/  LDG.E.U16 R12, [R4.64] ;  /* 0x00000004040c7981 */ /* 0x000962000c1e1500 */
[-C--:B0-----:R-:W-:Y:S02]  /*02b0*/  LEA R2, P0, R29, R0.reuse, 0x1 ;  /* 0x000000001d027211 */ /* 0x081fe400078008ff */
[----:B------:R-:W-:Y:S01]  /*02c0*/  LEA R20, P1, R25, R0, 0x1 ;  /* 0x0000000019147211 */ /* 0x000fe200078208ff */
[----:B------:R-:W-:Y:S01]  /*02d0*/  IMAD R41, R47, 0x2, R35 ;  /* 0x000000022f297824 */ /* 0x000fe200078e0223 */
[-C--:B------:R-:W-:Y:S01]  /*02e0*/  LEA.HI.X.SX32 R3, R29, R44.reuse, 0x1, P0 ;  /* 0x0000002c1d037211 */ /* 0x080fe200000f0eff */
[----:B------:R0:W3:Y:S01]  /*02f0*/  LDG.E.U16 R15, [R14.64] ;  /* 0x000000040e0f7981 */ /* 0x0000e2000c1e1500 */
[----:B------:R-:W-:Y:S01]  /*0300*/  LEA.HI.X.SX32 R21, R25, R44, 0x1, P1 ;  /* 0x0000002c19157211 */ /* 0x000fe200008f0eff */
[----:B------:R-:W-:Y:S01]  /*0310*/  IMAD R49, R47, 0x2, R41 ;  /* 0x000000022f317824 */ /* 0x000fe200078e0229 */
[-C--:B----4-:R-:W-:Y:S01]  /*0320*/  LEA R4, P0, R33, R0.reuse, 0x1 ;  /* 0x0000000021047211 */ /* 0x090fe200078008ff */
[----:B------:R4:W3:Y:S01]  /*0330*/  LDG.E.U16 R10, [R2.64] ;  /* 0x00000004020a7981 */ /* 0x0008e2000c1e1500 */
[----:B------:R-:W-:-:S02]  /*0340*/  LEA R24, P1, R41, R0, 0x1 ;  /* 0x0000000029187211 */ /* 0x000fc400078208ff */
[----:B------:R-:W-:Y:S01]  /*0350*/  LEA.HI.X.SX32 R5, R33, R44, 0x1, P0 ;  /* 0x0000002c21057211 */ /* 0x000fe200000f0eff */
[----:B------:R0:W3:Y:S01]  /*0360*/  LDG.E.U16 R16, [R20.64] ;  /* 0x0000000414107981 */ /* 0x0000e2000c1e1500 */
[----:B-1----:R-:W-:Y:S02]  /*0370*/  LEA R8, P0, R35, R0, 0x1 ;  /* 0x0000000023087211 */ /* 0x002fe400078008ff */
[----:B------:R-:W-:Y:S01]  /*0380*/  LEA R71, R47, R49, 0x1 ;  /* 0x000000312f477211 */ /* 0x000fe200078e08ff */
[----:B------:R-:W3:Y:S01]  /*0390*/  LDG.E.U16 R4, [R4.64] ;  /* 0x0000000404047981 */ /* 0x000ee2000c1e1500 */
[-C--:B------:R-:W-:Y:S02]  /*03a0*/  LEA.HI.X.SX32 R9, R35, R44.reuse, 0x1, P0 ;  /* 0x0000002c23097211 */ /* 0x080fe400000f0eff */
[----:B------:R-:W-:Y:S01]  /*03b0*/  LEA.HI.X.SX32 R25, R41, R44, 0x1, P1 ;  /* 0x0000002c29197211 */ /* 0x000fe200008f0eff */
[----:B------:R-:W-:Y:S02]  /*03c0*/  IMAD R73, R47, 0x2, R71 ;  /* 0x000000022f497824 */ /* 0x000fe400078e0247 */
[----:B------:R1:W3:Y:S01]  /*03d0*/  LDG.E.U16 R18, [R8.64] ;  /* 0x0000000408127981 */ /* 0x0002e2000c1e1500 */
[----:B0-----:R-:W-:Y:S01]  /*03e0*/  LEA R20, P0, R49, R0, 0x1 ;  /* 0x0000000031147211 */ /* 0x001fe200078008ff */
[----:B------:R-:W-:-:S02]  /*03f0*/  IMAD R75, R47, 0x2, R73 ;  /* 0x000000022f4b7824 */ /* 0x000fc400078e0249 */
[----:B------:R-:W3:Y:S01]  /*0400*/  LDG.E.U16 R14, [R24.64] ;  /* 0x00000004180e7981 */ /* 0x000ee2000c1e1500 */
[----:B------:R-:W-:Y:S02]  /*0410*/  LEA.HI.X.SX32 R21, R49, R44, 0x1, P0 ;  /* 0x0000002c31157211 */ /* 0x000fe400000f0eff */
[----:B------:R-:W-:Y:S02]  /*0420*/  LEA R40, P0, R71, R0, 0x1 ;  /* 0x0000000047287211 */ /* 0x000fe400078008ff */
[----:B------:R-:W-:Y:S02]  /*0430*/  LEA R77, R47, R75, 0x1 ;  /* 0x0000004b2f4d7211 */ /* 0x000fe400078e08ff */
[----:B------:R-:W-:Y:S02]  /*0440*/  LEA.HI.X.SX32 R41, R71, R44, 0x1, P0 ;  /* 0x0000002c47297211 */ /* 0x000fe400000f0eff */
[----:B------:R-:W-:Y:S01]  /*0450*/  LEA R72, P0, R73, R0, 0x1 ;  /* 0x0000000049487211 */ /* 0x000fe200078008ff */
[----:B------:R-:W-:-:S03]  /*0460*/  IMAD R79, R47, 0x2, R77 ;  /* 0x000000022f4f7824 */ /* 0x000fc600078e024d */
[----:B------:R-:W-:Y:S01]  /*0470*/  LEA.HI.X.SX32 R73, R73, R44, 0x1, P0 ;  /* 0x0000002c49497211 */ /* 0x000fe200000f0eff */
[----:B------:R-:W-:Y:S01]  /*0480*/  IMAD R81, R47, 0x2, R79 ;  /* 0x000000022f517824 */ /* 0x000fe200078e024f */
[-C--:B-1----:R-:W-:Y:S02]  /*0490*/  LEA R8, P0, R77, R0.reuse, 0x1 ;  /* 0x000000004d087211 */ /* 0x082fe400078008ff */
[----:B----4-:R-:W-:Y:S01]  /*04a0*/  LEA R2, P1, R75, R0, 0x1 ;  /* 0x000000004b027211 */ /* 0x010fe200078208ff */
[----:B------:R-:W4:Y:S01]  /*04b0*/  LDG.E.U16 R32, [R72.64] ;  /* 0x0000000448207981 */ /* 0x000f22000c1e1500 */
[----:B------:R-:W-:Y:S02]  /*04c0*/  LEA.HI.X.SX32 R9, R77, R44, 0x1, P0 ;  /* 0x0000002c4d097211 */ /* 0x000fe400000f0eff */
[----:B------:R-:W-:Y:S02]  /*04d0*/  LEA R28, P0, R79, R0, 0x1 ;  /* 0x000000004f1c7211 */ /* 0x000fe400078008ff */
[----:B------:R-:W-:Y:S01]  /*04e0*/  LEA R83, R47, R81, 0x1 ;  /* 0x000000512f537211 */ /* 0x000fe200078e08ff */
[----:B------:R0:W4:Y:S01]  /*04f0*/  LDG.E.U16 R30, [R8.64] ;  /* 0x00000004081e7981 */ /* 0x000122000c1e1500 */
[----:B------:R-:W-:-:S02]  /*0500*/  LEA.HI.X.SX32 R29, R79, R44, 0x1, P0 ;  /* 0x0000002c4f1d7211 */ /* 0x000fc400000f0eff */
[----:B------:R-:W-:Y:S01]  /*0510*/  LEA.HI.X.SX32 R3, R75, R44, 0x1, P1 ;  /* 0x0000002c4b037211 */ /* 0x000fe200008f0eff */
[----:B------:R-:W-:Y:S01]  /*0520*/  IMAD R85, R47, 0x2, R83 ;  /* 0x000000022f557824 */ /* 0x000fe200078e0253 */
[----:B------:R-:W-:-:S03]  /*0530*/  LEA R70, P0, R81, R0, 0x1 ;  /* 0x0000000051467211 */ /* 0x000fc600078008ff */
[----:B------:R-:W-:Y:S01]  /*0540*/  IMAD R23, R47, 0x2, R85 ;  /* 0x000000022f177824 */ /* 0x000fe200078e0255 */
[----:B------:R-:W-:Y:S01]  /*0550*/  LEA.HI.X.SX32 R71, R81, R44, 0x1, P0 ;  /* 0x0000002c51477211 */ /* 0x000fe200000f0eff */
[----:B0-----:R-:W4:Y:S03]  /*0560*/  LDG.E.U16 R8, [R28.64] ;  /* 0x000000041c087981 */ /* 0x001f26000c1e1500 */
[C---:B------:R-:W-:Y:S01]  /*0570*/  LEA R19, R47.reuse, R23, 0x1 ;  /* 0x000000172f137211 */ /* 0x040fe200078e08ff */
[----:B------:R-:W4:Y:S04]  /*0580*/  LDG.E.U16 R26, [R70.64] ;  /* 0x00000004461a7981 */ /* 0x000f28000c1e1500 */
[----:B------:R-:W-:-:S04]  /*0590*/  IMAD R7, R47, 0x2, R19 ;  /* 0x000000022f077824 */ /* 0x000fc800078e0213 */
[----:B------:R-:W-:-:S05]  /*05a0*/  IMAD R43, R47, 0x2, R7 ;  /* 0x000000022f2b7824 */ /* 0x000fca00078e0207 */
[----:B------:R-:W-:-:S05]  /*05b0*/  LEA R39, R47, R43, 0x1 ;  /* 0x0000002b2f277211 */ /* 0x000fca00078e08ff */
[----:B------:R-:W-:-:S04]  /*05c0*/  IMAD R11, R47, 0x2, R39 ;  /* 0x000000022f0b7824 */ /* 0x000fc800078e0227 */
[----:B------:R-:W-:-:S04]  /*05d0*/  IMAD R27, R47, 0x2, R11 ;  /* 0x000000022f1b7824 */ /* 0x000fc800078e020b */
[----:B------:R-:W-:-:S04]  /*05e0*/  IMAD R17, R47, 0x2, R27 ;  /* 0x000000022f117824 */ /* 0x000fc800078e021b */
[----:B------:R-:W-:-:S05]  /*05f0*/  IMAD R31, R47, 0x2, R17 ;  /* 0x000000022f1f7824 */ /* 0x000fca00078e0211 */
[----:B------:R-:W-:-:S04]  /*0600*/  LEA R37, R47, R31, 0x1 ;  /* 0x0000001f2f257211 */ /* 0x000fc800078e08ff */
[----:B------:R-:W-:-:S05]  /*0610*/  LEA R69, R47, R37, 0x1 ;  /* 0x000000252f457211 */ /* 0x000fca00078e08ff */
[----:B------:R-:W-:-:S05]  /*0620*/  IMAD R67, R47, 0x2, R69 ;  /* 0x000000022f437824 */ /* 0x000fca00078e0245 */
[----:B------:R-:W-:-:S05]  /*0630*/  LEA R65, R47, R67, 0x1 ;  /* 0x000000432f417211 */ /* 0x000fca00078e08ff */
[----:B------:R-:W-:-:S04]  /*0640*/  IMAD R63, R47, 0x2, R65 ;  /* 0x000000022f3f7824 */ /* 0x000fc800078e0241 */
[----:B------:R-:W-:Y:S01]  /*0650*/  IMAD R45, R47, 0x2, R63 ;  /* 0x000000022f2d7824 */ /* 0x000fe200078e023f */
[----:B--2---:R-:W-:Y:S04]  /*0660*/  STL [R1+0x25c], R22 ;  /* 0x00025c1601007387 */ /* 0x004fe80000100800 */
[----:B-----5:R0:W-:Y:S04]  /*0670*/  STL [R1+0x2b4], R12 ;  /* 0x0002b40c01007387 */ /* 0x0201e80000100800 */
[----:B---3--:R1:W-:Y:S04]  /*0680*/  STL [R1+0x300], R6 ;  /* 0x0003000601007387 */ /* 0x0083e80000100800 */
[----:B------:R-:W-:Y:S04]  /*0690*/  STL [R1+0x304], R15 ;  /* 0x0003040f01007387 */ /* 0x000fe80000100800 */
[----:B0-----:R0:W2:Y:S04]  /*06a0*/  LDG.E.U16 R12, [R20.64] ;  /* 0x00000004140c7981 */ /* 0x0010a8000c1e1500 */
[----:B-1----:R1:W3:Y:S04]  /*06b0*/  LDG.E.U16 R6, [R40.64] ;  /* 0x0000000428067981 */ /* 0x0022e8000c1e1500 */
[----:B------:R-:W-:Y:S04]  /*06c0*/  STL [R1+0x250], R16 ;  /* 0x0002501001007387 */ /* 0x000fe80000100800 */
[----:B------:R5:W-:Y:S04]  /*06d0*/  STL [R1+0x2b0], R10 ;  /* 0x0002b00a01007387 */ /* 0x000be80000100800 */
[----:B------:R0:W-:Y:S04]  /*06e0*/  STL [R1+0x2fc], R4 ;  /* 0x0002fc0401007387 */ /* 0x0001e80000100800 */
[----:B-----5:R5:W4:Y:S01]  /*06f0*/  LDG.E.U16 R10, [R2.64] ;  /* 0x00000004020a7981 */ /* 0x020b22000c1e1500 */
[----:B0-----:R-:W-:-:S03]  /*0700*/  LEA R4, P1, R83, R0, 0x1 ;  /* 0x0000000053047211 */ /* 0x001fc600078208ff */
[----:B------:R-:W-:Y:S01]  /*0710*/  STL [R1+0x2f8], R18 ;  /* 0x0002f81201007387 */ /* 0x000fe20000100800 */
[----:B------:R-:W-:-:S03]  /*0720*/  LEA.HI.X.SX32 R5, R83, R44, 0x1, P1 ;  /* 0x0000002c53057211 */ /* 0x000fc600008f0eff */
[----:B------:R0:W-:Y:S04]  /*0730*/  STL [R1+0x24c], R14 ;  /* 0x00024c0e01007387 */ /* 0x0001e80000100800 */
[----:B0-----:R0:W4:Y:S01]  /*0740*/  LDG.E.U16 R14, [R4.64] ;  /* 0x00000004040e7981 */ /* 0x001122000c1e1500 */
[----:B-----5:R-:W-:-:S04]  /*0750*/  LEA R2, P0, R85, R0, 0x1 ;  /* 0x0000000055027211 */ /* 0x020fc800078008ff */
[----:B------:R-:W-:Y:S02]  /*0760*/  LEA.HI.X.SX32 R3, R85, R44, 0x1, P0 ;  /* 0x0000002c55037211 */ /* 0x000fe400000f0eff */
[----:B------:R-:W-:-:S03]  /*0770*/  LEA R24, P0, R23, R0, 0x1 ;  /* 0x0000000017187211 */ /* 0x000fc600078008ff */
[----:B------:R5:W4:Y:S01]  /*0780*/  LDG.E.U16 R20, [R2.64] ;  /* 0x0000000402147981 */ /* 0x000b22000c1e1500 */
[----:B------:R-:W-:Y:S02]  /*0790*/  LEA.HI.X.SX32 R25, R23, R44, 0x1, P0 ;  /* 0x0000002c17197211 */ /* 0x000fe400000f0eff */
[----:B------:R-:W-:-:S04]  /*07a0*/  LEA R18, P0, R19, R0, 0x1 ;  /* 0x0000000013127211 */ /* 0x000fc800078008ff */
[----:B------:R-:W-:Y:S02]  /*07b0*/  LEA.HI.X.SX32 R19, R19, R44, 0x1, P0 ;  /* 0x0000002c13137211 */ /* 0x000fe400000f0eff */
[----:B0-----:R-:W-:-:S03]  /*07c0*/  LEA R4, P0, R43, R0, 0x1 ;  /* 0x000000002b047211 */ /* 0x001fc600078008ff */
[----:B-1----:R0:W4:Y:S01]  /*07d0*/  LDG.E.U16 R40, [R18.64] ;  /* 0x0000000412287981 */ /* 0x002122000c1e1500 */
[----:B------:R-:W-:Y:S02]  /*07e0*/  LEA.HI.X.SX32 R5, R43, R44, 0x1, P0 ;  /* 0x0000002c2b057211 */ /* 0x000fe400000f0eff */
[----:B-----5:R-:W-:-:S04]  /*07f0*/  LEA R2, P0, R39, R0, 0x1 ;  /* 0x0000000027027211 */ /* 0x020fc800078008ff */
[----:B------:R-:W-:Y:S02]  /*0800*/  LEA.HI.X.SX32 R3, R39, R44, 0x1, P0 ;  /* 0x0000002c27037211 */ /* 0x000fe400000f0eff */
[----:B------:R-:W-:-:S04]  /*0810*/  LEA R38, P0, R11, R0, 0x1 ;  /* 0x000000000b267211 */ /* 0x000fc800078008ff */
[----:B------:R-:W-:Y:S01]  /*0820*/  LEA.HI.X.SX32 R39, R11, R44, 0x1, P0 ;  /* 0x0000002c0b277211 */ /* 0x000fe200000f0eff */
[----:B--2---:R1:W-:Y:S04]  /*0830*/  STL [R1+0x2ac], R12 ;  /* 0x0002ac0c01007387 */ /* 0x0043e80000100800 */
[----:B---3--:R2:W-:Y:S04]  /*0840*/  STL [R1+0x2f4], R6 ;  /* 0x0002f40601007387 */ /* 0x0085e80000100800 */
[----:B-1----:R1:W3:Y:S01]  /*0850*/  LDG.E.U16 R12, [R24.64] ;  /* 0x00000004180c7981 */ /* 0x0022e2000c1e1500 */
[----:B--2---:R-:W-:-:S03]  /*0860*/  LEA R6, P1, R7, R0, 0x1 ;  /* 0x0000000007067211 */ /* 0x004fc600078208ff */
[----:B----4-:R2:W-:Y:S01]  /*0870*/  STL [R1+0x2f0], R32 ;  /* 0x0002f02001007387 */ /* 0x0105e20000100800 */
[----:B------:R-:W-:-:S03]  /*0880*/  LEA.HI.X.SX32 R7, R7, R44, 0x1, P1 ;  /* 0x0000002c07077211 */ /* 0x000fc600008f0eff */
[----:B-1----:R1:W4:Y:S04]  /*0890*/  LDG.E.U16 R25, [R4.64] ;  /* 0x0000000404197981 */ /* 0x002328000c1e1500 */
[----:B------:R-:W-:Y:S01]  /*08a0*/  STL [R1+0x240], R10 ;  /* 0x0002400a01007387 */ /* 0x000fe20000100800 */
[----:B0-----:R-:W-:-:S03]  /*08b0*/  LEA R18, P1, R27, R0, 0x1 ;  /* 0x000000001b127211 */ /* 0x001fc600078208ff */
[----:B------:R-:W-:Y:S04]  /*08c0*/  STL [R1+0x2a4], R30 ;  /* 0x0002a41e01007387 */ /* 0x000fe80000100800 */
[----:B--2---:R0:W2:Y:S04]  /*08d0*/  LDG.E.U16 R32, [R6.64] ;  /* 0x0000000406207981 */ /* 0x0040a8000c1e1500 */
[----:B------:R5:W-:Y:S04]  /*08e0*/  STL [R1+0x2ec], R8 ;  /* 0x0002ec0801007387 */ /* 0x000be80000100800 */
[----:B------:R-:W-:Y:S04]  /*08f0*/  STL [R1+0x2e8], R26 ;  /* 0x0002e81a01007387 */ /* 0x000fe80000100800 */
[----:B------:R0:W-:Y:S04]  /*0900*/  STL [R1+0x23c], R14 ;  /* 0x00023c0e01007387 */ /* 0x0001e80000100800 */
[----:B-----5:R5:W4:Y:S01]  /*0910*/  LDG.E.U16 R8, [R2.64] ;  /* 0x0000000402087981 */ /* 0x020b22000c1e1500 */
[----:B------:R-:W-:-:S03]  /*0920*/  LEA.HI.X.SX32 R19, R27, R44, 0x1, P1 ;  /* 0x0000002c1b137211 */ /* 0x000fc600008f0eff */
[----:B0-----:R-:W4:Y:S04]  /*0930*/  LDG.E.U16 R14, [R38.64] ;  /* 0x00000004260e7981 */ /* 0x001f28000c1e1500 */
[----:B------:R-:W4:Y:S01]  /*0940*/  LDG.E.U16 R28, [R18.64] ;  /* 0x00000004121c7981 */ /* 0x000f22000c1e1500 */
[----:B------:R-:W-:-:S04]  /*0950*/  LEA R26, P0, R17, R0, 0x1 ;  /* 0x00000000111a7211 */ /* 0x000fc800078008ff */
[----:B------:R-:W-:Y:S02]  /*0960*/  LEA.HI.X.SX32 R27, R17, R44, 0x1, P0 ;  /* 0x0000002c111b7211 */ /* 0x000fe400000f0eff */
[-C--:B------:R-:W-:Y:S01]  /*0970*/  LEA R6, P0, R31, R0.reuse, 0x1 ;  /* 0x000000001f067211 */ /* 0x080fe200078008ff */
[----:B------:R0:W-:Y:S01]  /*0980*/  STL [R1+0x2a0], R20 ;  /* 0x0002a01401007387 */ /* 0x0001e20000100800 */
[----:B-----5:R-:W-:Y:S02]  /*0990*/  LEA R2, P1, R69, R0, 0x1 ;  /* 0x0000000045027211 */ /* 0x020fe400078208ff */
[----:B------:R-:W-:Y:S02]  /*09a0*/  LEA.HI.X.SX32 R7, R31, R44, 0x1, P0 ;  /* 0x0000002c1f077211 */ /* 0x000fe400000f0eff */
[----:B-1----:R-:W-:Y:S02]  /*09b0*/  LEA R4, P0, R37, R0, 0x1 ;  /* 0x0000000025047211 */ /* 0x002fe400078008ff */
[----:B------:R-:W-:-:S02]  /*09c0*/  LEA.HI.X.SX32 R3, R69, R44, 0x1, P1 ;  /* 0x0000002c45037211 */ /* 0x000fc400008f0eff */
[----:B------:R-:W-:Y:S01]  /*09d0*/  LEA.HI.X.SX32 R5, R37, R44, 0x1, P0 ;  /* 0x0000002c25057211 */ /* 0x000fe200000f0eff */
[----:B0-----:R0:W5:Y:S01]  /*09e0*/  LDG.E.U16 R20, [R26.64] ;  /* 0x000000041a147981 */ /* 0x001162000c1e1500 */
[----:B------:R-:W-:-:S03]  /*09f0*/  LEA R61, R47, R45, 0x1 ;  /* 0x0000002d2f3d7211 */ /* 0x000fc600078e08ff */
[----:B------:R1:W5:Y:S04]  /*0a00*/  LDG.E.U16 R50, [R4.64] ;  /* 0x0000000404327981 */ /* 0x000368000c1e1500 */
[----:B0-----:R0:W5:Y:S02]  /*0a10*/  LDG.E.U16 R26, [R6.64] ;  /* 0x00000004061a7981 */ /* 0x001164000c1e1500 */
[----:B0-----:R-:W-:-:S04]  /*0a20*/  LEA R6, P0, R67, R0, 0x1 ;  /* 0x0000000043067211 */ /* 0x001fc800078008ff */
[----:B------:R-:W-:Y:S02]  /*0a30*/  LEA.HI.X.SX32 R7, R67, R44, 0x1, P0 ;  /* 0x0000002c43077211 */ /* 0x000fe400000f0eff */
[----:B-1----:R-:W-:Y:S01]  /*0a40*/  LEA R4, P0, R65, R0, 0x1 ;  /* 0x0000000041047211 */ /* 0x002fe200078008ff */
[----:B------:R-:W-:Y:S02]  /*0a50*/  IMAD R59, R47, 0x2, R61 ;  /* 0x000000022f3b7824 */ /* 0x000fe400078e023d */
[----:B------:R0:W5:Y:S01]  /*0a60*/  LDG.E.U16 R27, [R6.64] ;  /* 0x00000004061b7981 */ /* 0x000162000c1e1500 */
[----:B------:R-:W-:Y:S02]  /*0a70*/  LEA.HI.X.SX32 R5, R65, R44, 0x1, P0 ;  /* 0x0000002c41057211 */ /* 0x000fe400000f0eff */
[----:B0-----:R-:W-:-:S04]  /*0a80*/  LEA R6, P0, R45, R0, 0x1 ;  /* 0x000000002d067211 */ /* 0x001fc800078008ff */
[----:B------:R-:W-:Y:S01]  /*0a90*/  LEA.HI.X.SX32 R7, R45, R44, 0x1, P0 ;  /* 0x0000002c2d077211 */ /* 0x000fe200000f0eff */
[----:B---3--:R-:W-:Y:S04]  /*0aa0*/  STL [R1+0x2e4], R12 ;  /* 0x0002e40c01007387 */ /* 0x008fe80000100800 */
[----:B------:R0:W-:Y:S04]  /*0ab0*/  STL [R1+0x2e0], R40 ;  /* 0x0002e02801007387 */ /* 0x0001e80000100800 */
[----:B0-----:R0:W3:Y:S02]  /*0ac0*/  LDG.E.U16 R40, [R2.64] ;  /* 0x0000000402287981 */ /* 0x0010e4000c1e1500 */
[----:B0-----:R-:W-:-:S02]  /*0ad0*/  LEA R2, P1, R63, R0, 0x1 ;  /* 0x000000003f027211 */ /* 0x001fc400078208ff */
[----:B--2---:R-:W-:Y:S02]  /*0ae0*/  STL [R1+0x230], R32 ;  /* 0x0002302001007387 */ /* 0x004fe40000100800 */
[----:B------:R-:W-:Y:S02]  /*0af0*/  LEA.HI.X.SX32 R3, R63, R44, 0x1, P1 ;  /* 0x0000002c3f037211 */ /* 0x000fe400008f0eff */
[----:B----4-:R-:W-:Y:S04]  /*0b00*/  STL [R1+0x29c], R25 ;  /* 0x00029c1901007387 */ /* 0x010fe80000100800 */
[----:B------:R0:W-:Y:S04]  /*0b10*/  STL [R1+0x2dc], R8 ;  /* 0x0002dc0801007387 */ /* 0x0001e80000100800 */
[----:B------:R1:W-:Y:S04]  /*0b20*/  STL [R1+0x2d8], R14 ;  /* 0x0002d80e01007387 */ /* 0x0003e80000100800 */
[----:B0-----:R0:W2:Y:S04]  /*0b30*/  LDG.E.U16 R8, [R4.64] ;  /* 0x0000000404087981 */ /* 0x0010a8000c1e1500 */
[----:B-1----:R1:W4:Y:S01]  /*0b40*/  LDG.E.U16 R14, [R2.64] ;  /* 0x00000004020e7981 */ /* 0x002322000c1e1500 */
[----:B0-----:R-:W-:-:S02]  /*0b50*/  LEA R4, P0, R61, R0, 0x1 ;  /* 0x000000003d047211 */ /* 0x001fc400078008ff */
[----:B-1----:R-:W-:Y:S02]  /*0b60*/  LEA R2, P1, R59, R0, 0x1 ;  /* 0x000000003b027211 */ /* 0x002fe400078208ff */
[-C--:B------:R-:W-:Y:S02]  /*0b70*/  LEA.HI.X.SX32 R5, R61, R44.reuse, 0x1, P0 ;  /* 0x0000002c3d057211 */ /* 0x080fe400000f0eff */
[----:B------:R-:W-:Y:S01]  /*0b80*/  LEA.HI.X.SX32 R3, R59, R44, 0x1, P1 ;  /* 0x0000002c3b037211 */ /* 0x000fe200008f0eff */
[----:B------:R0:W-:Y:S04]  /*0b90*/  STL [R1+0x22c], R28 ;  /* 0x00022c1c01007387 */ /* 0x0001e80000100800 */
[----:B------:R1:W4:Y:S04]  /*0ba0*/  LDG.E.U16 R58, [R4.64] ;  /* 0x00000004043a7981 */ /* 0x000328000c1e1500 */
[----:B------:R1:W4:Y:S04]  /*0bb0*/  LDG.E.U16 R56, [R2.64] ;  /* 0x0000000402387981 */ /* 0x000328000c1e1500 */
[----:B0-----:R0:W4:Y:S01]  /*0bc0*/  LDG.E.U16 R28, [R6.64] ;  /* 0x00000004061c7981 */ /* 0x001122000c1e1500 */
[----:B------:R-:W-:-:S05]  /*0bd0*/  IMAD R88, R47, 0x2, R59 ;  /* 0x000000022f587824 */ /* 0x000fca00078e023b */
[----:B------:R-:W-:-:S05]  /*0be0*/  LEA R57, R47, R88, 0x1 ;  /* 0x000000582f397211 */ /* 0x000fca00078e08ff */
[----:B------:R-:W-:-:S04]  /*0bf0*/  IMAD R55, R47, 0x2, R57 ;  /* 0x000000022f377824 */ /* 0x000fc800078e0239 */
[----:B------:R-:W-:-:S05]  /*0c00*/  IMAD R13, R47, 0x2, R55 ;  /* 0x000000022f0d7824 */ /* 0x000fca00078e0237 */
[----:B------:R-:W-:-:S05]  /*0c10*/  LEA R87, R47, R13, 0x1 ;  /* 0x0000000d2f577211 */ /* 0x000fca00078e08ff */
[----:B------:R-:W-:-:S04]  /*0c20*/  IMAD R53, R47, 0x2, R87 ;  /* 0x000000022f357824 */ /* 0x000fc800078e0257 */
[----:B------:R-:W-:Y:S01]  /*0c30*/  IMAD R33, R47, 0x2, R53 ;  /* 0x000000022f217824 */ /* 0x000fe200078e0235 */
[----:B0-----:R-:W-:-:S04]  /*0c40*/  LEA R6, P0, R57, R0, 0x1 ;  /* 0x0000000039067211 */ /* 0x001fc800078008ff */
[----:B------:R-:W-:Y:S02]  /*0c50*/  LEA R51, R47, R33, 0x1 ;  /* 0x000000212f337211 */ /* 0x000fe400078e08ff */
[----:B------:R-:W-:Y:S02]  /*0c60*/  LEA.HI.X.SX32 R7, R57, R44, 0x1, P0 ;  /* 0x0000002c39077211 */ /* 0x000fe400000f0eff */
[-C--:B-1----:R-:W-:Y:S01]  /*0c70*/  LEA R4, P0, R55, R0.reuse, 0x1 ;  /* 0x0000000037047211 */ /* 0x082fe200078008ff */
[----:B------:R-:W-:Y:S01]  /*0c80*/  IMAD R86, R47, 0x2, R51 ;  /* 0x000000022f567824 */ /* 0x000fe200078e0233 */
[----:B------:R-:W-:Y:S02]  /*0c90*/  LEA R2, P1, R13, R0, 0x1 ;  /* 0x000000000d027211 */ /* 0x000fe400078208ff */
[-C--:B------:R-:W-:Y:S01]  /*0ca0*/  LEA.HI.X.SX32 R5, R55, R44.reuse, 0x1, P0 ;  /* 0x0000002c37057211 */ /* 0x080fe200000f0eff */
[----:B------:R-:W-:Y:S01]  /*0cb0*/  IMAD R49, R47, 0x2, R86 ;  /* 0x000000022f317824 */ /* 0x000fe200078e0256 */
[----:B------:R0:W4:Y:S01]  /*0cc0*/  LDG.E.U16 R55, [R6.64] ;  /* 0x0000000406377981 */ /* 0x000122000c1e1500 */
[----:B------:R-:W-:-:S03]  /*0cd0*/  LEA.HI.X.SX32 R3, R13, R44, 0x1, P1 ;  /* 0x0000002c0d037211 */ /* 0x000fc600008f0eff */
[----:B-----5:R-:W-:Y:S01]  /*0ce0*/  STL [R1+0x294], R20 ;  /* 0x0002941401007387 */ /* 0x020fe20000100800 */
[----:B------:R-:W-:-:S03]  /*0cf0*/  LEA R34, R47, R49, 0x1 ;  /* 0x000000312f227211 */ /* 0x000fc600078e08ff */
[----:B------:R-:W-:Y:S01]  /*0d00*/  STL [R1+0x2d4], R26 ;  /* 0x0002d41a01007387 */ /* 0x000fe20000100800 */
[----:B0-----:R-:W-:-:S03]  /*0d10*/  LEA R6, P0, R53, R0, 0x1 ;  /* 0x0000000035067211 */ /* 0x001fc600078008ff */
[----:B------:R0:W-:Y:S01]  /*0d20*/  STL [R1+0x2d0], R50 ;  /* 0x0002d03201007387 */ /* 0x0001e20000100800 */
[----:B------:R-:W-:Y:S01]  /*0d30*/  LEA.HI.X.SX32 R7, R53, R44, 0x1, P0 ;  /* 0x0000002c35077211 */ /* 0x000fe200000f0eff */
[----:B------:R-:W-:Y:S02]  /*0d40*/  IMAD R15, R47, 0x2, R34 ;  /* 0x000000022f0f7824 */ /* 0x000fe400078e0222 */
[----:B------:R1:W5:Y:S04]  /*0d50*/  LDG.E.U16 R59, [R2.64] ;  /* 0x00000004023b7981 */ /* 0x000368000c1e1500 */
[----:B------:R1:W5:Y:S04]  /*0d60*/  LDG.E.U16 R57, [R6.64] ;  /* 0x0000000406397981 */ /* 0x000368000c1e1500 */
[----:B0-----:R0:W5:Y:S01]  /*0d70*/  LDG.E.U16 R50, [R4.64] ;  /* 0x0000000404327981 */ /* 0x001162000c1e1500 */
[-C--:B-1----:R-:W-:Y:S01]  /*0d80*/  LEA R2, P1, R51, R0.reuse, 0x1 ;  /* 0x0000000033027211 */ /* 0x082fe200078208ff */
[----:B------:R-:W-:Y:S01]  /*0d90*/  IMAD R84, R47, 0x2, R15 ;  /* 0x000000022f547824 */ /* 0x000fe200078e020f */
[----:B0-----:R-:W-:-:S04]  /*0da0*/  LEA R4, P0, R33, R0, 0x1 ;  /* 0x0000000021047211 */ /* 0x001fc800078008ff */
[----:B------:R-:W-:Y:S02]  /*0db0*/  LEA.HI.X.SX32 R5, R33, R44, 0x1, P0 ;  /* 0x0000002c21057211 */ /* 0x000fe400000f0eff */
[----:B------:R-:W-:Y:S02]  /*0dc0*/  LEA R6, P0, R49, R0, 0x1 ;  /* 0x0000000031067211 */ /* 0x000fe400078008ff */
[-C--:B------:R-:W-:Y:S02]  /*0dd0*/  LEA.HI.X.SX32 R3, R51, R44.reuse, 0x1, P1 ;  /* 0x0000002c33037211 */ /* 0x080fe400008f0eff */
[----:B------:R0:W5:Y:S01]  /*0de0*/  LDG.E.U16 R51, [R4.64] ;  /* 0x0000000404337981 */ /* 0x000162000c1e1500 */
[----:B------:R-:W-:Y:S02]  /*0df0*/  LEA.HI.X.SX32 R7, R49, R44, 0x1, P0 ;  /* 0x0000002c31077211 */ /* 0x000fe400000f0eff */
[----:B------:R-:W-:Y:S01]  /*0e00*/  LEA R21, R47, R84, 0x1 ;  /* 0x000000542f157211 */ /* 0x000fe200078e08ff */
[----:B------:R1:W5:Y:S01]  /*0e10*/  LDG.E.U16 R54, [R2.64] ;  /* 0x0000000402367981 */ /* 0x000362000c1e1500 */
[----:B0-----:R-:W-:-:S04]  /*0e20*/  LEA R4, P0, R34, R0, 0x1 ;  /* 0x0000000022047211 */ /* 0x001fc800078008ff */
[----:B------:R-:W-:Y:S01]  /*0e30*/  LEA.HI.X.SX32 R5, R34, R44, 0x1, P0 ;  /* 0x0000002c22057211 */ /* 0x000fe200000f0eff */
[----:B---3--:R-:W-:Y:S04]  /*0e40*/  STL [R1+0x220], R40 ;  /* 0x0002202801007387 */ /* 0x008fe80000100800 */
[----:B------:R-:W-:Y:S04]  /*0e50*/  STL [R1+0x290], R27 ;  /* 0x0002901b01007387 */ /* 0x000fe80000100800 */
[----:B--2---:R-:W-:Y:S04]  /*0e60*/  STL [R1+0x2cc], R8 ;  /* 0x0002cc0801007387 */ /* 0x004fe80000100800 */
[----:B----4-:R-:W-:Y:S04]  /*0e70*/  STL [R1+0x2c8], R14 ;  /* 0x0002c80e01007387 */ /* 0x010fe80000100800 */
[----:B------:R-:W-:Y:S04]  /*0e80*/  STL [R1+0x21c], R28 ;  /* 0x00021c1c01007387 */ /* 0x000fe80000100800 */
[----:B------:R0:W-:Y:S04]  /*0e90*/  STL [R1+0x28c], R58 ;  /* 0x00028c3a01007387 */ /* 0x0001e80000100800 */
[----:B------:R2:W-:Y:S01]  /*0ea0*/  STL [R1+0x2c4], R56 ;  /* 0x0002c43801007387 */ /* 0x0005e20000100800 */
[----:B------:R-:W-:Y:S01]  /*0eb0*/  IMAD R35, R47, 0x2, R21 ;  /* 0x000000022f237824 */ /* 0x000fe200078e0215 */
[----:B-1----:R-:W-:-:S02]  /*0ec0*/  LEA R2, P1, R15, R0, 0x1 ;  /* 0x000000000f027211 */ /* 0x002fc400078208ff */
[----:B0-----:R0:W3:Y:S04]  /*0ed0*/  LDG.E.U16 R58, [R4.64] ;  /* 0x00000004043a7981 */ /* 0x0010e8000c1e1500 */
[----:B--2---:R1:W2:Y:S02]  /*0ee0*/  LDG.E.U16 R56, [R6.64] ;  /* 0x0000000406387981 */ /* 0x0042a4000c1e1500 */
[----:B-1----:R-:W-:-:S04]  /*0ef0*/  LEA R6, P0, R21, R0, 0x1 ;  /* 0x0000000015067211 */ /* 0x002fc800078008ff */
[----:B------:R-:W-:-:S05]  /*0f00*/  LEA.HI.X.SX32 R7, R21, R44, 0x1, P0 ;  /* 0x0000002c15077211 */ /* 0x000fca00000f0eff */
[----:B------:R-:W4:Y:S01]  /*0f10*/  LDG.E.U16 R6, [R6.64] ;  /* 0x0000000406067981 */ /* 0x000f22000c1e1500 */
[----:B------:R-:W-:Y:S01]  /*0f20*/  IMAD R16, R47, 0x2, R35 ;  /* 0x000000022f107824 */ /* 0x000fe200078e0223 */
[----:B------:R-:W-:-:S04]  /*0f30*/  LEA.HI.X.SX32 R3, R15, R44, 0x1, P1 ;  /* 0x0000002c0f037211 */ /* 0x000fc800008f0eff */
[----:B------:R-:W-:Y:S01]  /*0f40*/  LEA R82, R47, R16, 0x1 ;  /* 0x000000102f527211 */ /* 0x000fe200078e08ff */
[----:B------:R1:W-:Y:S01]  /*0f50*/  STL [R1+0x210], R55 ;  /* 0x0002103701007387 */ /* 0x0003e20000100800 */
[----:B0-----:R-:W-:-:S03]  /*0f60*/  LEA R4, P0, R35, R0, 0x1 ;  /* 0x0000000023047211 */ /* 0x001fc600078008ff */
[----:B------:R-:W-:Y:S01]  /*0f70*/  IMAD R22, R47, 0x2, R82 ;  /* 0x000000022f167824 */ /* 0x000fe200078e0252 */
[----:B------:R-:W-:-:S03]  /*0f80*/  LEA.HI.X.SX32 R5, R35, R44, 0x1, P0 ;  /* 0x0000002c23057211 */ /* 0x000fc600000f0eff */
[C---:B------:R-:W-:Y:S01]  /*0f90*/  IMAD R36, R47.reuse, 0x2, R22 ;  /* 0x000000022f247824 */ /* 0x040fe200078e0216 */
[----:B-1----:R0:W2:Y:S04]  /*0fa0*/  LDG.E.U16 R55, [R2.64] ;  /* 0x0000000402377981 */ /* 0x0020a8000c1e1500 */
[----:B------:R-:W-:Y:S01]  /*0fb0*/  LEA R9, R47, R36, 0x1 ;  /* 0x000000242f097211 */ /* 0x000fe200078e08ff */
[----:B------:R1:W2:Y:S01]  /*0fc0*/  LDG.E.U16 R61, [R4.64] ;  /* 0x00000004043d7981 */ /* 0x0002a2000c1e1500 */
[----:B0-----:R-:W-:-:S03]  /*0fd0*/  LEA R2, P1, R16, R0, 0x1 ;  /* 0x0000000010027211 */ /* 0x001fc600078208ff */
[----:B-----5:R-:W-:Y:S04]  /*0fe0*/  STL [R1+0x284], R50 ;  /* 0x0002843201007387 */ /* 0x020fe80000100800 */
[----:B------:R-:W-:Y:S01]  /*0ff0*/  STL [R1+0x2c0], R59 ;  /* 0x0002c03b01007387 */ /* 0x000fe20000100800 */
[----:B------:R-:W-:-:S05]  /*1000*/  LEA.HI.X.SX32 R3, R16, R44, 0x1, P1 ;  /* 0x0000002c10037211 */ /* 0x000fca00008f0eff */
[----:B------:R0:W5:Y:S02]  /*1010*/  LDG.E.U16 R49, [R2.64] ;  /* 0x0000000402317981 */ /* 0x000164000c1e1500 */
[----:B0-----:R-:W-:-:S04]  /*1020*/  LEA R2, P1, R9, R0, 0x1 ;  /* 0x0000000009027211 */ /* 0x001fc800078208ff */
[----:B------:R-:W-:Y:S01]  /*1030*/  LEA.HI.X.SX32 R3, R9, R44, 0x1, P1 ;  /* 0x0000002c09037211 */ /* 0x000fe200008f0eff */
[----:B----4-:R0:W-:Y:S04]  /*1040*/  STL [R1+0x1fc], R6 ;  /* 0x0001fc0601007387 */ /* 0x0101e80000100800 */
[----:B------:R-:W-:Y:S01]  /*1050*/  STL [R1+0x20c], R57 ;  /* 0x00020c3901007387 */ /* 0x000fe20000100800 */
[----:B0-----:R-:W-:-:S03]  /*1060*/  LEA R6, P0, R22, R0, 0x1 ;  /* 0x0000000016067211 */ /* 0x001fc600078008ff */
[----:B------:R-:W-:Y:S01]  /*1070*/  STL [R1+0x280], R51 ;  /* 0x0002803301007387 */ /* 0x000fe20000100800 */
[----:B------:R-:W-:-:S03]  /*1080*/  LEA.HI.X.SX32 R7, R22, R44, 0x1, P0 ;  /* 0x0000002c16077211 */ /* 0x000fc600000f0eff */
[----:B------:R0:W-:Y:S01]  /*1090*/  STL [R1+0x2bc], R54 ;  /* 0x0002bc3601007387 */ /* 0x0001e20000100800 */
[----:B-1----:R-:W-:-:S04]  /*10a0*/  LEA R4, P0, R36, R0, 0x1 ;  /* 0x0000000024047211 */ /* 0x002fc800078008ff */
[----:B------:R-:W-:Y:S01]  /*10b0*/  LEA.HI.X.SX32 R5, R36, R44, 0x1, P0 ;  /* 0x0000002c24057211 */ /* 0x000fe200000f0eff */
[----:B0-----:R0:W4:Y:S04]  /*10c0*/  LDG.E.U16 R54, [R6.64] ;  /* 0x0000000406367981 */ /* 0x001128000c1e1500 */
[----:B--2---:R1:W-:Y:S04]  /*10d0*/  STL [R1+0x200], R56 ;  /* 0x0002003801007387 */ /* 0x0043e80000100800 */
[----:B------:R2:W4:Y:S04]  /*10e0*/  LDG.E.U16 R57, [R4.64] ;  /* 0x0000000404397981 */ /* 0x000528000c1e1500 */
[----:B-1----:R1:W4:Y:S01]  /*10f0*/  LDG.E.U16 R56, [R2.64] ;  /* 0x0000000402387981 */ /* 0x002322000c1e1500 */
        /* <DEDUP_REMOVED lines=8> */
[-C--:B--2---:R-:W-:Y:S01]  /*1180*/  LEA R4, P0, R29, R0.reuse, 0x1 ;  /* 0x000000001d047211 */ /* 0x084fe200078008ff */
[----:B------:R-:W-:Y:S01]  /*1190*/  IMAD R30, R47, 0x2, R24 ;  /* 0x000000022f1e7824 */ /* 0x000fe200078e0218 */
[C---:B-1----:R-:W-:Y:S01]  /*11a0*/  LEA R2, P1, R10.reuse, R0, 0x1 ;  /* 0x000000000a027211 */ /* 0x042fe200078208ff */
[----:B------:R0:W2:Y:S01]  /*11b0*/  LDG.E.U16 R59, [R6.64] ;  /* 0x00000004063b7981 */ /* 0x0000a2000c1e1500 */
[-C--:B------:R-:W-:Y:S01]  /*11c0*/  LEA.HI.X.SX32 R5, R29, R44.reuse, 0x1, P0 ;  /* 0x0000002c1d057211 */ /* 0x080fe200000f0eff */
[----:B------:R-:W-:Y:S01]  /*11d0*/  IMAD R11, R47, 0x2, R30 ;  /* 0x000000022f0b7824 */ /* 0x000fe200078e021e */
[----:B------:R-:W-:Y:S01]  /*11e0*/  LEA.HI.X.SX32 R3, R10, R44, 0x1, P1 ;  /* 0x0000002c0a037211 */ /* 0x000fe200008f0eff */
[----:B---3--:R1:W-:Y:S01]  /*11f0*/  STL [R1+0x27c], R58 ;  /* 0x00027c3a01007387 */ /* 0x0083e20000100800 */
[----:B0-----:R-:W-:-:S03]  /*1200*/  LEA R6, P0, R24, R0, 0x1 ;  /* 0x0000000018067211 */ /* 0x001fc600078008ff */
[----:B------:R0:W-:Y:S01]  /*1210*/  STL [R1+0x2b8], R55 ;  /* 0x0002b83701007387 */ /* 0x0001e20000100800 */
[C---:B------:R-:W-:Y:S02]  /*1220*/  LEA R43, R47.reuse, R11, 0x1 ;  /* 0x0000000b2f2b7211 */ /* 0x040fe400078e08ff */
[----:B------:R-:W-:Y:S01]  /*1230*/  LEA.HI.X.SX32 R7, R24, R44, 0x1, P0 ;  /* 0x0000002c18077211 */ /* 0x000fe200000f0eff */
[----:B-1----:R1:W3:Y:S04]  /*1240*/  LDG.E.U16 R58, [R4.64] ;  /* 0x00000004043a7981 */ /* 0x0022e8000c1e1500 */
[----:B0-----:R0:W2:Y:S01]  /*1250*/  LDG.E.U16 R55, [R2.64] ;  /* 0x0000000402377981 */ /* 0x0010a2000c1e1500 */
[-C--:B-1----:R-:W-:Y:S01]  /*1260*/  LEA R4, P0, R30, R0.reuse, 0x1 ;  /* 0x000000001e047211 */ /* 0x082fe200078008ff */
[----:B------:R-:W-:Y:S01]  /*1270*/  IMAD R17, R47, 0x2, R43 ;  /* 0x000000022f117824 */ /* 0x000fe200078e022b */
[----:B0-----:R-:W-:-:S02]  /*1280*/  LEA R2, P1, R11, R0, 0x1 ;  /* 0x000000000b027211 */ /* 0x001fc400078208ff */
[-C--:B------:R-:W-:Y:S02]  /*1290*/  LEA.HI.X.SX32 R5, R30, R44.reuse, 0x1, P0 ;  /* 0x0000002c1e057211 */ /* 0x080fe400000f0eff */
[----:B------:R-:W-:Y:S01]  /*12a0*/  LEA.HI.X.SX32 R3, R11, R44, 0x1, P1 ;  /* 0x0000002c0b037211 */ /* 0x000fe200008f0eff */
[----:B------:R0:W-:Y:S04]  /*12b0*/  STL [R1+0x274], R61 ;  /* 0x0002743d01007387 */ /* 0x0001e80000100800 */
[----:B-----5:R1:W-:Y:S04]  /*12c0*/  STL [R1+0x2a8], R49 ;  /* 0x0002a83101007387 */ /* 0x0203e80000100800 */
[----:B0-----:R0:W5:Y:S04]  /*12d0*/  LDG.E.U16 R61, [R6.64] ;  /* 0x00000004063d7981 */ /* 0x001168000c1e1500 */
[----:B-1----:R1:W5:Y:S01]  /*12e0*/  LDG.E.U16 R49, [R4.64] ;  /* 0x0000000404317981 */ /* 0x002362000c1e1500 */
[----:B0-----:R-:W-:-:S04]  /*12f0*/  LEA R6, P0, R17, R0, 0x1 ;  /* 0x0000000011067211 */ /* 0x001fc800078008ff */
[----:B------:R-:W-:Y:S01]  /*1300*/  LEA.HI.X.SX32 R7, R17, R44, 0x1, P0 ;  /* 0x0000002c11077211 */ /* 0x000fe200000f0eff */
[----:B----4-:R0:W-:Y:S04]  /*1310*/  STL [R1+0x1f0], R54 ;  /* 0x0001f03601007387 */ /* 0x0101e80000100800 */
[----:B0-----:R0:W4:Y:S04]  /*1320*/  LDG.E.U16 R54, [R2.64] ;  /* 0x0000000402367981 */ /* 0x001128000c1e1500 */
[----:B------:R-:W-:Y:S04]  /*1330*/  STL [R1+0x270], R57 ;  /* 0x0002703901007387 */ /* 0x000fe80000100800 */
[----:B------:R0:W-:Y:S04]  /*1340*/  STL [R1+0x298], R56 ;  /* 0x0002983801007387 */ /* 0x0001e80000100800 */
[----:B0-----:R0:W4:Y:S01]  /*1350*/  LDG.E.U16 R56, [R6.64] ;  /* 0x0000000406387981 */ /* 0x001122000c1e1500 */
[----:B------:R-:W-:-:S05]  /*1360*/  IMAD R31, R47, 0x2, R17 ;  /* 0x000000022f1f7824 */ /* 0x000fca00078e0211 */
[----:B------:R-:W-:-:S05]  /*1370*/  LEA R12, R47, R31, 0x1 ;  /* 0x0000001f2f0c7211 */ /* 0x000fca00078e08ff */
[----:B------:R-:W-:-:S04]  /*1380*/  IMAD R37, R47, 0x2, R12 ;  /* 0x000000022f257824 */ /* 0x000fc800078e020c */
[----:B------:R-:W-:-:S05]  /*1390*/  IMAD R18, R47, 0x2, R37 ;  /* 0x000000022f127824 */ /* 0x000fca00078e0225 */
[----:B------:R-:W-:-:S05]  /*13a0*/  LEA R32, R47, R18, 0x1 ;  /* 0x000000122f207211 */ /* 0x000fca00078e08ff */
[----:B------:R-:W-:Y:S01]  /*13b0*/  IMAD R48, R47, 0x2, R32 ;  /* 0x000000022f307824 */ /* 0x000fe200078e0220 */
[----:B-1----:R-:W-:-:S03]  /*13c0*/  LEA R4, P0, R31, R0, 0x1 ;  /* 0x000000001f047211 */ /* 0x002fc600078008ff */
[----:B------:R-:W-:Y:S01]  /*13d0*/  IMAD R38, R47, 0x2, R48 ;  /* 0x000000022f267824 */ /* 0x000fe200078e0230 */
[C---:B------:R-:W-:Y:S02]  /*13e0*/  LEA R2, P1, R12.reuse, R0, 0x1 ;  /* 0x000000000c027211 */ /* 0x040fe400078208ff */
[----:B------:R-:W-:Y:S02]  /*13f0*/  LEA.HI.X.SX32 R5, R31, R44, 0x1, P0 ;  /* 0x0000002c1f057211 */ /* 0x000fe400000f0eff */
[C---:B------:R-:W-:Y:S02]  /*1400*/  LEA R19, R47.reuse, R38, 0x1 ;  /* 0x000000262f137211 */ /* 0x040fe400078e08ff */
[----:B------:R-:W-:Y:S01]  /*1410*/  LEA.HI.X.SX32 R3, R12, R44, 0x1, P1 ;  /* 0x0000002c0c037211 */ /* 0x000fe200008f0eff */
[----:B------:R1:W4:Y:S01]  /*1420*/  LDG.E.U16 R57, [R4.64] ;  /* 0x0000000404397981 */ /* 0x000322000c1e1500 */
[----:B0-----:R-:W-:Y:S01]  /*1430*/  LEA R6, P0, R18, R0, 0x1 ;  /* 0x0000000012067211 */ /* 0x001fe200078008ff */
[----:B------:R-:W-:-:S02]  /*1440*/  IMAD R25, R47, 0x2, R19 ;  /* 0x000000022f197824 */ /* 0x000fc400078e0213 */
[----:B--2---:R0:W-:Y:S01]  /*1450*/  STL [R1+0x1ec], R59 ;  /* 0x0001ec3b01007387 */ /* 0x0041e20000100800 */
[----:B------:R-:W-:Y:S01]  /*1460*/  LEA.HI.X.SX32 R7, R18, R44, 0x1, P0 ;  /* 0x0000002c12077211 */ /* 0x000fe200000f0eff */
[----:B------:R-:W-:Y:S01]  /*1470*/  IMAD R45, R47, 0x2, R25 ;  /* 0x000000022f2d7824 */ /* 0x000fe200078e0219 */
[C---:B-1----:R-:W-:Y:S01]  /*1480*/  LEA R4, P0, R32.reuse, R0, 0x1 ;  /* 0x0000000020047211 */ /* 0x042fe200078008ff */
[----:B0-----:R0:W2:Y:S03]  /*1490*/  LDG.E.U16 R59, [R2.64] ;  /* 0x00000004023b7981 */ /* 0x0010a6000c1e1500 */
[----:B------:R-:W-:Y:S01]  /*14a0*/  LEA.HI.X.SX32 R5, R32, R44, 0x1, P0 ;  /* 0x0000002c20057211 */ /* 0x000fe200000f0eff */
[----:B---3--:R1:W-:Y:S01]  /*14b0*/  STL [R1+0x26c], R58 ;  /* 0x00026c3a01007387 */ /* 0x0083e20000100800 */
[----:B0-----:R-:W-:-:S03]  /*14c0*/  LEA R2, P1, R48, R0, 0x1 ;  /* 0x0000000030027211 */ /* 0x001fc600078208ff */
[----:B------:R0:W-:Y:S01]  /*14d0*/  STL [R1+0x288], R55 ;  /* 0x0002883701007387 */ /* 0x0001e20000100800 */
[C---:B------:R-:W-:Y:S02]  /*14e0*/  LEA R39, R47.reuse, R45, 0x1 ;  /* 0x0000002d2f277211 */ /* 0x040fe400078e08ff */
[----:B------:R-:W-:Y:S01]  /*14f0*/  LEA.HI.X.SX32 R3, R48, R44, 0x1, P1 ;  /* 0x0000002c30037211 */ /* 0x000fe200008f0eff */
[----:B-1----:R1:W3:Y:S04]  /*1500*/  LDG.E.U16 R58, [R4.64] ;  /* 0x00000004043a7981 */ /* 0x0022e8000c1e1500 */
[----:B0-----:R0:W3:Y:S01]  /*1510*/  LDG.E.U16 R55, [R6.64] ;  /* 0x0000000406377981 */ /* 0x0010e2000c1e1500 */
[----:B------:R-:W-:-:S03]  /*1520*/  IMAD R20, R47, 0x2, R39 ;  /* 0x000000022f147824 */ /* 0x000fc600078e0227 */
[----:B------:R1:W3:Y:S01]  /*1530*/  LDG.E.U16 R64, [R2.64] ;  /* 0x0000000402407981 */ /* 0x0002e2000c1e1500 */
[----:B0-----:R-:W-:-:S03]  /*1540*/  LEA R6, P0, R19, R0, 0x1 ;  /* 0x0000000013067211 */ /* 0x001fc600078008ff */
[----:B-----5:R-:W-:Y:S01]  /*1550*/  STL [R1+0x1e0], R61 ;  /* 0x0001e03d01007387 */ /* 0x020fe20000100800 */
[----:B------:R-:W-:Y:S02]  /*1560*/  LEA.HI.X.SX32 R7, R19, R44, 0x1, P0 ;  /* 0x0000002c13077211 */ /* 0x000fe400000f0eff */
[-C--:B-1----:R-:W-:Y:S01]  /*1570*/  LEA R4, P0, R25, R0.reuse, 0x1 ;  /* 0x0000000019047211 */ /* 0x082fe200078008ff */
[----:B------:R-:W-:Y:S01]  /*1580*/  STL [R1+0x264], R49 ;  /* 0x0002643101007387 */ /* 0x000fe20000100800 */
[----:B------:R-:W-:Y:S02]  /*1590*/  LEA R2, P1, R45, R0, 0x1 ;  /* 0x000000002d027211 */ /* 0x000fe400078208ff */
[-C--:B------:R-:W-:Y:S02]  /*15a0*/  LEA.HI.X.SX32 R5, R25, R44.reuse, 0x1, P0 ;  /* 0x0000002c19057211 */ /* 0x080fe400000f0eff */
[----:B------:R-:W-:-:S03]  /*15b0*/  LEA.HI.X.SX32 R3, R45, R44, 0x1, P1 ;  /* 0x0000002c2d037211 */ /* 0x000fc600008f0eff */
[----:B------:R0:W5:Y:S04]  /*15c0*/  LDG.E.U16 R67, [R4.64] ;  /* 0x0000000404437981 */ /* 0x000168000c1e1500 */
[----:B----4-:R1:W-:Y:S04]  /*15d0*/  STL [R1+0x278], R54 ;  /* 0x0002783601007387 */ /* 0x0103e80000100800 */
[----:B-1----:R1:W4:Y:S02]  /*15e0*/  LDG.E.U16 R54, [R6.64] ;  /* 0x0000000406367981 */ /* 0x002324000c1e1500 */
[----:B-1----:R-:W-:-:S02]  /*15f0*/  LEA R6, P0, R20, R0, 0x1 ;  /* 0x0000000014067211 */ /* 0x002fc400078008ff */
[----:B------:R1:W-:Y:S02]  /*1600*/  STL [R1+0x1dc], R56 ;  /* 0x0001dc3801007387 */ /* 0x0003e40000100800 */
[----:B------:R-:W-:-:S05]  /*1610*/  LEA.HI.X.SX32 R7, R20, R44, 0x1, P0 ;  /* 0x0000002c14077211 */ /* 0x000fca00000f0eff */
[----:B------:R0:W5:Y:S04]  /*1620*/  LDG.E.U16 R66, [R6.64] ;  /* 0x0000000406427981 */ /* 0x000168000c1e1500 */
[----:B-1----:R1:W5:Y:S01]  /*1630*/  LDG.E.U16 R56, [R2.64] ;  /* 0x0000000402387981 */ /* 0x002362000c1e1500 */
[----:B------:R-:W-:-:S05]  /*1640*/  IMAD R26, R47, 0x2, R20 ;  /* 0x000000022f1a7824 */ /* 0x000fca00078e0214 */
[----:B------:R-:W-:-:S05]  /*1650*/  LEA R52, R47, R26, 0x1 ;  /* 0x0000001a2f347211 */ /* 0x000fca00078e08ff */
[----:B------:R-:W-:-:S04]  /*1660*/  IMAD R40, R47, 0x2, R52 ;  /* 0x000000022f287824 */ /* 0x000fc800078e0234 */
[----:B------:R-:W-:-:S05]  /*1670*/  IMAD R13, R47, 0x2, R40 ;  /* 0x000000022f0d7824 */ /* 0x000fca00078e0228 */
[----:B------:R-:W-:Y:S02]  /*1680*/  LEA R27, R47, R13, 0x1 ;  /* 0x0000000d2f1b7211 */ /* 0x000fe400078e08ff */
[----:B0-----:R-:W-:-:S03]  /*1690*/  LEA R4, P0, R26, R0, 0x1 ;  /* 0x000000001a047211 */ /* 0x001fc600078008ff */
[----:B------:R-:W-:Y:S01]  /*16a0*/  IMAD R8, R47, 0x2, R27 ;  /* 0x000000022f087824 */ /* 0x000fe200078e021b */
[----:B-1----:R-:W-:-:S03]  /*16b0*/  LEA R2, P1, R52, R0, 0x1 ;  /* 0x0000000034027211 */ /* 0x002fc600078208ff */
[----:B------:R-:W-:Y:S01]  /*16c0*/  IMAD R33, R47, 0x2, R8 ;  /* 0x000000022f217824 */ /* 0x000fe200078e0208 */
[-C--:B------:R-:W-:Y:S02]  /*16d0*/  LEA.HI.X.SX32 R5, R26, R44.reuse, 0x1, P0 ;  /* 0x0000002c1a057211 */ /* 0x080fe400000f0eff */
[----:B------:R-:W-:Y:S02]  /*16e0*/  LEA.HI.X.SX32 R3, R52, R44, 0x1, P1 ;  /* 0x0000002c34037211 */ /* 0x000fe400008f0eff */
[----:B------:R-:W-:Y:S01]  /*16f0*/  LEA R6, P0, R13, R0, 0x1 ;  /* 0x000000000d067211 */ /* 0x000fe200078008ff */
[----:B------:R-:W-:Y:S01]  /*1700*/  STL [R1+0x260], R57 ;  /* 0x0002603901007387 */ /* 0x000fe20000100800 */
[----:B------:R-:W-:Y:S02]  /*1710*/  LEA R14, R47, R33, 0x1 ;  /* 0x000000212f0e7211 */ /* 0x000fe400078e08ff */
[----:B------:R-:W-:Y:S01]  /*1720*/  LEA.HI.X.SX32 R7, R13, R44, 0x1, P0 ;  /* 0x0000002c0d077211 */ /* 0x000fe200000f0eff */
[----:B--2---:R-:W-:Y:S04]  /*1730*/  STL [R1+0x268], R59 ;  /* 0x0002683b01007387 */ /* 0x004fe80000100800 */
[----:B------:R0:W2:Y:S01]  /*1740*/  LDG.E.U16 R61, [R4.64] ;  /* 0x00000004043d7981 */ /* 0x0000a2000c1e1500 */
[----:B------:R-:W-:Y:S01]  /*1750*/  IMAD R28, R47, 0x2, R14 ;  /* 0x000000022f1c7824 */ /* 0x000fe200078e020e */
[----:B0-----:R-:W-:-:S02]  /*1760*/  LEA R4, P0, R27, R0, 0x1 ;  /* 0x000000001b047211 */ /* 0x001fc400078008ff */
[----:B---3--:R0:W-:Y:S02]  /*1770*/  STL [R1+0x1d0], R55 ;  /* 0x0001d03701007387 */ /* 0x0081e40000100800 */
[----:B------:R-:W-:Y:S02]  /*1780*/  LEA.HI.X.SX32 R5, R27, R44, 0x1, P0 ;  /* 0x0000002c1b057211 */ /* 0x000fe400000f0eff */
[----:B------:R-:W-:Y:S04]  /*1790*/  STL [R1+0x254], R58 ;  /* 0x0002543a01007387 */ /* 0x000fe80000100800 */
[----:B0-----:R0:W3:Y:S01]  /*17a0*/  LDG.E.U16 R55, [R2.64] ;  /* 0x0000000402377981 */ /* 0x0010e2000c1e1500 */
[----:B------:R-:W-:-:S03]  /*17b0*/  IMAD R53, R47, 0x2, R28 ;  /* 0x000000022f357824 */ /* 0x000fc600078e021c */
[----:B------:R1:W-:Y:S04]  /*17c0*/  STL [R1+0x258], R64 ;  /* 0x0002584001007387 */ /* 0x0003e80000100800 */
[----:B------:R1:W3:Y:S01]  /*17d0*/  LDG.E.U16 R68, [R4.64] ;  /* 0x0000000404447981 */ /* 0x0002e2000c1e1500 */
[----:B0-----:R-:W-:-:S03]  /*17e0*/  LEA R2, P1, R8, R0, 0x1 ;  /* 0x0000000008027211 */ /* 0x001fc600078208ff */
[----:B-1----:R0:W3:Y:S01]  /*17f0*/  LDG.E.U16 R64, [R6.64] ;  /* 0x0000000406407981 */ /* 0x0020e2000c1e1500 */
[----:B------:R-:W-:Y:S02]  /*1800*/  LEA.HI.X.SX32 R3, R8, R44, 0x1, P1 ;  /* 0x0000002c08037211 */ /* 0x000fe400008f0eff */
[----:B------:R-:W-:Y:S02]  /*1810*/  LEA R34, R47, R53, 0x1 ;  /* 0x000000352f227211 */ /* 0x000fe400078e08ff */
[----:B0-----:R-:W-:-:S04]  /*1820*/  LEA R6, P0, R14, R0, 0x1 ;  /* 0x000000000e067211 */ /* 0x001fc800078008ff */
[----:B------:R-:W-:Y:S02]  /*1830*/  LEA.HI.X.SX32 R7, R14, R44, 0x1, P0 ;  /* 0x0000002c0e077211 */ /* 0x000fe400000f0eff */
[C---:B------:R-:W-:Y:S01]  /*1840*/  LEA R4, P0, R28.reuse, R0, 0x1 ;  /* 0x000000001c047211 */ /* 0x040fe200078008ff */
[----:B------:R-:W-:Y:S02]  /*1850*/  IMAD R15, R47, 0x2, R34 ;  /* 0x000000022f0f7824 */ /* 0x000fe400078e0222 */
[----:B------:R0:W3:Y:S01]  /*1860*/  LDG.E.U16 R70, [R6.64] ;  /* 0x0000000406467981 */ /* 0x0000e2000c1e1500 */
[----:B------:R-:W-:-:S05]  /*1870*/  LEA.HI.X.SX32 R5, R28, R44, 0x1, P0 ;  /* 0x0000002c1c057211 */ /* 0x000fca00000f0eff */
[----:B------:R1:W3:Y:S01]  /*1880*/  LDG.E.U16 R69, [R4.64] ;  /* 0x0000000404457981 */ /* 0x0002e2000c1e1500 */
[----:B0-----:R-:W-:-:S04]  /*1890*/  LEA R6, P0, R15, R0, 0x1 ;  /* 0x000000000f067211 */ /* 0x001fc800078008ff */
[----:B------:R-:W-:Y:S01]  /*18a0*/  LEA.HI.X.SX32 R7, R15, R44, 0x1, P0 ;  /* 0x0000002c0f077211 */ /* 0x000fe200000f0eff */
[----:B----4-:R0:W-:Y:S04]  /*18b0*/  STL [R1+0x1cc], R54 ;  /* 0x0001cc3601007387 */ /* 0x0101e80000100800 */
[----:B0-----:R0:W4:Y:S04]  /*18c0*/  LDG.E.U16 R54, [R2.64] ;  /* 0x0000000402367981 */ /* 0x001128000c1e1500 */
[----:B-----5:R5:W-:Y:S01]  /*18d0*/  STL [R1+0x244], R67 ;  /* 0x0002444301007387 */ /* 0x020be20000100800 */
[----:B0-----:R-:W-:-:S04]  /*18e0*/  LEA R2, P1, R53, R0, 0x1 ;  /* 0x0000000035027211 */ /* 0x001fc800078208ff */
[----:B------:R-:W-:Y:S01]  /*18f0*/  LEA.HI.X.SX32 R3, R53, R44, 0x1, P1 ;  /* 0x0000002c35037211 */ /* 0x000fe200008f0eff */
[----:B------:R-:W-:Y:S04]  /*1900*/  STL [R1+0x248], R56 ;  /* 0x0002483801007387 */ /* 0x000fe80000100800 */
[----:B------:R0:W-:Y:S04]  /*1910*/  STL [R1+0x1c0], R66 ;  /* 0x0001c04201007387 */ /* 0x0001e80000100800 */
[----:B-----5:R5:W4:Y:S04]  /*1920*/  LDG.E.U16 R67, [R6.64] ;  /* 0x0000000406437981 */ /* 0x020b28000c1e1500 */
        /* <DEDUP_REMOVED lines=8> */
[----:B-1----:R-:W-:-:S04]  /*19b0*/  LEA R4, P0, R21, R0, 0x1 ;  /* 0x0000000015047211 */ /* 0x002fc800078008ff */
[----:B------:R-:W-:Y:S02]  /*19c0*/  LEA R9, R47, R36, 0x1 ;  /* 0x000000242f097211 */ /* 0x000fe400078e08ff */
[----:B0-----:R-:W-:Y:S02]  /*19d0*/  LEA R2, P1, R50, R0, 0x1 ;  /* 0x0000000032027211 */ /* 0x001fe400078208ff */
[----:B------:R-:W-:Y:S01]  /*19e0*/  LEA.HI.X.SX32 R5, R21, R44, 0x1, P0 ;  /* 0x0000002c15057211 */ /* 0x000fe200000f0eff */
[C---:B------:R-:W-:Y:S01]  /*19f0*/  IMAD R23, R47.reuse, 0x2, R9 ;  /* 0x000000022f177824 */ /* 0x040fe200078e0209 */
[----:B-----5:R-:W-:Y:S01]  /*1a00*/  LEA R6, P0, R16, R0, 0x1 ;  /* 0x0000000010067211 */ /* 0x020fe200078008ff */
[----:B--2---:R0:W-:Y:S01]  /*1a10*/  STL [R1+0x234], R61 ;  /* 0x0002343d01007387 */ /* 0x0041e20000100800 */
[-C--:B------:R-:W-:Y:S01]  /*1a20*/  LEA.HI.X.SX32 R3, R50, R44.reuse, 0x1, P1 ;  /* 0x0000002c32037211 */ /* 0x080fe200008f0eff */
[C---:B------:R-:W-:Y:S01]  /*1a30*/  IMAD R60, R47.reuse, 0x2, R23 ;  /* 0x000000022f3c7824 */ /* 0x040fe200078e0217 */
[----:B------:R-:W-:Y:S01]  /*1a40*/  LEA.HI.X.SX32 R7, R16, R44, 0x1, P0 ;  /* 0x0000002c10077211 */ /* 0x000fe200000f0eff */
[----:B0-----:R0:W2:Y:S04]  /*1a50*/  LDG.E.U16 R61, [R4.64] ;  /* 0x00000004043d7981 */ /* 0x0010a8000c1e1500 */
[----:B---3--:R-:W-:Y:S01]  /*1a60*/  STL [R1+0x238], R55 ;  /* 0x0002383701007387 */ /* 0x008fe20000100800 */
[----:B------:R-:W-:-:S02]  /*1a70*/  LEA R29, R47, R60, 0x1 ;  /* 0x0000003c2f1d7211 */ /* 0x000fc400078e08ff */
[C---:B0-----:R-:W-:Y:S01]  /*1a80*/  LEA R4, P0, R22.reuse, R0, 0x1 ;  /* 0x0000000016047211 */ /* 0x041fe200078008ff */
[----:B------:R0:W-:Y:S03]  /*1a90*/  STL [R1+0x1bc], R64 ;  /* 0x0001bc4001007387 */ /* 0x0001e60000100800 */
[----:B------:R-:W-:Y:S01]  /*1aa0*/  LEA.HI.X.SX32 R5, R22, R44, 0x1, P0 ;  /* 0x0000002c16057211 */ /* 0x000fe200000f0eff */
[----:B------:R1:W-:Y:S01]  /*1ab0*/  STL [R1+0x224], R68 ;  /* 0x0002244401007387 */ /* 0x0003e20000100800 */
[----:B------:R-:W-:-:S03]  /*1ac0*/  IMAD R10, R47, 0x2, R29 ;  /* 0x000000022f0a7824 */ /* 0x000fc600078e021d */
[----:B------:R3:W5:Y:S04]  /*1ad0*/  LDG.E.U16 R72, [R4.64] ;  /* 0x0000000404487981 */ /* 0x000768000c1e1500 */
[----:B0-----:R0:W5:Y:S04]  /*1ae0*/  LDG.E.U16 R64, [R2.64] ;  /* 0x0000000402407981 */ /* 0x001168000c1e1500 */
[----:B-1----:R1:W5:Y:S01]  /*1af0*/  LDG.E.U16 R68, [R6.64] ;  /* 0x0000000406447981 */ /* 0x002362000c1e1500 */
[-C--:B0-----:R-:W-:Y:S02]  /*1b00*/  LEA R2, P1, R51, R0.reuse, 0x1 ;  /* 0x0000000033027211 */ /* 0x081fe400078208ff */
[----:B-1----:R-:W-:-:S02]  /*1b10*/  LEA R6, P0, R9, R0, 0x1 ;  /* 0x0000000009067211 */ /* 0x002fc400078008ff */
[-C--:B------:R-:W-:Y:S02]  /*1b20*/  LEA.HI.X.SX32 R3, R51, R44.reuse, 0x1, P1 ;  /* 0x0000002c33037211 */ /* 0x080fe400008f0eff */
[----:B------:R-:W-:Y:S02]  /*1b30*/  LEA.HI.X.SX32 R7, R9, R44, 0x1, P0 ;  /* 0x0000002c09077211 */ /* 0x000fe400000f0eff */
[C---:B---3--:R-:W-:Y:S01]  /*1b40*/  LEA R4, P0, R23.reuse, R0, 0x1 ;  /* 0x0000000017047211 */ /* 0x048fe200078008ff */
[----:B------:R0:W3:Y:S03]  /*1b50*/  LDG.E.U16 R71, [R2.64] ;  /* 0x0000000402477981 */ /* 0x0000e6000c1e1500 */
[----:B------:R-:W-:Y:S02]  /*1b60*/  LEA.HI.X.SX32 R5, R23, R44, 0x1, P0 ;  /* 0x0000002c17057211 */ /* 0x000fe400000f0eff */
[----:B0-----:R-:W-:-:S04]  /*1b70*/  LEA R2, P1, R60, R0, 0x1 ;  /* 0x000000003c027211 */ /* 0x001fc800078208ff */
[----:B------:R-:W-:Y:S01]  /*1b80*/  LEA.HI.X.SX32 R3, R60, R44, 0x1, P1 ;  /* 0x0000002c3c037211 */ /* 0x000fe200008f0eff */
[----:B----4-:R-:W-:Y:S04]  /*1b90*/  STL [R1+0x228], R54 ;  /* 0x0002283601007387 */ /* 0x010fe80000100800 */
[----:B------:R0:W-:Y:S04]  /*1ba0*/  STL [R1+0x1b0], R70 ;  /* 0x0001b04601007387 */ /* 0x0001e80000100800 */
[----:B------:R1:W-:Y:S04]  /*1bb0*/  STL [R1+0x214], R69 ;  /* 0x0002144501007387 */ /* 0x0003e80000100800 */
[----:B0-----:R0:W4:Y:S04]  /*1bc0*/  LDG.E.U16 R70, [R4.64] ;  /* 0x0000000404467981 */ /* 0x001128000c1e1500 */
[----:B-1----:R1:W4:Y:S04]  /*1bd0*/  LDG.E.U16 R69, [R2.64] ;  /* 0x0000000402457981 */ /* 0x002328000c1e1500 */
[----:B------:R0:W-:Y:S04]  /*1be0*/  STL [R1+0x218], R66 ;  /* 0x0002184201007387 */ /* 0x0001e80000100800 */
[----:B0-----:R0:W4:Y:S02]  /*1bf0*/  LDG.E.U16 R66, [R6.64] ;  /* 0x0000000406427981 */ /* 0x001124000c1e1500 */
[----:B0-----:R-:W-:-:S04]  /*1c00*/  LEA R6, P0, R10, R0, 0x1 ;  /* 0x000000000a067211 */ /* 0x001fc800078008ff */
[----:B------:R-:W-:Y:S01]  /*1c10*/  LEA.HI.X.SX32 R7, R10, R44, 0x1, P0 ;  /* 0x0000002c0a077211 */ /* 0x000fe200000f0eff */
[----:B------:R0:W-:Y:S04]  /*1c20*/  STL [R1+0x1ac], R67 ;  /* 0x0001ac4301007387 */ /* 0x0001e80000100800 */
[----:B0-----:R0:W4:Y:S01]  /*1c30*/  LDG.E.U16 R67, [R6.64] ;  /* 0x0000000406437981 */ /* 0x001122000c1e1500 */
[----:B------:R-:W-:-:S05]  /*1c40*/  IMAD R24, R47, 0x2, R10 ;  /* 0x000000022f187824 */ /* 0x000fca00078e020a */
[----:B------:R-:W-:-:S05]  /*1c50*/  LEA R62, R47, R24, 0x1 ;  /* 0x000000182f3e7211 */ /* 0x000fca00078e08ff */
[----:B------:R-:W-:-:S04]  /*1c60*/  IMAD R30, R47, 0x2, R62 ;  /* 0x000000022f1e7824 */ /* 0x000fc800078e023e */
[----:B------:R-:W-:-:S05]  /*1c70*/  IMAD R11, R47, 0x2, R30 ;  /* 0x000000022f0b7824 */ /* 0x000fca00078e021e */
[----:B------:R-:W-:-:S05]  /*1c80*/  LEA R17, R47, R11, 0x1 ;  /* 0x0000000b2f117211 */ /* 0x000fca00078e08ff */
[C---:B------:R-:W-:Y:S01]  /*1c90*/  IMAD R63, R47.reuse, 0x2, R17 ;  /* 0x000000022f3f7824 */ /* 0x040fe200078e0211 */
[-C--:B------:R-:W-:Y:S02]  /*1ca0*/  LEA R4, P0, R24, R0.reuse, 0x1 ;  /* 0x0000000018047211 */ /* 0x080fe400078008ff */
[----:B-1----:R-:W-:Y:S01]  /*1cb0*/  LEA R2, P1, R62, R0, 0x1 ;  /* 0x000000003e027211 */ /* 0x002fe200078208ff */
[C---:B------:R-:W-:Y:S01]  /*1cc0*/  IMAD R31, R47.reuse, 0x2, R63 ;  /* 0x000000022f1f7824 */ /* 0x040fe200078e023f */
[-C--:B------:R-:W-:Y:S02]  /*1cd0*/  LEA.HI.X.SX32 R5, R24, R44.reuse, 0x1, P0 ;  /* 0x0000002c18057211 */ /* 0x080fe400000f0eff */
[----:B------:R-:W-:Y:S02]  /*1ce0*/  LEA.HI.X.SX32 R3, R62, R44, 0x1, P1 ;  /* 0x0000002c3e037211 */ /* 0x000fe400008f0eff */
[----:B------:R-:W-:Y:S01]  /*1cf0*/  LEA R12, R47, R31, 0x1 ;  /* 0x0000001f2f0c7211 */ /* 0x000fe200078e08ff */
[----:B--2---:R-:W-:Y:S01]  /*1d00*/  STL [R1+0x204], R61 ;  /* 0x0002043d01007387 */ /* 0x004fe20000100800 */
[----:B0-----:R-:W-:-:S03]  /*1d10*/  LEA R6, P0, R11, R0, 0x1 ;  /* 0x000000000b067211 */ /* 0x001fc600078008ff */
[----:B------:R0:W2:Y:S01]  /*1d20*/  LDG.E.U16 R76, [R4.64] ;  /* 0x00000004044c7981 */ /* 0x0000a2000c1e1500 */
[----:B------:R-:W-:Y:S01]  /*1d30*/  LEA.HI.X.SX32 R7, R11, R44, 0x1, P0 ;  /* 0x0000002c0b077211 */ /* 0x000fe200000f0eff */
[----:B------:R-:W-:Y:S02]  /*1d40*/  IMAD R18, R47, 0x2, R12 ;  /* 0x000000022f127824 */ /* 0x000fe400078e020c */
[----:B-----5:R-:W-:Y:S04]  /*1d50*/  STL [R1+0x208], R64 ;  /* 0x0002084001007387 */ /* 0x020fe80000100800 */
[----:B------:R1:W-:Y:S01]  /*1d60*/  STL [R1+0x1a0], R68 ;  /* 0x0001a04401007387 */ /* 0x0003e20000100800 */
[----:B0-----:R-:W-:Y:S01]  /*1d70*/  LEA R4, P0, R17, R0, 0x1 ;  /* 0x0000000011047211 */ /* 0x001fe200078008ff */
[----:B------:R-:W-:-:S02]  /*1d80*/  IMAD R65, R47, 0x2, R18 ;  /* 0x000000022f417824 */ /* 0x000fc400078e0212 */
[----:B------:R0:W5:Y:S01]  /*1d90*/  LDG.E.U16 R75, [R6.64] ;  /* 0x00000004064b7981 */ /* 0x000162000c1e1500 */
[----:B------:R-:W-:-:S03]  /*1da0*/  LEA.HI.X.SX32 R5, R17, R44, 0x1, P0 ;  /* 0x0000002c11057211 */ /* 0x000fc600000f0eff */
[----:B-1----:R1:W2:Y:S01]  /*1db0*/  LDG.E.U16 R68, [R2.64] ;  /* 0x0000000402447981 */ /* 0x0022a2000c1e1500 */
[----:B0-----:R-:W-:-:S03]  /*1dc0*/  LEA R6, P0, R12, R0, 0x1 ;  /* 0x000000000c067211 */ /* 0x001fc600078008ff */
[----:B------:R-:W-:Y:S01]  /*1dd0*/  STL [R1+0x1f4], R72 ;  /* 0x0001f44801007387 */ /* 0x000fe20000100800 */
[----:B------:R-:W-:-:S03]  /*1de0*/  LEA R32, R47, R65, 0x1 ;  /* 0x000000412f207211 */ /* 0x000fc600078e08ff */
[----:B------:R0:W5:Y:S01]  /*1df0*/  LDG.E.U16 R74, [R4.64] ;  /* 0x00000004044a7981 */ /* 0x000162000c1e1500 */
[----:B-1----:R-:W-:-:S04]  /*1e00*/  LEA R2, P1, R63, R0, 0x1 ;  /* 0x000000003f027211 */ /* 0x002fc800078208ff */
[-C--:B------:R-:W-:Y:S01]  /*1e10*/  LEA.HI.X.SX32 R3, R63, R44.reuse, 0x1, P1 ;  /* 0x0000002c3f037211 */ /* 0x080fe200008f0eff */
[----:B---3--:R-:W-:Y:S01]  /*1e20*/  STL [R1+0x1f8], R71 ;  /* 0x0001f84701007387 */ /* 0x008fe20000100800 */
[----:B------:R-:W-:Y:S02]  /*1e30*/  LEA.HI.X.SX32 R7, R12, R44, 0x1, P0 ;  /* 0x0000002c0c077211 */ /* 0x000fe400000f0eff */
[----:B0-----:R-:W-:Y:S01]  /*1e40*/  LEA R4, P0, R18, R0, 0x1 ;  /* 0x0000000012047211 */ /* 0x001fe200078008ff */
[----:B------:R-:W-:-:S03]  /*1e50*/  IMAD R48, R47, 0x2, R32 ;  /* 0x000000022f307824 */ /* 0x000fc600078e0220 */
[----:B------:R-:W-:Y:S01]  /*1e60*/  LEA.HI.X.SX32 R5, R18, R44, 0x1, P0 ;  /* 0x0000002c12057211 */ /* 0x000fe200000f0eff */
[----:B----4-:R0:W-:Y:S04]  /*1e70*/  STL [R1+0x19c], R66 ;  /* 0x00019c4201007387 */ /* 0x0101e80000100800 */
[----:B0-----:R0:W3:Y:S04]  /*1e80*/  LDG.E.U16 R66, [R2.64] ;  /* 0x0000000402427981 */ /* 0x0010e8000c1e1500 */
[----:B------:R1:W-:Y:S01]  /*1e90*/  STL [R1+0x1e4], R70 ;  /* 0x0001e44601007387 */ /* 0x0003e20000100800 */
[----:B0-----:R-:W-:-:S03]  /*1ea0*/  LEA R2, P1, R65, R0, 0x1 ;  /* 0x0000000041027211 */ /* 0x001fc600078208ff */
[----:B------:R0:W-:Y:S01]  /*1eb0*/  STL [R1+0x1e8], R69 ;  /* 0x0001e84501007387 */ /* 0x0001e20000100800 */
[----:B------:R-:W-:-:S03]  /*1ec0*/  LEA.HI.X.SX32 R3, R65, R44, 0x1, P1 ;  /* 0x0000002c41037211 */ /* 0x000fc600008f0eff */
[----:B-1----:R1:W4:Y:S04]  /*1ed0*/  LDG.E.U16 R70, [R6.64] ;  /* 0x0000000406467981 */ /* 0x002328000c1e1500 */
[----:B------:R1:W-:Y:S04]  /*1ee0*/  STL [R1+0x190], R67 ;  /* 0x0001904301007387 */ /* 0x0003e80000100800 */
[----:B0-----:R0:W4:Y:S01]  /*1ef0*/  LDG.E.U16 R69, [R4.64] ;  /* 0x0000000404457981 */ /* 0x001122000c1e1500 */
[----:B-1----:R-:W-:-:S03]  /*1f00*/  LEA R6, P0, R48, R0, 0x1 ;  /* 0x0000000030067211 */ /* 0x002fc600078008ff */
[----:B------:R1:W4:Y:S01]  /*1f10*/  LDG.E.U16 R67, [R2.64] ;  /* 0x0000000402437981 */ /* 0x000322000c1e1500 */
[----:B------:R-:W-:-:S05]  /*1f20*/  LEA.HI.X.SX32 R7, R48, R44, 0x1, P0 ;  /* 0x0000002c30077211 */ /* 0x000fca00000f0eff */
[----:B------:R0:W4:Y:S01]  /*1f30*/  LDG.E.U16 R65, [R6.64] ;  /* 0x0000000406417981 */ /* 0x000122000c1e1500 */
[----:B------:R-:W-:-:S05]  /*1f40*/  IMAD R19, R47, 0x2, R48 ;  /* 0x000000022f137824 */ /* 0x000fca00078e0230 */
[----:B------:R-:W-:-:S05]  /*1f50*/  LEA R49, R47, R19, 0x1 ;  /* 0x000000132f317211 */ /* 0x000fca00078e08ff */
[----:B------:R-:W-:-:S04]  /*1f60*/  IMAD R25, R47, 0x2, R49 ;  /* 0x000000022f197824 */ /* 0x000fc800078e0231 */
[----:B------:R-:W-:-:S05]  /*1f70*/  IMAD R45, R47, 0x2, R25 ;  /* 0x000000022f2d7824 */ /* 0x000fca00078e0219 */
[----:B------:R-:W-:-:S05]  /*1f80*/  LEA R20, R47, R45, 0x1 ;  /* 0x0000002d2f147211 */ /* 0x000fca00078e08ff */
[----:B------:R-:W-:Y:S01]  /*1f90*/  IMAD R57, R47, 0x2, R20 ;  /* 0x000000022f397824 */ /* 0x000fe200078e0214 */
[----:B0-----:R-:W-:-:S03]  /*1fa0*/  LEA R4, P0, R19, R0, 0x1 ;  /* 0x0000000013047211 */ /* 0x001fc600078008ff */
[----:B------:R-:W-:Y:S01]  /*1fb0*/  IMAD R26, R47, 0x2, R57 ;  /* 0x000000022f1a7824 */ /* 0x000fe200078e0239 */
[----:B-1----:R-:W-:Y:S02]  /*1fc0*/  LEA R2, P1, R49, R0, 0x1 ;  /* 0x0000000031027211 */ /* 0x002fe400078208ff */
[----:B------:R-:W-:Y:S02]  /*1fd0*/  LEA.HI.X.SX32 R5, R19, R44, 0x1, P0 ;  /* 0x0000002c13057211 */ /* 0x000fe400000f0eff */
[----:B------:R-:W-:Y:S02]  /*1fe0*/  LEA R59, R47, R26, 0x1 ;  /* 0x0000001a2f3b7211 */ /* 0x000fe400078e08ff */
[----:B------:R-:W-:Y:S02]  /*1ff0*/  LEA.HI.X.SX32 R3, R49, R44, 0x1, P1 ;  /* 0x0000002c31037211 */ /* 0x000fe400008f0eff */
[----:B------:R-:W-:Y:S01]  /*2000*/  LEA R6, P0, R45, R0, 0x1 ;  /* 0x000000002d067211 */ /* 0x000fe200078008ff */
[----:B--2---:R-:W-:Y:S01]  /*2010*/  STL [R1+0x1d4], R76 ;  /* 0x0001d44c01007387 */ /* 0x004fe20000100800 */
[----:B------:R-:W-:-:S02]  /*2020*/  IMAD R13, R47, 0x2, R59 ;  /* 0x000000022f0d7824 */ /* 0x000fc400078e023b */
[----:B------:R-:W-:Y:S01]  /*2030*/  LEA.HI.X.SX32 R7, R45, R44, 0x1, P0 ;  /* 0x0000002c2d077211 */ /* 0x000fe200000f0eff */
[----:B------:R0:W-:Y:S01]  /*2040*/  STL [R1+0x1d8], R68 ;  /* 0x0001d84401007387 */ /* 0x0001e20000100800 */
[----:B------:R-:W-:-:S03]  /*2050*/  IMAD R58, R47, 0x2, R13 ;  /* 0x000000022f3a7824 */ /* 0x000fc600078e020d */
[----:B-----5:R1:W-:Y:S04]  /*2060*/  STL [R1+0x18c], R75 ;  /* 0x00018c4b01007387 */ /* 0x0203e80000100800 */
[----:B0-----:R0:W2:Y:S04]  /*2070*/  LDG.E.U16 R68, [R4.64] ;  /* 0x0000000404447981 */ /* 0x0010a8000c1e1500 */
[----:B-1----:R1:W5:Y:S01]  /*2080*/  LDG.E.U16 R75, [R2.64] ;  /* 0x00000004024b7981 */ /* 0x002362000c1e1500 */
[----:B0-----:R-:W-:-:S03]  /*2090*/  LEA R4, P0, R20, R0, 0x1 ;  /* 0x0000000014047211 */ /* 0x001fc600078008ff */
[----:B------:R0:W-:Y:S01]  /*20a0*/  STL [R1+0x1c4], R74 ;  /* 0x0001c44a01007387 */ /* 0x0001e20000100800 */
[C---:B-1----:R-:W-:Y:S02]  /*20b0*/  LEA R2, P1, R57.reuse, R0, 0x1 ;  /* 0x0000000039027211 */ /* 0x042fe400078208ff */
[-C--:B------:R-:W-:Y:S02]  /*20c0*/  LEA.HI.X.SX32 R5, R20, R44.reuse, 0x1, P0 ;  /* 0x0000002c14057211 */ /* 0x080fe400000f0eff */
[----:B------:R-:W-:Y:S02]  /*20d0*/  LEA.HI.X.SX32 R3, R57, R44, 0x1, P1 ;  /* 0x0000002c39037211 */ /* 0x000fe400008f0eff */
[C---:B------:R-:W-:Y:S01]  /*20e0*/  LEA R27, R47.reuse, R58, 0x1 ;  /* 0x0000003a2f1b7211 */ /* 0x040fe200078e08ff */
[----:B------:R1:W5:Y:S04]  /*20f0*/  LDG.E.U16 R78, [R4.64] ;  /* 0x00000004044e7981 */ /* 0x000368000c1e1500 */
[----:B0-----:R0:W5:Y:S01]  /*2100*/  LDG.E.U16 R74, [R2.64] ;  /* 0x00000004024a7981 */ /* 0x001162000c1e1500 */
[----:B------:R-:W-:-:S04]  /*2110*/  IMAD R8, R47, 0x2, R27 ;  /* 0x000000022f087824 */ /* 0x000fc800078e021b */
[----:B------:R-:W-:Y:S01]  /*2120*/  IMAD R14, R47, 0x2, R8 ;  /* 0x000000022f0e7824 */ /* 0x000fe200078e0208 */
[----:B0-----:R-:W-:-:S04]  /*2130*/  LEA R2, P1, R58, R0, 0x1 ;  /* 0x000000003a027211 */ /* 0x001fc800078208ff */
[----:B------:R-:W-:Y:S01]  /*2140*/  LEA.HI.X.SX32 R3, R58, R44, 0x1, P1 ;  /* 0x0000002c3a037211 */ /* 0x000fe200008f0eff */
[----:B---3--:R0:W-:Y:S04]  /*2150*/  STL [R1+0x1c8], R66 ;  /* 0x0001c84201007387 */ /* 0x0081e80000100800 */
[----:B0-----:R0:W3:Y:S02]  /*2160*/  LDG.E.U16 R66, [R6.64] ;  /* 0x0000000406427981 */ /* 0x0010e4000c1e1500 */
[C---:B0-----:R-:W-:Y:S02]  /*2170*/  LEA R6, P0, R59.reuse, R0, 0x1 ;  /* 0x000000003b067211 */ /* 0x041fe400078008ff */
[----:B----4-:R-:W-:Y:S02]  /*2180*/  STL [R1+0x180], R70 ;  /* 0x0001804601007387 */ /* 0x010fe40000100800 */
[----:B------:R-:W-:-:S02]  /*2190*/  LEA.HI.X.SX32 R7, R59, R44, 0x1, P0 ;  /* 0x0000002c3b077211 */ /* 0x000fc400000f0eff */
[C---:B-1----:R-:W-:Y:S01]  /*21a0*/  LEA R4, P0, R13.reuse, R0, 0x1 ;  /* 0x000000000d047211 */ /* 0x042fe200078008ff */
[----:B------:R-:W-:Y:S03]  /*21b0*/  STL [R1+0x1b4], R69 ;  /* 0x0001b44501007387 */ /* 0x000fe60000100800 */
[----:B------:R-:W-:Y:S01]  /*21c0*/  LEA.HI.X.SX32 R5, R13, R44, 0x1, P0 ;  /* 0x0000002c0d057211 */ /* 0x000fe200000f0eff */
[----:B------:R0:W-:Y:S04]  /*21d0*/  STL [R1+0x1b8], R67 ;  /* 0x0001b84301007387 */ /* 0x0001e80000100800 */
[----:B------:R1:W4:Y:S04]  /*21e0*/  LDG.E.U16 R80, [R4.64] ;  /* 0x0000000404507981 */ /* 0x000328000c1e1500 */
[----:B0-----:R0:W4:Y:S04]  /*21f0*/  LDG.E.U16 R67, [R6.64] ;  /* 0x0000000406437981 */ /* 0x001128000c1e1500 */
[----:B------:R1:W-:Y:S01]  /*2200*/  STL [R1+0x17c], R65 ;  /* 0x00017c4101007387 */ /* 0x0003e20000100800 */
[----:B0-----:R-:W-:-:S04]  /*2210*/  LEA R6, P0, R8, R0, 0x1 ;  /* 0x0000000008067211 */ /* 0x001fc800078008ff */
[----:B------:R-:W-:Y:S01]  /*2220*/  LEA.HI.X.SX32 R7, R8, R44, 0x1, P0 ;  /* 0x0000002c08077211 */ /* 0x000fe200000f0eff */
[----:B-1----:R0:W4:Y:S01]  /*2230*/  LDG.E.U16 R65, [R2.64] ;  /* 0x0000000402417981 */ /* 0x002122000c1e1500 */
[----:B------:R-:W-:-:S03]  /*2240*/  LEA R4, P0, R14, R0, 0x1 ;  /* 0x000000000e047211 */ /* 0x000fc600078008ff */
[----:B------:R1:W4:Y:S01]  /*2250*/  LDG.E.U16 R77, [R6.64] ;  /* 0x00000004064d7981 */ /* 0x000322000c1e1500 */
[----:B------:R-:W-:-:S05]  /*2260*/  LEA.HI.X.SX32 R5, R14, R44, 0x1, P0 ;  /* 0x0000002c0e057211 */ /* 0x000fca00000f0eff */
[----:B------:R0:W4:Y:S01]  /*2270*/  LDG.E.U16 R79, [R4.64] ;  /* 0x00000004044f7981 */ /* 0x000122000c1e1500 */
[----:B------:R-:W-:-:S05]  /*2280*/  LEA R52, R47, R14, 0x1 ;  /* 0x0000000e2f347211 */ /* 0x000fca00078e08ff */
[----:B------:R-:W-:-:S04]  /*2290*/  IMAD R28, R47, 0x2, R52 ;  /* 0x000000022f1c7824 */ /* 0x000fc800078e0234 */
[----:B------:R-:W-:-:S05]  /*22a0*/  IMAD R56, R47, 0x2, R28 ;  /* 0x000000022f387824 */ /* 0x000fca00078e021c */
[----:B------:R-:W-:-:S05]  /*22b0*/  LEA R15, R47, R56, 0x1 ;  /* 0x000000382f0f7211 */ /* 0x000fca00078e08ff */
[----:B------:R-:W-:Y:S01]  /*22c0*/  IMAD R53, R47, 0x2, R15 ;  /* 0x000000022f357824 */ /* 0x000fe200078e020f */
[----:B0-----:R-:W-:-:S03]  /*22d0*/  LEA R2, P1, R52, R0, 0x1 ;  /* 0x0000000034027211 */ /* 0x001fc600078208ff */
[C---:B------:R-:W-:Y:S01]  /*22e0*/  IMAD R21, R47.reuse, 0x2, R53 ;  /* 0x000000022f157824 */ /* 0x040fe200078e0235 */
[----:B------:R-:W-:Y:S02]  /*22f0*/  LEA.HI.X.SX32 R3, R52, R44, 0x1, P1 ;  /* 0x0000002c34037211 */ /* 0x000fe400008f0eff */
[C---:B-1----:R-:W-:Y:S02]  /*2300*/  LEA R6, P0, R56.reuse, R0, 0x1 ;  /* 0x0000000038067211 */ /* 0x042fe400078008ff */
[----:B------:R-:W-:Y:S01]  /*2310*/  LEA R55, R47, R21, 0x1 ;  /* 0x000000152f377211 */ /* 0x000fe200078e08ff */
[----:B--2---:R-:W-:Y:S01]  /*2320*/  STL [R1+0x1a4], R68 ;  /* 0x0001a44401007387 */ /* 0x004fe20000100800 */
[----:B------:R-:W-:Y:S02]  /*2330*/  LEA.HI.X.SX32 R7, R56, R44, 0x1, P0 ;  /* 0x0000002c38077211 */ /* 0x000fe400000f0eff */
[----:B------:R-:W-:Y:S01]  /*2340*/  LEA R4, P0, R15, R0, 0x1 ;  /* 0x000000000f047211 */ /* 0x000fe200078008ff */
[----:B-----5:R0:W-:Y:S01]  /*2350*/  STL [R1+0x1a8], R75 ;  /* 0x0001a84b01007387 */ /* 0x0201e20000100800 */
[----:B------:R-:W-:-:S02]  /*2360*/  IMAD R16, R47, 0x2, R55 ;  /* 0x000000022f107824 */ /* 0x000fc400078e0237 */
[----:B------:R-:W-:Y:S02]  /*2370*/  LEA.HI.X.SX32 R5, R15, R44, 0x1, P0 ;  /* 0x0000002c0f057211 */ /* 0x000fe400000f0eff */
[----:B------:R-:W-:-:S03]  /*2380*/  IMAD R50, R47, 0x2, R16 ;  /* 0x000000022f327824 */ /* 0x000fc600078e0210 */
[----:B------:R1:W2:Y:S04]  /*2390*/  LDG.E.U16 R81, [R4.64] ;  /* 0x0000000404517981 */ /* 0x0002a8000c1e1500 */
[----:B0-----:R0:W5:Y:S01]  /*23a0*/  LDG.E.U16 R75, [R2.64] ;  /* 0x00000004024b7981 */ /* 0x001162000c1e1500 */
[----:B------:R-:W-:Y:S02]  /*23b0*/  LEA R22, R47, R50, 0x1 ;  /* 0x000000322f167211 */ /* 0x000fe400078e08ff */
[----:B0-----:R-:W-:-:S04]  /*23c0*/  LEA R2, P1, R53, R0, 0x1 ;  /* 0x0000000035027211 */ /* 0x001fc800078208ff */
[----:B------:R-:W-:Y:S01]  /*23d0*/  LEA.HI.X.SX32 R3, R53, R44, 0x1, P1 ;  /* 0x0000002c35037211 */ /* 0x000fe200008f0eff */
[----:B------:R-:W-:-:S04]  /*23e0*/  IMAD R54, R47, 0x2, R22 ;  /* 0x000000022f367824 */ /* 0x000fc800078e0216 */
[----:B------:R-:W-:Y:S01]  /*23f0*/  IMAD R9, R47, 0x2, R54 ;  /* 0x000000022f097824 */ /* 0x000fe200078e0236 */
[----:B---3--:R-:W-:Y:S04]  /*2400*/  STL [R1+0x170], R66 ;  /* 0x0001704201007387 */ /* 0x008fe80000100800 */
[----:B------:R0:W-:Y:S04]  /*2410*/  STL [R1+0x194], R78 ;  /* 0x0001944e01007387 */ /* 0x0001e80000100800 */
[----:B------:R3:W-:Y:S04]  /*2420*/  STL [R1+0x198], R74 ;  /* 0x0001984a01007387 */ /* 0x0007e80000100800 */
[----:B0-----:R0:W2:Y:S04]  /*2430*/  LDG.E.U16 R78, [R2.64] ;  /* 0x00000004024e7981 */ /* 0x0010a8000c1e1500 */
[----:B---3--:R3:W2:Y:S02]  /*2440*/  LDG.E.U16 R74, [R6.64] ;  /* 0x00000004064a7981 */ /* 0x0086a4000c1e1500 */
[----:B---3--:R-:W-:-:S02]  /*2450*/  LEA R6, P0, R55, R0, 0x1 ;  /* 0x0000000037067211 */ /* 0x008fc400078008ff */
[----:B0-----:R-:W-:Y:S02]  /*2460*/  LEA R2, P1, R50, R0, 0x1 ;  /* 0x0000000032027211 */ /* 0x001fe400078208ff */
[----:B------:R-:W-:Y:S02]  /*2470*/  LEA.HI.X.SX32 R7, R55, R44, 0x1, P0 ;  /* 0x0000002c37077211 */ /* 0x000fe400000f0eff */
[----:B-1----:R-:W-:Y:S01]  /*2480*/  LEA R4, P0, R16, R0, 0x1 ;  /* 0x0000000010047211 */ /* 0x002fe200078008ff */
[----:B----4-:R-:W-:Y:S01]  /*2490*/  STL [R1+0x16c], R67 ;  /* 0x00016c4301007387 */ /* 0x010fe20000100800 */
[-C--:B------:R-:W-:Y:S02]  /*24a0*/  LEA.HI.X.SX32 R3, R50, R44.reuse, 0x1, P1 ;  /* 0x0000002c32037211 */ /* 0x080fe400008f0eff */
[----:B------:R-:W-:Y:S01]  /*24b0*/  LEA.HI.X.SX32 R5, R16, R44, 0x1, P0 ;  /* 0x0000002c10057211 */ /* 0x000fe200000f0eff */
[----:B------:R-:W-:Y:S04]  /*24c0*/  STL [R1+0x184], R80 ;  /* 0x0001845001007387 */ /* 0x000fe80000100800 */
[----:B------:R0:W3:Y:S04]  /*24d0*/  LDG.E.U16 R85, [R4.64] ;  /* 0x0000000404557981 */ /* 0x0000e8000c1e1500 */
[----:B------:R1:W-:Y:S04]  /*24e0*/  STL [R1+0x188], R65 ;  /* 0x0001884101007387 */ /* 0x0003e80000100800 */
[----:B------:R4:W-:Y:S04]  /*24f0*/  STL [R1+0x160], R77 ;  /* 0x0001604d01007387 */ /* 0x0009e80000100800 */
[----:B-1----:R1:W3:Y:S04]  /*2500*/  LDG.E.U16 R65, [R6.64] ;  /* 0x0000000406417981 */ /* 0x0022e8000c1e1500 */
[----:B----4-:R4:W3:Y:S01]  /*2510*/  LDG.E.U16 R77, [R2.64] ;  /* 0x00000004024d7981 */ /* 0x0108e2000c1e1500 */
[----:B-1----:R-:W-:-:S04]  /*2520*/  LEA R6, P0, R54, R0, 0x1 ;  /* 0x0000000036067211 */ /* 0x002fc800078008ff */
[----:B------:R-:W-:Y:S01]  /*2530*/  LEA.HI.X.SX32 R7, R54, R44, 0x1, P0 ;  /* 0x0000002c36077211 */ /* 0x000fe200000f0eff */
[----:B------:R1:W-:Y:S01]  /*2540*/  STL [R1+0x174], R79 ;  /* 0x0001744f01007387 */ /* 0x0003e20000100800 */
[----:B0-----:R-:W-:-:S03]  /*2550*/  LEA R4, P0, R9, R0, 0x1 ;  /* 0x0000000009047211 */ /* 0x001fc600078008ff */
[----:B-1----:R0:W3:Y:S01]  /*2560*/  LDG.E.U16 R79, [R6.64] ;  /* 0x00000004064f7981 */ /* 0x0020e2000c1e1500 */
[----:B------:R-:W-:-:S05]  /*2570*/  LEA.HI.X.SX32 R5, R9, R44, 0x1, P0 ;  /* 0x0000002c09057211 */ /* 0x000fca00000f0eff */
[----:B------:R1:W3:Y:S01]  /*2580*/  LDG.E.U16 R80, [R4.64] ;  /* 0x0000000404507981 */ /* 0x0002e2000c1e1500 */
[----:B------:R-:W-:-:S05]  /*2590*/  LEA R51, R47, R9, 0x1 ;  /* 0x000000092f337211 */ /* 0x000fca00078e08ff */
[----:B------:R-:W-:-:S04]  /*25a0*/  IMAD R23, R47, 0x2, R51 ;  /* 0x000000022f177824 */ /* 0x000fc800078e0233 */
[----:B------:R-:W-:-:S05]  /*25b0*/  IMAD R60, R47, 0x2, R23 ;  /* 0x000000022f3c7824 */ /* 0x000fca00078e0217 */
[----:B------:R-:W-:-:S05]  /*25c0*/  LEA R10, R47, R60, 0x1 ;  /* 0x0000003c2f0a7211 */ /* 0x000fca00078e08ff */
[----:B------:R-:W-:Y:S01]  /*25d0*/  IMAD R61, R47, 0x2, R10 ;  /* 0x000000022f3d7824 */ /* 0x000fe200078e020a */
[----:B----4-:R-:W-:-:S03]  /*25e0*/  LEA R2, P1, R51, R0, 0x1 ;  /* 0x0000000033027211 */ /* 0x010fc600078208ff */
[----:B------:R-:W-:Y:S01]  /*25f0*/  IMAD R24, R47, 0x2, R61 ;  /* 0x000000022f187824 */ /* 0x000fe200078e023d */
[C---:B0-----:R-:W-:Y:S02]  /*2600*/  LEA R6, P0, R60.reuse, R0, 0x1 ;  /* 0x000000003c067211 */ /* 0x041fe400078008ff */
[----:B------:R-:W-:Y:S02]  /*2610*/  LEA.HI.X.SX32 R3, R51, R44, 0x1, P1 ;  /* 0x0000002c33037211 */ /* 0x000fe400008f0eff */
[C---:B------:R-:W-:Y:S02]  /*2620*/  LEA R64, R47.reuse, R24, 0x1 ;  /* 0x000000182f407211 */ /* 0x040fe400078e08ff */
[----:B------:R-:W-:Y:S01]  /*2630*/  LEA.HI.X.SX32 R7, R60, R44, 0x1, P0 ;  /* 0x0000002c3c077211 */ /* 0x000fe200000f0eff */
[----:B-----5:R0:W-:Y:S01]  /*2640*/  STL [R1+0x178], R75 ;  /* 0x0001784b01007387 */ /* 0x0201e20000100800 */
[----:B-1----:R-:W-:Y:S01]  /*2650*/  LEA R4, P0, R10, R0, 0x1 ;  /* 0x000000000a047211 */ /* 0x002fe200078008ff */
[----:B------:R-:W-:-:S02]  /*2660*/  IMAD R11, R47, 0x2, R64 ;  /* 0x000000022f0b7824 */ /* 0x000fc400078e0240 */
[----:B------:R1:W4:Y:S01]  /*2670*/  LDG.E.U16 R83, [R6.64] ;  /* 0x0000000406537981 */ /* 0x000322000c1e1500 */
[----:B------:R-:W-:Y:S01]  /*2680*/  LEA.HI.X.SX32 R5, R10, R44, 0x1, P0 ;  /* 0x0000002c0a057211 */ /* 0x000fe200000f0eff */
[----:B------:R-:W-:Y:S02]  /*2690*/  IMAD R62, R47, 0x2, R11 ;  /* 0x000000022f3e7824 */ /* 0x000fe400078e020b */
[----:B0-----:R0:W5:Y:S01]  /*26a0*/  LDG.E.U16 R75, [R2.64] ;  /* 0x00000004024b7981 */ /* 0x001162000c1e1500 */
[-C--:B-1----:R-:W-:Y:S02]  /*26b0*/  LEA R6, P0, R64, R0.reuse, 0x1 ;  /* 0x0000000040067211 */ /* 0x082fe400078008ff */
[----:B0-----:R-:W-:Y:S02]  /*26c0*/  LEA R2, P1, R61, R0, 0x1 ;  /* 0x000000003d027211 */ /* 0x001fe400078208ff */
[----:B------:R-:W-:Y:S02]  /*26d0*/  LEA R17, R47, R62, 0x1 ;  /* 0x0000003e2f117211 */ /* 0x000fe400078e08ff */
[----:B------:R-:W-:-:S02]  /*26e0*/  LEA.HI.X.SX32 R3, R61, R44, 0x1, P1 ;  /* 0x0000002c3d037211 */ /* 0x000fc400008f0eff */
[----:B------:R-:W-:Y:S01]  /*26f0*/  LEA.HI.X.SX32 R7, R64, R44, 0x1, P0 ;  /* 0x0000002c40077211 */ /* 0x000fe200000f0eff */
[----:B------:R-:W-:-:S04]  /*2700*/  IMAD R63, R47, 0x2, R17 ;  /* 0x000000022f3f7824 */ /* 0x000fc800078e0211 */
[----:B------:R-:W-:-:S05]  /*2710*/  IMAD R12, R47, 0x2, R63 ;  /* 0x000000022f0c7824 */ /* 0x000fca00078e023f */
[----:B------:R-:W-:Y:S01]  /*2720*/  LEA R73, R47, R12, 0x1 ;  /* 0x0000000c2f497211 */ /* 0x000fe200078e08ff */
[----:B--2---:R-:W-:Y:S04]  /*2730*/  STL [R1+0x15c], R74 ;  /* 0x00015c4a01007387 */ /* 0x004fe80000100800 */
[----:B------:R0:W-:Y:S04]  /*2740*/  STL [R1+0x164], R81 ;  /* 0x0001645101007387 */ /* 0x0001e80000100800 */
[----:B------:R1:W-:Y:S04]  /*2750*/  STL [R1+0x168], R78 ;  /* 0x0001684e01007387 */ /* 0x0003e80000100800 */
[----:B0-----:R0:W2:Y:S04]  /*2760*/  LDG.E.U16 R81, [R4.64] ;  /* 0x0000000404517981 */ /* 0x0010a8000c1e1500 */
[----:B-1----:R1:W2:Y:S01]  /*2770*/  LDG.E.U16 R78, [R2.64] ;  /* 0x00000004024e7981 */ /* 0x0022a2000c1e1500 */
[----:B0-----:R-:W-:-:S02]  /*2780*/  LEA R4, P0, R11, R0, 0x1 ;  /* 0x000000000b047211 */ /* 0x001fc400078008ff */
[C---:B-1----:R-:W-:Y:S02]  /*2790*/  LEA R2, P1, R62.reuse, R0, 0x1 ;  /* 0x000000003e027211 */ /* 0x042fe400078208ff */
[-C--:B------:R-:W-:Y:S02]  /*27a0*/  LEA.HI.X.SX32 R5, R11, R44.reuse, 0x1, P0 ;  /* 0x0000002c0b057211 */ /* 0x080fe400000f0eff */
[----:B------:R-:W-:-:S03]  /*27b0*/  LEA.HI.X.SX32 R3, R62, R44, 0x1, P1 ;  /* 0x0000002c3e037211 */ /* 0x000fc600008f0eff */
[----:B------:R0:W2:Y:S04]  /*27c0*/  LDG.E.U16 R91, [R4.64] ;  /* 0x00000004045b7981 */ /* 0x0000a8000c1e1500 */
[----:B---3--:R-:W-:Y:S04]  /*27d0*/  STL [R1+0x150], R65 ;  /* 0x0001504101007387 */ /* 0x008fe80000100800 */
[----:B------:R-:W-:Y:S04]  /*27e0*/  STL [R1+0x154], R85 ;  /* 0x0001545501007387 */ /* 0x000fe80000100800 */
[----:B------:R1:W-:Y:S04]  /*27f0*/  STL [R1+0x158], R77 ;  /* 0x0001584d01007387 */ /* 0x0003e80000100800 */
[----:B-1----:R1:W3:Y:S04]  /*2800*/  LDG.E.U16 R77, [R6.64] ;  /* 0x00000004064d7981 */ /* 0x0022e8000c1e1500 */
[----:B------:R0:W-:Y:S01]  /*2810*/  STL [R1+0x14c], R79 ;  /* 0x00014c4f01007387 */ /* 0x0001e20000100800 */
[----:B-1----:R-:W-:-:S04]  /*2820*/  LEA R6, P0, R63, R0, 0x1 ;  /* 0x000000003f067211 */ /* 0x002fc800078008ff */
[----:B------:R-:W-:Y:S01]  /*2830*/  LEA.HI.X.SX32 R7, R63, R44, 0x1, P0 ;  /* 0x0000002c3f077211 */ /* 0x000fe200000f0eff */
[----:B0-----:R0:W3:Y:S01]  /*2840*/  LDG.E.U16 R79, [R2.64] ;  /* 0x00000004024f7981 */ /* 0x0010e2000c1e1500 */
[----:B------:R-:W-:-:S04]  /*2850*/  LEA R4, P0, R12, R0, 0x1 ;  /* 0x000000000c047211 */ /* 0x000fc800078008ff */
[----:B------:R-:W-:Y:S02]  /*2860*/  LEA.HI.X.SX32 R5, R12, R44, 0x1, P0 ;  /* 0x0000002c0c057211 */ /* 0x000fe400000f0eff */
[C---:B0-----:R-:W-:Y:S01]  /*2870*/  LEA R2, P1, R73.reuse, R0, 0x1 ;  /* 0x0000000049027211 */ /* 0x041fe200078208ff */
[----:B------:R0:W-:Y:S03]  /*2880*/  STL [R1+0x144], R80 ;  /* 0x0001445001007387 */ /* 0x0001e60000100800 */
[----:B------:R-:W-:Y:S01]  /*2890*/  LEA.HI.X.SX32 R3, R73, R44, 0x1, P1 ;  /* 0x0000002c49037211 */ /* 0x000fe200008f0eff */
[----:B------:R1:W3:Y:S04]  /*28a0*/  LDG.E.U16 R89, [R4.64] ;  /* 0x0000000404597981 */ /* 0x0002e8000c1e1500 */
[----:B------:R1:W3:Y:S04]  /*28b0*/  LDG.E.U16 R85, [R2.64] ;  /* 0x0000000402557981 */ /* 0x0002e8000c1e1500 */
[----:B0-----:R0:W3:Y:S01]  /*28c0*/  LDG.E.U16 R80, [R6.64] ;  /* 0x0000000406507981 */ /* 0x0010e2000c1e1500 */
[----:B------:R-:W-:-:S04]  /*28d0*/  IMAD R18, R47, 0x2, R73 ;  /* 0x000000022f127824 */ /* 0x000fc800078e0249 */
[----:B------:R-:W-:-:S05]  /*28e0*/  IMAD R72, R47, 0x2, R18 ;  /* 0x000000022f487824 */ /* 0x000fca00078e0212 */
[----:B------:R-:W-:-:S05]  /*28f0*/  LEA R71, R47, R72, 0x1 ;  /* 0x000000482f477211 */ /* 0x000fca00078e08ff */
[----:B------:R-:W-:-:S04]  /*2900*/  IMAD R48, R47, 0x2, R71 ;  /* 0x000000022f307824 */ /* 0x000fc800078e0247 */
[----:B------:R-:W-:Y:S01]  /*2910*/  IMAD R19, R47, 0x2, R48 ;  /* 0x000000022f137824 */ /* 0x000fe200078e0230 */
[----:B0-----:R-:W-:-:S04]  /*2920*/  LEA R6, P0, R72, R0, 0x1 ;  /* 0x0000000048067211 */ /* 0x001fc800078008ff */
[----:B------:R-:W-:Y:S02]  /*2930*/  LEA R49, R47, R19, 0x1 ;  /* 0x000000132f317211 */ /* 0x000fe400078e08ff */
[----:B------:R-:W-:-:S03]  /*2940*/  LEA.HI.X.SX32 R7, R72, R44, 0x1, P0 ;  /* 0x0000002c48077211 */ /* 0x000fc600000f0eff */
[----:B------:R-:W-:Y:S01]  /*2950*/  IMAD R76, R47, 0x2, R49 ;  /* 0x000000022f4c7824 */ /* 0x000fe200078e0231 */
[-C--:B-1----:R-:W-:Y:S02]  /*2960*/  LEA R4, P0, R71, R0.reuse, 0x1 ;  /* 0x0000000047047211 */ /* 0x082fe400078008ff */
[C---:B------:R-:W-:Y:S01]  /*2970*/  LEA R2, P1, R48.reuse, R0, 0x1 ;  /* 0x0000000030027211 */ /* 0x040fe200078208ff */
[----:B------:R-:W-:Y:S01]  /*2980*/  IMAD R45, R47, 0x2, R76 ;  /* 0x000000022f2d7824 */ /* 0x000fe200078e024c */
[----:B-----5:R-:W-:Y:S01]  /*2990*/  STL [R1+0x148], R75 ;  /* 0x0001484b01007387 */ /* 0x020fe20000100800 */
[-C--:B------:R-:W-:Y:S02]  /*29a0*/  LEA.HI.X.SX32 R5, R71, R44.reuse, 0x1, P0 ;  /* 0x0000002c47057211 */ /* 0x080fe400000f0eff */
[----:B------:R-:W-:Y:S01]  /*29b0*/  LEA.HI.X.SX32 R3, R48, R44, 0x1, P1 ;  /* 0x0000002c30037211 */ /* 0x000fe200008f0eff */
[----:B----4-:R-:W-:Y:S01]  /*29c0*/  STL [R1+0x140], R83 ;  /* 0x0001405301007387 */ /* 0x010fe20000100800 */
[----:B------:R-:W-:-:S02]  /*29d0*/  LEA R48, P0, R49, R0, 0x1 ;  /* 0x0000000031307211 */ /* 0x000fc400078008ff */
[----:B------:R-:W-:Y:S01]  /*29e0*/  LEA R20, R47, R45, 0x1 ;  /* 0x0000002d2f147211 */ /* 0x000fe200078e08ff */
[----:B------:R0:W4:Y:S01]  /*29f0*/  LDG.E.U16 R93, [R4.64] ;  /* 0x00000004045d7981 */ /* 0x000122000c1e1500 */
[----:B------:R-:W-:-:S03]  /*2a00*/  LEA.HI.X.SX32 R49, R49, R44, 0x1, P0 ;  /* 0x0000002c31317211 */ /* 0x000fc600000f0eff */
[----:B------:R-:W-:Y:S01]  /*2a10*/  IMAD R57, R47, 0x2, R20 ;  /* 0x000000022f397824 */ /* 0x000fe200078e0214 */
[----:B0-----:R-:W-:-:S03]  /*2a20*/  LEA R4, P0, R76, R0, 0x1 ;  /* 0x000000004c047211 */ /* 0x001fc600078008ff */
[----:B------:R-:W-:Y:S01]  /*2a30*/  IMAD R70, R47, 0x2, R57 ;  /* 0x000000022f467824 */ /* 0x000fe200078e0239 */
[----:B------:R-:W-:-:S04]  /*2a40*/  LEA.HI.X.SX32 R5, R76, R44, 0x1, P0 ;  /* 0x0000002c4c057211 */ /* 0x000fc800000f0eff */
[----:B------:R-:W-:Y:S01]  /*2a50*/  LEA R69, R47, R70, 0x1 ;  /* 0x000000462f457211 */ /* 0x000fe200078e08ff */
[----:B------:R0:W5:Y:S04]  /*2a60*/  LDG.E.U16 R92, [R4.64] ;  /* 0x00000004045c7981 */ /* 0x000168000c1e1500 */
[----:B--2---:R-:W-:Y:S04]  /*2a70*/  STL [R1+0x13c], R81 ;  /* 0x00013c5101007387 */ /* 0x004fe80000100800 */
[----:B------:R1:W-:Y:S04]  /*2a80*/  STL [R1+0x138], R78 ;  /* 0x0001384e01007387 */ /* 0x0003e80000100800 */
[----:B-1----:R-:W2:Y:S04]  /*2a90*/  LDG.E.U16 R78, [R6.64] ;  /* 0x00000004064e7981 */ /* 0x002ea8000c1e1500 */
[----:B---3--:R1:W-:Y:S04]  /*2aa0*/  STL [R1+0x134], R77 ;  /* 0x0001344d01007387 */ /* 0x0083e80000100800 */
[----:B------:R-:W-:Y:S04]  /*2ab0*/  STL [R1+0x130], R91 ;  /* 0x0001305b01007387 */ /* 0x000fe80000100800 */
[----:B-1----:R1:W3:Y:S04]  /*2ac0*/  LDG.E.U16 R77, [R2.64] ;  /* 0x00000004024d7981 */ /* 0x0022e8000c1e1500 */
[----:B------:R0:W-:Y:S01]  /*2ad0*/  STL [R1+0x12c], R79 ;  /* 0x00012c4f01007387 */ /* 0x0001e20000100800 */
[----:B-1----:R-:W-:-:S04]  /*2ae0*/  LEA R2, P1, R45, R0, 0x1 ;  /* 0x000000002d027211 */ /* 0x002fc800078208ff */
[----:B------:R-:W-:Y:S01]  /*2af0*/  LEA.HI.X.SX32 R3, R45, R44, 0x1, P1 ;  /* 0x0000002c2d037211 */ /* 0x000fe200008f0eff */
[----:B0-----:R0:W5:Y:S04]  /*2b00*/  LDG.E.U16 R79, [R48.64] ;  /* 0x00000004304f7981 */ /* 0x001168000c1e1500 */
[----:B------:R1:W5:Y:S01]  /*2b10*/  LDG.E.U16 R91, [R2.64] ;  /* 0x00000004025b7981 */ /* 0x000362000c1e1500 */
[----:B0-----:R-:W-:-:S04]  /*2b20*/  LEA R48, P0, R57, R0, 0x1 ;  /* 0x0000000039307211 */ /* 0x001fc800078008ff */
[----:B------:R-:W-:Y:S02]  /*2b30*/  LEA.HI.X.SX32 R49, R57, R44, 0x1, P0 ;  /* 0x0000002c39317211 */ /* 0x000fe400000f0eff */
[CC--:B------:R-:W-:Y:S02]  /*2b40*/  LEA R4, P0, R70.reuse, R0.reuse, 0x1 ;  /* 0x0000000046047211 */ /* 0x0c0fe400078008ff */
[C---:B-1----:R-:W-:Y:S01]  /*2b50*/  LEA R2, P1, R69.reuse, R0, 0x1 ;  /* 0x0000000045027211 */ /* 0x042fe200078208ff */
[----:B------:R-:W-:Y:S01]  /*2b60*/  STL [R1+0x128], R80 ;  /* 0x0001285001007387 */ /* 0x000fe20000100800 */
[-C--:B------:R-:W-:Y:S02]  /*2b70*/  LEA.HI.X.SX32 R5, R70, R44.reuse, 0x1, P0 ;  /* 0x0000002c46057211 */ /* 0x080fe400000f0eff */
[----:B------:R-:W-:Y:S01]  /*2b80*/  LEA.HI.X.SX32 R3, R69, R44, 0x1, P1 ;  /* 0x0000002c45037211 */ /* 0x000fe200008f0eff */
[----:B------:R0:W-:Y:S04]  /*2b90*/  STL [R1+0x124], R89 ;  /* 0x0001245901007387 */ /* 0x0001e80000100800 */
[----:B------:R1:W-:Y:S04]  /*2ba0*/  STL [R1+0x120], R85 ;  /* 0x0001205501007387 */ /* 0x0003e80000100800 */
[----:B------:R4:W5:Y:S04]  /*2bb0*/  LDG.E.U16 R76, [R2.64] ;  /* 0x00000004024c7981 */ /* 0x000968000c1e1500 */
[----:B0-----:R0:W5:Y:S04]  /*2bc0*/  LDG.E.U16 R89, [R4.64] ;  /* 0x0000000404597981 */ /* 0x001168000c1e1500 */
[----:B-1----:R1:W5:Y:S01]  /*2bd0*/  LDG.E.U16 R85, [R48.64] ;  /* 0x0000000430557981 */ /* 0x002362000c1e1500 */
[----:B------:R-:W-:-:S04]  /*2be0*/  IMAD R13, R47, 0x2, R69 ;  /* 0x000000022f0d7824 */ /* 0x000fc800078e0245 */
[----:B------:R-:W-:-:S05]  /*2bf0*/  IMAD R58, R47, 0x2, R13 ;  /* 0x000000022f3a7824 */ /* 0x000fca00078e020d */
[----:B------:R-:W-:-:S05]  /*2c00*/  LEA R8, R47, R58, 0x1 ;  /* 0x0000003a2f087211 */ /* 0x000fca00078e08ff */
[----:B------:R-:W-:-:S05]  /*2c10*/  IMAD R68, R47, 0x2, R8 ;  /* 0x000000022f447824 */ /* 0x000fca00078e0208 */
[----:B------:R-:W-:-:S05]  /*2c20*/  LEA R14, R47, R68, 0x1 ;  /* 0x000000442f0e7211 */ /* 0x000fca00078e08ff */
[----:B------:R-:W-:Y:S01]  /*2c30*/  IMAD R52, R47, 0x2, R14 ;  /* 0x000000022f347824 */ /* 0x000fe200078e020e */
[----:B-1----:R-:W-:-:S04]  /*2c40*/  LEA R48, P0, R58, R0, 0x1 ;  /* 0x000000003a307211 */ /* 0x002fc800078008ff */
[C---:B------:R-:W-:Y:S02]  /*2c50*/  LEA R66, R47.reuse, R52, 0x1 ;  /* 0x000000342f427211 */ /* 0x040fe400078e08ff */
[----:B------:R-:W-:Y:S02]  /*2c60*/  LEA.HI.X.SX32 R49, R58, R44, 0x1, P0 ;  /* 0x0000002c3a317211 */ /* 0x000fe400000f0eff */
[----:B0-----:R-:W-:Y:S01]  /*2c70*/  LEA R4, P0, R8, R0, 0x1 ;  /* 0x0000000008047211 */ /* 0x001fe200078008ff */
[----:B------:R-:W-:-:S03]  /*2c80*/  IMAD R59, R47, 0x2, R66 ;  /* 0x000000022f3b7824 */ /* 0x000fc600078e0242 */
[----:B------:R-:W-:Y:S02]  /*2c90*/  LEA.HI.X.SX32 R5, R8, R44, 0x1, P0 ;  /* 0x0000002c08057211 */ /* 0x000fe400000f0eff */
[C---:B------:R-:W-:Y:S02]  /*2ca0*/  LEA R15, R47.reuse, R59, 0x1 ;  /* 0x0000003b2f0f7211 */ /* 0x040fe400078e08ff */
[C---:B----4-:R-:W-:Y:S01]  /*2cb0*/  LEA R2, P1, R68.reuse, R0, 0x1 ;  /* 0x0000000044027211 */ /* 0x050fe200078208ff */
[----:B------:R0:W4:Y:S02]  /*2cc0*/  LDG.E.U16 R94, [R4.64] ;  /* 0x00000004045e7981 */ /* 0x000124000c1e1500 */
[----:B------:R-:W-:Y:S01]  /*2cd0*/  IMAD R53, R47, 0x2, R15 ;  /* 0x000000022f357824 */ /* 0x000fe200078e020f */
[----:B------:R-:W-:-:S04]  /*2ce0*/  LEA.HI.X.SX32 R3, R68, R44, 0x1, P1 ;  /* 0x0000002c44037211 */ /* 0x000fc800008f0eff */
[----:B------:R-:W-:Y:S01]  /*2cf0*/  LEA R67, R47, R53, 0x1 ;  /* 0x000000352f437211 */ /* 0x000fe200078e08ff */
[----:B------:R1:W4:Y:S02]  /*2d00*/  LDG.E.U16 R68, [R2.64] ;  /* 0x0000000402447981 */ /* 0x000324000c1e1500 */
[----:B-1----:R-:W-:-:S04]  /*2d10*/  LEA R2, P1, R59, R0, 0x1 ;  /* 0x000000003b027211 */ /* 0x002fc800078208ff */
[----:B------:R-:W-:Y:S01]  /*2d20*/  LEA.HI.X.SX32 R3, R59, R44, 0x1, P1 ;  /* 0x0000002c3b037211 */ /* 0x000fe200008f0eff */
[----:B--2---:R-:W-:Y:S04]  /*2d30*/  STL [R1+0x11c], R78 ;  /* 0x00011c4e01007387 */ /* 0x004fe80000100800 */
[----:B------:R-:W-:Y:S04]  /*2d40*/  STL [R1+0x118], R93 ;  /* 0x0001185d01007387 */ /* 0x000fe80000100800 */
[----:B---3--:R1:W-:Y:S04]  /*2d50*/  STL [R1+0x114], R77 ;  /* 0x0001144d01007387 */ /* 0x0083e80000100800 */
[----:B-1----:R1:W2:Y:S02]  /*2d60*/  LDG.E.U16 R77, [R48.64] ;  /* 0x00000004304d7981 */ /* 0x0022a4000c1e1500 */
[----:B-1----:R-:W-:-:S02]  /*2d70*/  LEA R48, P0, R52, R0, 0x1 ;  /* 0x0000000034307211 */ /* 0x002fc400078008ff */
[----:B-----5:R-:W-:Y:S02]  /*2d80*/  STL [R1+0x110], R79 ;  /* 0x0001104f01007387 */ /* 0x020fe40000100800 */
[----:B------:R-:W-:Y:S02]  /*2d90*/  LEA.HI.X.SX32 R49, R52, R44, 0x1, P0 ;  /* 0x0000002c34317211 */ /* 0x000fe400000f0eff */
[C---:B0-----:R-:W-:Y:S01]  /*2da0*/  LEA R4, P0, R66.reuse, R0, 0x1 ;  /* 0x0000000042047211 */ /* 0x041fe200078008ff */
[----:B------:R0:W-:Y:S03]  /*2db0*/  STL [R1+0x10c], R92 ;  /* 0x00010c5c01007387 */ /* 0x0001e60000100800 */
[----:B------:R-:W-:Y:S01]  /*2dc0*/  LEA.HI.X.SX32 R5, R66, R44, 0x1, P0 ;  /* 0x0000002c42057211 */ /* 0x000fe200000f0eff */
[----:B------:R1:W-:Y:S04]  /*2dd0*/  STL [R1+0x108], R91 ;  /* 0x0001085b01007387 */ /* 0x0003e80000100800 */
[----:B0-----:R0:W3:Y:S04]  /*2de0*/  LDG.E.U16 R92, [R48.64] ;  /* 0x00000004305c7981 */ /* 0x0010e8000c1e1500 */
[----:B-1----:R1:W5:Y:S01]  /*2df0*/  LDG.E.U16 R91, [R4.64] ;  /* 0x00000004045b7981 */ /* 0x002362000c1e1500 */
[----:B0-----:R-:W-:-:S04]  /*2e00*/  LEA R48, P0, R53, R0, 0x1 ;  /* 0x0000000035307211 */ /* 0x001fc800078008ff */
[----:B------:R-:W-:Y:S02]  /*2e10*/  LEA.HI.X.SX32 R49, R53, R44, 0x1, P0 ;  /* 0x0000002c35317211 */ /* 0x000fe400000f0eff */
[C---:B-1----:R-:W-:Y:S01]  /*2e20*/  LEA R4, P0, R67.reuse, R0, 0x1 ;  /* 0x0000000043047211 */ /* 0x042fe200078008ff */
[----:B------:R0:W-:Y:S03]  /*2e30*/  STL [R1+0x104], R85 ;  /* 0x0001045501007387 */ /* 0x0001e60000100800 */
[----:B------:R-:W-:Y:S01]  /*2e40*/  LEA.HI.X.SX32 R5, R67, R44, 0x1, P0 ;  /* 0x0000002c43057211 */ /* 0x000fe200000f0eff */
[----:B------:R-:W-:Y:S04]  /*2e50*/  STL [R1+0x100], R89 ;  /* 0x0001005901007387 */ /* 0x000fe80000100800 */
[----:B------:R1:W-:Y:S04]  /*2e60*/  STL [R1+0xfc], R76 ;  /* 0x0000fc4c01007387 */ /* 0x0003e80000100800 */
[----:B0-----:R0:W5:Y:S04]  /*2e70*/  LDG.E.U16 R85, [R2.64] ;  /* 0x0000000402557981 */ /* 0x001168000c1e1500 */
[----:B------:R0:W5:Y:S04]  /*2e80*/  LDG.E.U16 R93, [R4.64] ;  /* 0x00000004045d7981 */ /* 0x000168000c1e1500 */
[----:B-1----:R1:W5:Y:S01]  /*2e90*/  LDG.E.U16 R76, [R48.64] ;  /* 0x00000004304c7981 */ /* 0x002362000c1e1500 */
[----:B------:R-:W-:-:S05]  /*2ea0*/  IMAD R56, R47, 0x2, R67 ;  /* 0x000000022f387824 */ /* 0x000fca00078e0243 */
[----:B------:R-:W-:-:S05]  /*2eb0*/  LEA R16, R47, R56, 0x1 ;  /* 0x000000382f107211 */ /* 0x000fca00078e08ff */
[----:B------:R-:W-:-:S05]  /*2ec0*/  IMAD R50, R47, 0x2, R16 ;  /* 0x000000022f327824 */ /* 0x000fca00078e0210 */
[----:B------:R-:W-:-:S05]  /*2ed0*/  LEA R55, R47, R50, 0x1 ;  /* 0x000000322f377211 */ /* 0x000fca00078e08ff */
[----:B------:R-:W-:-:S05]  /*2ee0*/  IMAD R54, R47, 0x2, R55 ;  /* 0x000000022f367824 */ /* 0x000fca00078e0237 */
[----:B------:R-:W-:Y:S02]  /*2ef0*/  LEA R9, R47, R54, 0x1 ;  /* 0x000000362f097211 */ /* 0x000fe400078e08ff */
[----:B0-----:R-:W-:-:S03]  /*2f00*/  LEA R2, P1, R56, R0, 0x1 ;  /* 0x0000000038027211 */ /* 0x001fc600078208ff */
[C---:B------:R-:W-:Y:S01]  /*2f10*/  IMAD R51, R47.reuse, 0x2, R9 ;  /* 0x000000022f337824 */ /* 0x040fe200078e0209 */
[----:B------:R-:W-:Y:S02]  /*2f20*/  LEA.HI.X.SX32 R3, R56, R44, 0x1, P1 ;  /* 0x0000002c38037211 */ /* 0x000fe400008f0eff */
[C---:B-1----:R-:W-:Y:S02]  /*2f30*/  LEA R48, P0, R50.reuse, R0, 0x1 ;  /* 0x0000000032307211 */ /* 0x042fe400078008ff */
[----:B------:R-:W-:Y:S01]  /*2f40*/  LEA R74, R47, R51, 0x1 ;  /* 0x000000332f4a7211 */ /* 0x000fe200078e08ff */
[----:B------:R0:W5:Y:S01]  /*2f50*/  LDG.E.U16 R89, [R2.64] ;  /* 0x0000000402597981 */ /* 0x000162000c1e1500 */
[----:B------:R-:W-:Y:S02]  /*2f60*/  LEA.HI.X.SX32 R49, R50, R44, 0x1, P0 ;  /* 0x0000002c32317211 */ /* 0x000fe400000f0eff */
[----:B------:R-:W-:Y:S01]  /*2f70*/  LEA R4, P0, R55, R0, 0x1 ;  /* 0x0000000037047211 */ /* 0x000fe200078008ff */
[----:B------:R-:W-:-:S02]  /*2f80*/  IMAD R60, R47, 0x2, R74 ;  /* 0x000000022f3c7824 */ /* 0x000fc400078e024a */
[----:B------:R1:W5:Y:S01]  /*2f90*/  LDG.E.U16 R98, [R48.64] ;  /* 0x0000000430627981 */ /* 0x000362000c1e1500 */
[C---:B0-----:R-:W-:Y:S02]  /*2fa0*/  LEA R2, P1, R54.reuse, R0, 0x1 ;  /* 0x0000000036027211 */ /* 0x041fe400078208ff */
[-C--:B------:R-:W-:Y:S02]  /*2fb0*/  LEA.HI.X.SX32 R5, R55, R44.reuse, 0x1, P0 ;  /* 0x0000002c37057211 */ /* 0x080fe400000f0eff */
[----:B------:R-:W-:Y:S02]  /*2fc0*/  LEA.HI.X.SX32 R3, R54, R44, 0x1, P1 ;  /* 0x0000002c36037211 */ /* 0x000fe400008f0eff */
[----:B------:R-:W-:Y:S01]  /*2fd0*/  LEA R10, R47, R60, 0x1 ;  /* 0x0000003c2f0a7211 */ /* 0x000fe200078e08ff */
[----:B------:R-:W5:Y:S01]  /*2fe0*/  LDG.E.U16 R97, [R4.64] ;  /* 0x0000000404617981 */ /* 0x000f62000c1e1500 */
[----:B------:R-:W-:-:S03]  /*2ff0*/  LEA R54, P0, R51, R0, 0x1 ;  /* 0x0000000033367211 */ /* 0x000fc600078008ff */
[----:B------:R0:W5:Y:S01]  /*3000*/  LDG.E.U16 R96, [R2.64] ;  /* 0x0000000402607981 */ /* 0x000162000c1e1500 */
[----:B------:R-:W-:Y:S01]  /*3010*/  LEA.HI.X.SX32 R55, R51, R44, 0x1, P0 ;  /* 0x0000002c33377211 */ /* 0x000fe200000f0eff */
[----:B------:R-:W-:Y:S01]  /*3020*/  IMAD R61, R47, 0x2, R10 ;  /* 0x000000022f3d7824 */ /* 0x000fe200078e020a */
[-C--:B-1----:R-:W-:Y:S02]  /*3030*/  LEA R48, P0, R74, R0.reuse, 0x1 ;  /* 0x000000004a307211 */ /* 0x082fe400078008ff */
[----:B0-----:R-:W-:Y:S02]  /*3040*/  LEA R2, P1, R60, R0, 0x1 ;  /* 0x000000003c027211 */ /* 0x001fe400078208ff */
[-C--:B------:R-:W-:Y:S02]  /*3050*/  LEA.HI.X.SX32 R49, R74, R44.reuse, 0x1, P0 ;  /* 0x0000002c4a317211 */ /* 0x080fe400000f0eff */
[----:B------:R-:W-:Y:S02]  /*3060*/  LEA.HI.X.SX32 R3, R60, R44, 0x1, P1 ;  /* 0x0000002c3c037211 */ /* 0x000fe400008f0eff */
[----:B------:R-:W-:Y:S01]  /*3070*/  LEA R60, P0, R61, R0, 0x1 ;  /* 0x000000003d3c7211 */ /* 0x000fe200078008ff */
[----:B------:R0:W5:Y:S01]  /*3080*/  LDG.E.U16 R95, [R48.64] ;  /* 0x00000004305f7981 */ /* 0x000162000c1e1500 */
[----:B------:R-:W-:-:S02]  /*3090*/  LEA R65, R47, R61, 0x1 ;  /* 0x0000003d2f417211 */ /* 0x000fc400078e08ff */
[----:B------:R-:W-:Y:S02]  /*30a0*/  LEA.HI.X.SX32 R61, R61, R44, 0x1, P0 ;  /* 0x0000002c3d3d7211 */ /* 0x000fe400000f0eff */
[----:B0-----:R-:W-:-:S04]  /*30b0*/  LEA R48, P0, R65, R0, 0x1 ;  /* 0x0000000041307211 */ /* 0x001fc800078008ff */
[----:B------:R-:W-:Y:S01]  /*30c0*/  LEA.HI.X.SX32 R49, R65, R44, 0x1, P0 ;  /* 0x0000002c41317211 */ /* 0x000fe200000f0eff */
[----:B--2---:R-:W-:Y:S04]  /*30d0*/  STL [R1+0xf8], R77 ;  /* 0x0000f84d01007387 */ /* 0x004fe80000100800 */
[----:B----4-:R0:W-:Y:S04]  /*30e0*/  STL [R1+0xf4], R94 ;  /* 0x0000f45e01007387 */ /* 0x0101e80000100800 */
[----:B------:R-:W-:Y:S04]  /*30f0*/  STL [R1+0xf0], R68 ;  /* 0x0000f04401007387 */ /* 0x000fe80000100800 */
[----:B0-----:R-:W2:Y:S04]  /*3100*/  LDG.E.U16 R94, [R48.64] ;  /* 0x00000004305e7981 */ /* 0x001ea8000c1e1500 */
[----:B---3--:R0:W-:Y:S04]  /*3110*/  STL [R1+0xec], R92 ;  /* 0x0000ec5c01007387 */ /* 0x0081e80000100800 */
[----:B-----5:R1:W-:Y:S04]  /*3120*/  STL [R1+0xe8], R91 ;  /* 0x0000e85b01007387 */ /* 0x0203e80000100800 */
[----:B0-----:R0:W3:Y:S04]  /*3130*/  LDG.E.U16 R92, [R54.64] ;  /* 0x00000004365c7981 */ /* 0x0010e8000c1e1500 */
[----:B-1----:R1:W4:Y:S04]  /*3140*/  LDG.E.U16 R91, [R2.64] ;  /* 0x00000004025b7981 */ /* 0x002328000c1e1500 */
[----:B------:R-:W-:Y:S04]  /*3150*/  STL [R1+0xe4], R85 ;  /* 0x0000e45501007387 */ /* 0x000fe80000100800 */
[----:B------:R-:W-:Y:S04]  /*3160*/  STL [R1+0xe0], R76 ;  /* 0x0000e04c01007387 */ /* 0x000fe80000100800 */
[----:B------:R5:W-:Y:S04]  /*3170*/  STL [R1+0xdc], R93 ;  /* 0x0000dc5d01007387 */ /* 0x000be80000100800 */
[----:B-----5:R5:W2:Y:S01]  /*3180*/  LDG.E.U16 R93, [R60.64] ;  /* 0x000000043c5d7981 */ /* 0x020aa2000c1e1500 */
[----:B------:R-:W-:-:S05]  /*3190*/  IMAD R64, R47, 0x2, R65 ;  /* 0x000000022f407824 */ /* 0x000fca00078e0241 */
[----:B------:R-:W-:-:S05]  /*31a0*/  LEA R11, R47, R64, 0x1 ;  /* 0x000000402f0b7211 */ /* 0x000fca00078e08ff */
[----:B------:R-:W-:-:S05]  /*31b0*/  IMAD R62, R47, 0x2, R11 ;  /* 0x000000022f3e7824 */ /* 0x000fca00078e020b */
[----:B------:R-:W-:-:S05]  /*31c0*/  LEA R63, R47, R62, 0x1 ;  /* 0x0000003e2f3f7211 */ /* 0x000fca00078e08ff */
[----:B------:R-:W-:-:S05]  /*31d0*/  IMAD R90, R47, 0x2, R63 ;  /* 0x000000022f5a7824 */ /* 0x000fca00078e023f */
[----:B------:R-:W-:-:S05]  /*31e0*/  LEA R12, R47, R90, 0x1 ;  /* 0x0000005a2f0c7211 */ /* 0x000fca00078e08ff */
[----:B------:R-:W-:-:S05]  /*31f0*/  IMAD R75, R47, 0x2, R12 ;  /* 0x000000022f4b7824 */ /* 0x000fca00078e020c */
[----:B------:R-:W-:-:S05]  /*3200*/  LEA R73, R47, R75, 0x1 ;  /* 0x0000004b2f497211 */ /* 0x000fca00078e08ff */
[----:B------:R-:W-:-:S05]  /*3210*/  IMAD R83, R47, 0x2, R73 ;  /* 0x000000022f537824 */ /* 0x000fca00078e0249 */
[----:B------:R-:W-:Y:S02]  /*3220*/  LEA R105, R47, R83, 0x1 ;  /* 0x000000532f697211 */ /* 0x000fe400078e08ff */
[----:B-1----:R-:W-:-:S03]  /*3230*/  LEA R2, P1, R64, R0, 0x1 ;  /* 0x0000000040027211 */ /* 0x002fc600078208ff */
[C---:B------:R-:W-:Y:S01]  /*3240*/  IMAD R72, R47.reuse, 0x2, R105 ;  /* 0x000000022f487824 */ /* 0x040fe200078e0269 */
[----:B------:R-:W-:Y:S02]  /*3250*/  LEA.HI.X.SX32 R3, R64, R44, 0x1, P1 ;  /* 0x0000002c40037211 */ /* 0x000fe400008f0eff */
[C---:B------:R-:W-:Y:S02]  /*3260*/  LEA R64, P0, R62.reuse, R0, 0x1 ;  /* 0x000000003e407211 */ /* 0x040fe400078008ff */
[----:B------:R-:W-:Y:S01]  /*3270*/  LEA R81, R47, R72, 0x1 ;  /* 0x000000482f517211 */ /* 0x000fe200078e08ff */
[----:B------:R-:W-:Y:S01]  /*3280*/  STL [R1+0xd8], R89 ;  /* 0x0000d85901007387 */ /* 0x000fe20000100800 */
[----:B------:R-:W-:Y:S02]  /*3290*/  LEA.HI.X.SX32 R65, R62, R44, 0x1, P0 ;  /* 0x0000002c3e417211 */ /* 0x000fe400000f0eff */
[-C--:B------:R-:W-:Y:S01]  /*32a0*/  LEA R62, P0, R63, R0.reuse, 0x1 ;  /* 0x000000003f3e7211 */ /* 0x080fe200078008ff */
[----:B------:R-:W-:Y:S01]  /*32b0*/  IMAD R71, R47, 0x2, R81 ;  /* 0x000000022f477824 */ /* 0x000fe200078e0251 */
[----:B------:R-:W-:Y:S01]  /*32c0*/  STL [R1+0xd4], R98 ;  /* 0x0000d46201007387 */ /* 0x000fe20000100800 */
[----:B-----5:R-:W-:-:S02]  /*32d0*/  LEA R60, P1, R90, R0, 0x1 ;  /* 0x000000005a3c7211 */ /* 0x020fc400078208ff */
[-C--:B------:R-:W-:Y:S01]  /*32e0*/  LEA.HI.X.SX32 R63, R63, R44.reuse, 0x1, P0 ;  /* 0x0000002c3f3f7211 */ /* 0x080fe200000f0eff */
[----:B------:R1:W-:Y:S01]  /*32f0*/  STL [R1+0xd0], R97 ;  /* 0x0000d06101007387 */ /* 0x0003e20000100800 */
[C---:B------:R-:W-:Y:S02]  /*3300*/  LEA R6, R47.reuse, R71, 0x1 ;  /* 0x000000472f067211 */ /* 0x040fe400078e08ff */
[----:B------:R-:W-:Y:S01]  /*3310*/  LEA.HI.X.SX32 R61, R90, R44, 0x1, P1 ;  /* 0x0000002c5a3d7211 */ /* 0x000fe200008f0eff */
[----:B0-----:R0:W5:Y:S04]  /*3320*/  LDG.E.U16 R55, [R62.64] ;  /* 0x000000043e377981 */ /* 0x001168000c1e1500 */
[----:B------:R0:W5:Y:S04]  /*3330*/  LDG.E.U16 R4, [R2.64] ;  /* 0x0000000402047981 */ /* 0x000168000c1e1500 */
[----:B-1----:R1:W5:Y:S01]  /*3340*/  LDG.E.U16 R97, [R64.64] ;  /* 0x0000000440617981 */ /* 0x002362000c1e1500 */
[----:B------:R-:W-:-:S03]  /*3350*/  IMAD R45, R47, 0x2, R6 ;  /* 0x000000022f2d7824 */ /* 0x000fc600078e0206 */
[----:B------:R0:W-:Y:S01]  /*3360*/  STL [R1+0xcc], R96 ;  /* 0x0000cc6001007387 */ /* 0x0001e20000100800 */
[----:B-1----:R-:W-:-:S04]  /*3370*/  LEA R64, P0, R75, R0, 0x1 ;  /* 0x000000004b407211 */ /* 0x002fc800078008ff */
[----:B------:R-:W-:Y:S02]  /*3380*/  LEA.HI.X.SX32 R65, R75, R44, 0x1, P0 ;  /* 0x0000002c4b417211 */ /* 0x000fe400000f0eff */
[----:B0-----:R-:W-:-:S03]  /*3390*/  LEA R62, P0, R73, R0, 0x1 ;  /* 0x00000000493e7211 */ /* 0x001fc600078008ff */
[----:B------:R0:W5:Y:S01]  /*33a0*/  LDG.E.U16 R96, [R64.64] ;  /* 0x0000000440607981 */ /* 0x000162000c1e1500 */
[----:B------:R-:W-:Y:S02]  /*33b0*/  LEA.HI.X.SX32 R63, R73, R44, 0x1, P0 ;  /* 0x0000002c493f7211 */ /* 0x000fe400000f0eff */
[----:B0-----:R-:W-:-:S04]  /*33c0*/  LEA R64, P0, R45, R0, 0x1 ;  /* 0x000000002d407211 */ /* 0x001fc800078008ff */
[----:B------:R-:W-:Y:S02]  /*33d0*/  LEA.HI.X.SX32 R65, R45, R44, 0x1, P0 ;  /* 0x0000002c2d417211 */ /* 0x000fe400000f0eff */
[----:B------:R-:W-:-:S05]  /*33e0*/  LEA R80, R47, R45, 0x1 ;  /* 0x0000002d2f507211 */ /* 0x000fca00078e08ff */
[----:B------:R-:W-:Y:S01]  /*33f0*/  IMAD R57, R47, 0x2, R80 ;  /* 0x000000022f397824 */ /* 0x000fe200078e0250 */
[----:B---3--:R0:W-:Y:S04]  /*3400*/  STL [R1+0xc8], R92 ;  /* 0x0000c85c01007387 */ /* 0x0081e80000100800 */
[----:B0-----:R0:W3:Y:S04]  /*3410*/  LDG.E.U16 R92, [R60.64] ;  /* 0x000000043c5c7981 */ /* 0x0010e8000c1e1500 */
[----:B------:R1:W-:Y:S01]  /*3420*/  STL [R1+0xc4], R95 ;  /* 0x0000c45f01007387 */ /* 0x0003e20000100800 */
[----:B0-----:R-:W-:-:S03]  /*3430*/  LEA R60, P1, R72, R0, 0x1 ;  /* 0x00000000483c7211 */ /* 0x001fc600078208ff */
[----:B----4-:R-:W-:Y:S01]  /*3440*/  STL [R1+0xc0], R91 ;  /* 0x0000c05b01007387 */ /* 0x010fe20000100800 */
[----:B------:R-:W-:-:S03]  /*3450*/  LEA.HI.X.SX32 R61, R72, R44, 0x1, P1 ;  /* 0x0000002c483d7211 */ /* 0x000fc600008f0eff */
[----:B-1----:R0:W4:Y:S04]  /*3460*/  LDG.E.U16 R95, [R62.64] ;  /* 0x000000043e5f7981 */ /* 0x002128000c1e1500 */
[----:B--2---:R1:W-:Y:S04]  /*3470*/  STL [R1+0xbc], R93 ;  /* 0x0000bc5d01007387 */ /* 0x0043e80000100800 */
[----:B------:R2:W-:Y:S04]  /*3480*/  STL [R1+0xb8], R94 ;  /* 0x0000b85e01007387 */ /* 0x0005e80000100800 */
[----:B-1----:R1:W4:Y:S04]  /*3490*/  LDG.E.U16 R93, [R60.64] ;  /* 0x000000043c5d7981 */ /* 0x002328000c1e1500 */
[----:B--2---:R2:W4:Y:S01]  /*34a0*/  LDG.E.U16 R94, [R64.64] ;  /* 0x00000004405e7981 */ /* 0x004522000c1e1500 */
        /* <DEDUP_REMOVED lines=25> */
[----:B0-----:R-:W-:-:S03]  /*3640*/  LEA R62, P0, R70, R0, 0x1 ;  /* 0x00000000463e7211 */ /* 0x001fc600078008ff */
[----:B------:R-:W-:Y:S01]  /*3650*/  IMAD R89, R47, 0x2, R113 ;  /* 0x000000022f597824 */ /* 0x000fe200078e0271 */
[----:B-1----:R-:W-:Y:S02]  /*3660*/  LEA R60, P1, R69, R0, 0x1 ;  /* 0x00000000453c7211 */ /* 0x002fe400078208ff */
[-C--:B------:R-:W-:Y:S02]  /*3670*/  LEA.HI.X.SX32 R63, R70, R44.reuse, 0x1, P0 ;  /* 0x0000002c463f7211 */ /* 0x080fe400000f0eff */
[----:B------:R-:W-:Y:S02]  /*3680*/  LEA R74, R47, R89, 0x1 ;  /* 0x000000592f4a7211 */ /* 0x000fe400078e08ff */
[----:B------:R-:W-:Y:S02]  /*3690*/  LEA.HI.X.SX32 R61, R69, R44, 0x1, P1 ;  /* 0x0000002c453d7211 */ /* 0x000fe400008f0eff */
[----:B------:R0:W4:Y:S01]  /*36a0*/  LDG.E.U16 R69, [R62.64] ;  /* 0x000000043e457981 */ /* 0x000122000c1e1500 */
[----:B------:R-:W-:Y:S01]  /*36b0*/  IMAD R49, R47, 0x2, R74 ;  /* 0x000000022f317824 */ /* 0x000fe200078e024a */
[----:B--2---:R-:W-:-:S02]  /*36c0*/  LEA R64, P0, R59, R0, 0x1 ;  /* 0x000000003b407211 */ /* 0x004fc400078008ff */
[----:B------:R1:W2:Y:S02]  /*36d0*/  LDG.E.U16 R100, [R60.64] ;  /* 0x000000043c647981 */ /* 0x0002a4000c1e1500 */
[----:B------:R-:W-:Y:S02]  /*36e0*/  LEA R2, R47, R49, 0x1 ;  /* 0x000000312f027211 */ /* 0x000fe400078e08ff */
[----:B------:R-:W-:-:S03]  /*36f0*/  LEA.HI.X.SX32 R65, R59, R44, 0x1, P0 ;  /* 0x0000002c3b417211 */ /* 0x000fc600000f0eff */
[C---:B------:R-:W-:Y:S01]  /*3700*/  IMAD R90, R47.reuse, 0x2, R2 ;  /* 0x000000022f5a7824 */ /* 0x040fe200078e0202 */
[-C--:B0-----:R-:W-:Y:S01]  /*3710*/  LEA R62, P1, R68, R0.reuse, 0x1 ;  /* 0x00000000443e7211 */ /* 0x081fe200078208ff */
[----:B------:R0:W2:Y:S01]  /*3720*/  LDG.E.U16 R99, [R64.64] ;  /* 0x0000000440637981 */ /* 0x0000a2000c1e1500 */
[C---:B-1----:R-:W-:Y:S02]  /*3730*/  LEA R60, P0, R56.reuse, R0, 0x1 ;  /* 0x00000000383c7211 */ /* 0x042fe400078008ff */
[C---:B------:R-:W-:Y:S02]  /*3740*/  LEA R75, R47.reuse, R90, 0x1 ;  /* 0x0000005a2f4b7211 */ /* 0x040fe400078e08ff */
[-C--:B------:R-:W-:Y:S02]  /*3750*/  LEA.HI.X.SX32 R61, R56, R44.reuse, 0x1, P0 ;  /* 0x0000002c383d7211 */ /* 0x080fe400000f0eff */
[----:B------:R-:W-:Y:S01]  /*3760*/  LEA.HI.X.SX32 R63, R68, R44, 0x1, P1 ;  /* 0x0000002c443f7211 */ /* 0x000fe200008f0eff */
[----:B------:R-:W-:Y:S01]  /*3770*/  IMAD R48, R47, 0x2, R75 ;  /* 0x000000022f307824 */ /* 0x000fe200078e024b */
[C---:B0-----:R-:W-:Y:S01]  /*3780*/  LEA R64, P0, R85.reuse, R0, 0x1 ;  /* 0x0000000055407211 */ /* 0x041fe200078008ff */
[----:B-----5:R-:W-:Y:S03]  /*3790*/  STL [R1+0xb4], R4 ;  /* 0x0000b40401007387 */ /* 0x020fe60000100800 */
[----:B------:R-:W-:Y:S01]  /*37a0*/  LEA.HI.X.SX32 R65, R85, R44, 0x1, P0 ;  /* 0x0000002c55417211 */ /* 0x000fe200000f0eff */
[----:B------:R0:W-:Y:S01]  /*37b0*/  STL [R1+0xb0], R97 ;  /* 0x0000b06101007387 */ /* 0x0001e20000100800 */
[----:B------:R-:W-:-:S03]  /*37c0*/  LEA R3, R47, R48, 0x1 ;  /* 0x000000302f037211 */ /* 0x000fc600078e08ff */
[----:B------:R1:W5:Y:S04]  /*37d0*/  LDG.E.U16 R98, [R60.64] ;  /* 0x000000043c627981 */ /* 0x000368000c1e1500 */
[----:B------:R-:W-:Y:S04]  /*37e0*/  STL [R1+0xac], R55 ;  /* 0x0000ac3701007387 */ /* 0x000fe80000100800 */
[----:B0-----:R0:W5:Y:S01]  /*37f0*/  LDG.E.U16 R97, [R62.64] ;  /* 0x000000043e617981 */ /* 0x001162000c1e1500 */
[----:B-1----:R-:W-:Y:S01]  /*3800*/  LEA R60, P0, R89, R0, 0x1 ;  /* 0x00000000593c7211 */ /* 0x002fe200078008ff */
[----:B------:R-:W-:-:S03]  /*3810*/  IMAD R91, R47, 0x2, R3 ;  /* 0x000000022f5b7824 */ /* 0x000fc600078e0203 */
[----:B------:R-:W-:Y:S02]  /*3820*/  LEA.HI.X.SX32 R61, R89, R44, 0x1, P0 ;  /* 0x0000002c593d7211 */ /* 0x000fe400000f0eff */
[----:B0-----:R-:W-:-:S04]  /*3830*/  LEA R62, P1, R90, R0, 0x1 ;  /* 0x000000005a3e7211 */ /* 0x001fc800078208ff */
[----:B------:R-:W-:Y:S02]  /*3840*/  LEA.HI.X.SX32 R63, R90, R44, 0x1, P1 ;  /* 0x0000002c5a3f7211 */ /* 0x000fe400008f0eff */
[----:B------:R-:W-:Y:S01]  /*3850*/  LEA R73, R47, R91, 0x1 ;  /* 0x0000005b2f497211 */ /* 0x000fe200078e08ff */
[----:B---3--:R-:W-:Y:S04]  /*3860*/  STL [R1+0xa8], R92 ;  /* 0x0000a85c01007387 */ /* 0x008fe80000100800 */
[----:B------:R0:W-:Y:S04]  /*3870*/  STL [R1+0xa4], R96 ;  /* 0x0000a46001007387 */ /* 0x0001e80000100800 */
[----:B0-----:R0:W3:Y:S04]  /*3880*/  LDG.E.U16 R96, [R64.64] ;  /* 0x0000000440607981 */ /* 0x0010e8000c1e1500 */
[----:B----4-:R1:W-:Y:S01]  /*3890*/  STL [R1+0xa0], R95 ;  /* 0x0000a05f01007387 */ /* 0x0103e20000100800 */
[----:B0-----:R-:W-:-:S03]  /*38a0*/  LEA R64, P0, R91, R0, 0x1 ;  /* 0x000000005b407211 */ /* 0x001fc600078008ff */
[----:B-1----:R0:W4:Y:S01]  /*38b0*/  LDG.E.U16 R95, [R60.64] ;  /* 0x000000043c5f7981 */ /* 0x002122000c1e1500 */
[----:B------:R-:W-:-:S05]  /*38c0*/  LEA.HI.X.SX32 R65, R91, R44, 0x1, P0 ;  /* 0x0000002c5b417211 */ /* 0x000fca00000f0eff */
[----:B------:R1:W4:Y:S04]  /*38d0*/  LDG.E.U16 R91, [R64.64] ;  /* 0x00000004405b7981 */ /* 0x000328000c1e1500 */
[----:B------:R-:W-:Y:S04]  /*38e0*/  STL [R1+0x9c], R93 ;  /* 0x00009c5d01007387 */ /* 0x000fe80000100800 */
[----:B------:R0:W-:Y:S04]  /*38f0*/  STL [R1+0x98], R94 ;  /* 0x0000985e01007387 */ /* 0x0001e80000100800 */
[----:B0-----:R0:W4:Y:S01]  /*3900*/  LDG.E.U16 R94, [R62.64] ;  /* 0x000000043e5e7981 */ /* 0x001122000c1e1500 */
        /* <DEDUP_REMOVED lines=12> */
[-C--:B0-----:R-:W-:Y:S02]  /*39d0*/  LEA R62, P0, R70, R0.reuse, 0x1 ;  /* 0x00000000463e7211 */ /* 0x081fe400078008ff */
[----:B------:R-:W-:Y:S02]  /*39e0*/  LEA R60, P1, R92, R0, 0x1 ;  /* 0x000000005c3c7211 */ /* 0x000fe400078208ff */
[-C--:B------:R-:W-:Y:S02]  /*39f0*/  LEA.HI.X.SX32 R63, R70, R44.reuse, 0x1, P0 ;  /* 0x0000002c463f7211 */ /* 0x080fe400000f0eff */
[----:B------:R-:W-:Y:S02]  /*3a00*/  LEA.HI.X.SX32 R61, R92, R44, 0x1, P1 ;  /* 0x0000002c5c3d7211 */ /* 0x000fe400008f0eff */
[C---:B-1----:R-:W-:Y:S01]  /*3a10*/  LEA R64, P0, R93.reuse, R0, 0x1 ;  /* 0x000000005d407211 */ /* 0x042fe200078008ff */
[----:B------:R0:W4:Y:S03]  /*3a20*/  LDG.E.U16 R101, [R62.64] ;  /* 0x000000043e657981 */ /* 0x000126000c1e1500 */
[----:B------:R-:W-:Y:S01]  /*3a30*/  LEA.HI.X.SX32 R65, R93, R44, 0x1, P0 ;  /* 0x0000002c5d417211 */ /* 0x000fe200000f0eff */
[----:B------:R1:W-:Y:S02]  /*3a40*/  STL [R1+0x94], R69 ;  /* 0x0000944501007387 */ /* 0x0003e40000100800 */
[----:B-1----:R-:W-:-:S05]  /*3a50*/  IMAD R69, R47, 0x2, R89 ;  /* 0x000000022f457824 */ /* 0x002fca00078e0259 */
[C---:B------:R-:W-:Y:S01]  /*3a60*/  LEA R70, R47.reuse, R69, 0x1 ;  /* 0x000000452f467211 */ /* 0x040fe200078e08ff */
[----:B--2---:R1:W-:Y:S04]  /*3a70*/  STL [R1+0x90], R100 ;  /* 0x0000906401007387 */ /* 0x0043e80000100800 */
[----:B------:R-:W-:Y:S01]  /*3a80*/  IMAD R90, R47, 0x2, R70 ;  /* 0x000000022f5a7824 */ /* 0x000fe200078e0246 */
[----:B------:R2:W-:Y:S04]  /*3a90*/  STL [R1+0x8c], R99 ;  /* 0x00008c6301007387 */ /* 0x0005e80000100800 */
[C---:B0-----:R-:W-:Y:S01]  /*3aa0*/  LEA R62, P1, R90.reuse, R0, 0x1 ;  /* 0x000000005a3e7211 */ /* 0x041fe200078208ff */
[----:B-1----:R0:W4:Y:S03]  /*3ab0*/  LDG.E.U16 R100, [R60.64] ;  /* 0x000000043c647981 */ /* 0x002126000c1e1500 */
[----:B------:R-:W-:Y:S01]  /*3ac0*/  LEA.HI.X.SX32 R63, R90, R44, 0x1, P1 ;  /* 0x0000002c5a3f7211 */ /* 0x000fe200008f0eff */
[----:B--2---:R1:W2:Y:S01]  /*3ad0*/  LDG.E.U16 R99, [R64.64] ;  /* 0x0000000440637981 */ /* 0x0042a2000c1e1500 */
[----:B0-----:R-:W-:-:S03]  /*3ae0*/  LEA R60, P0, R83, R0, 0x1 ;  /* 0x00000000533c7211 */ /* 0x001fc600078008ff */
[----:B-----5:R0:W-:Y:S01]  /*3af0*/  STL [R1+0x88], R98 ;  /* 0x0000886201007387 */ /* 0x0201e20000100800 */
[----:B------:R-:W-:Y:S02]  /*3b00*/  LEA.HI.X.SX32 R61, R83, R44, 0x1, P0 ;  /* 0x0000002c533d7211 */ /* 0x000fe400000f0eff */
[C---:B-1----:R-:W-:Y:S01]  /*3b10*/  LEA R64, P0, R81.reuse, R0, 0x1 ;  /* 0x0000000051407211 */ /* 0x042fe200078008ff */
[----:B------:R1:W-:Y:S03]  /*3b20*/  STL [R1+0x84], R97 ;  /* 0x0000846101007387 */ /* 0x0003e60000100800 */
[----:B------:R-:W-:Y:S01]  /*3b30*/  LEA.HI.X.SX32 R65, R81, R44, 0x1, P0 ;  /* 0x0000002c51417211 */ /* 0x000fe200000f0eff */
[----:B0-----:R0:W5:Y:S04]  /*3b40*/  LDG.E.U16 R98, [R62.64] ;  /* 0x000000043e627981 */ /* 0x001168000c1e1500 */
[----:B-1----:R1:W5:Y:S01]  /*3b50*/  LDG.E.U16 R97, [R60.64] ;  /* 0x000000043c617981 */ /* 0x002362000c1e1500 */
[----:B0-----:R-:W-:-:S02]  /*3b60*/  LEA R62, P1, R80, R0, 0x1 ;  /* 0x00000000503e7211 */ /* 0x001fc400078208ff */
[----:B-1----:R-:W-:Y:S02]  /*3b70*/  LEA R60, P0, R78, R0, 0x1 ;  /* 0x000000004e3c7211 */ /* 0x002fe400078008ff */
[-C--:B------:R-:W-:Y:S02]  /*3b80*/  LEA.HI.X.SX32 R63, R80, R44.reuse, 0x1, P1 ;  /* 0x0000002c503f7211 */ /* 0x080fe400008f0eff */
[----:B------:R-:W-:Y:S02]  /*3b90*/  LEA.HI.X.SX32 R61, R78, R44, 0x1, P0 ;  /* 0x0000002c4e3d7211 */ /* 0x000fe400000f0eff */
[----:B------:R-:W-:Y:S01]  /*3ba0*/  LEA R90, R47, R90, 0x1 ;  /* 0x0000005a2f5a7211 */ /* 0x000fe200078e08ff */
[----:B---3--:R0:W-:Y:S04]  /*3bb0*/  STL [R1+0x80], R96 ;  /* 0x0000806001007387 */ /* 0x0081e80000100800 */
[----:B0-----:R0:W3:Y:S04]  /*3bc0*/  LDG.E.U16 R96, [R64.64] ;  /* 0x0000000440607981 */ /* 0x0010e8000c1e1500 */
[----:B----4-:R1:W-:Y:S01]  /*3bd0*/  STL [R1+0x7c], R95 ;  /* 0x00007c5f01007387 */ /* 0x0103e20000100800 */
[----:B0-----:R-:W-:-:S03]  /*3be0*/  LEA R64, P1, R79, R0, 0x1 ;  /* 0x000000004f407211 */ /* 0x001fc600078208ff */
[----:B-1----:R0:W4:Y:S01]  /*3bf0*/  LDG.E.U16 R95, [R62.64] ;  /* 0x000000043e5f7981 */ /* 0x002122000c1e1500 */
[----:B------:R-:W-:-:S05]  /*3c00*/  LEA.HI.X.SX32 R65, R79, R44, 0x1, P1 ;  /* 0x0000002c4f417211 */ /* 0x000fca00008f0eff */
[----:B------:R1:W4:Y:S01]  /*3c10*/  LDG.E.U16 R93, [R64.64] ;  /* 0x00000004405d7981 */ /* 0x000322000c1e1500 */
[----:B0-----:R-:W-:-:S03]  /*3c20*/  LEA R62, P0, R66, R0, 0x1 ;  /* 0x00000000423e7211 */ /* 0x001fc600078008ff */
[----:B------:R0:W-:Y:S01]  /*3c30*/  STL [R1+0x78], R94 ;  /* 0x0000785e01007387 */ /* 0x0001e20000100800 */
[----:B------:R-:W-:Y:S02]  /*3c40*/  LEA.HI.X.SX32 R63, R66, R44, 0x1, P0 ;  /* 0x0000002c423f7211 */ /* 0x000fe400000f0eff */
[C---:B------:R-:W-:Y:S01]  /*3c50*/  LEA R66, P0, R67.reuse, R0, 0x1 ;  /* 0x0000000043427211 */ /* 0x040fe200078008ff */
[----:B0-----:R0:W4:Y:S03]  /*3c60*/  LDG.E.U16 R94, [R60.64] ;  /* 0x000000043c5e7981 */ /* 0x001126000c1e1500 */
[----:B------:R-:W-:Y:S01]  /*3c70*/  LEA.HI.X.SX32 R67, R67, R44, 0x1, P0 ;  /* 0x0000002c43437211 */ /* 0x000fe200000f0eff */
[----:B------:R1:W-:Y:S04]  /*3c80*/  STL [R1+0x74], R91 ;  /* 0x0000745b01007387 */ /* 0x0003e80000100800 */
[----:B------:R1:W4:Y:S01]  /*3c90*/  LDG.E.U16 R92, [R62.64] ;  /* 0x000000043e5c7981 */ /* 0x000322000c1e1500 */
[----:B0-----:R-:W-:-:S03]  /*3ca0*/  LEA R60, P1, R77, R0, 0x1 ;  /* 0x000000004d3c7211 */ /* 0x001fc600078208ff */
[----:B------:R0:W4:Y:S01]  /*3cb0*/  LDG.E.U16 R83, [R66.64] ;  /* 0x0000000442537981 */ /* 0x000122000c1e1500 */
[----:B------:R-:W-:Y:S02]  /*3cc0*/  LEA.HI.X.SX32 R61, R77, R44, 0x1, P1 ;  /* 0x0000002c4d3d7211 */ /* 0x000fe400008f0eff */
[-C--:B-1----:R-:W-:Y:S02]  /*3cd0*/  LEA R64, P1, R76, R0.reuse, 0x1 ;  /* 0x000000004c407211 */ /* 0x082fe400078208ff */
[----:B------:R-:W-:Y:S01]  /*3ce0*/  LEA R62, P0, R74, R0, 0x1 ;  /* 0x000000004a3e7211 */ /* 0x000fe200078008ff */
[----:B------:R1:W4:Y:S01]  /*3cf0*/  LDG.E.U16 R91, [R60.64] ;  /* 0x000000043c5b7981 */ /* 0x000322000c1e1500 */
[-C--:B------:R-:W-:Y:S02]  /*3d00*/  LEA.HI.X.SX32 R65, R76, R44.reuse, 0x1, P1 ;  /* 0x0000002c4c417211 */ /* 0x080fe400008f0eff */
[----:B------:R-:W-:Y:S02]  /*3d10*/  LEA.HI.X.SX32 R63, R74, R44, 0x1, P0 ;  /* 0x0000002c4a3f7211 */ /* 0x000fe400000f0eff */
[-C--:B0-----:R-:W-:Y:S01]  /*3d20*/  LEA R66, P0, R73, R0.reuse, 0x1 ;  /* 0x0000000049427211 */ /* 0x081fe200078008ff */
[----:B------:R0:W4:Y:S01]  /*3d30*/  LDG.E.U16 R81, [R64.64] ;  /* 0x0000000440517981 */ /* 0x000122000c1e1500 */
[----:B-1----:R-:W-:-:S03]  /*3d40*/  LEA R60, P1, R75, R0, 0x1 ;  /* 0x000000004b3c7211 */ /* 0x002fc600078208ff */
[----:B------:R1:W4:Y:S01]  /*3d50*/  LDG.E.U16 R80, [R62.64] ;  /* 0x000000043e507981 */ /* 0x000322000c1e1500 */
[-C--:B------:R-:W-:Y:S02]  /*3d60*/  LEA.HI.X.SX32 R61, R75, R44.reuse, 0x1, P1 ;  /* 0x0000002c4b3d7211 */ /* 0x080fe400008f0eff */
[----:B------:R-:W-:-:S03]  /*3d70*/  LEA.HI.X.SX32 R67, R73, R44, 0x1, P0 ;  /* 0x0000002c49437211 */ /* 0x000fc600000f0eff */
[----:B------:R0:W4:Y:S01]  /*3d80*/  LDG.E.U16 R79, [R60.64] ;  /* 0x000000043c4f7981 */ /* 0x000122000c1e1500 */
[----:B-1----:R-:W-:-:S03]  /*3d90*/  LEA R62, P0, R72, R0, 0x1 ;  /* 0x00000000483e7211 */ /* 0x002fc600078008ff */
[----:B------:R1:W4:Y:S01]  /*3da0*/  LDG.E.U16 R78, [R66.64] ;  /* 0x00000004424e7981 */ /* 0x000322000c1e1500 */
[----:B------:R-:W-:Y:S02]  /*3db0*/  LEA.HI.X.SX32 R63, R72, R44, 0x1, P0 ;  /* 0x0000002c483f7211 */ /* 0x000fe400000f0eff */
[----:B0-----:R-:W-:-:S03]  /*3dc0*/  LEA R60, P1, R85, R0, 0x1 ;  /* 0x00000000553c7211 */ /* 0x001fc600078208ff */
[----:B------:R0:W4:Y:S01]  /*3dd0*/  LDG.E.U16 R77, [R62.64] ;  /* 0x000000043e4d7981 */ /* 0x000122000c1e1500 */
[----:B------:R-:W-:Y:S02]  /*3de0*/  LEA R64, P0, R89, R0, 0x1 ;  /* 0x0000000059407211 */ /* 0x000fe400078008ff */
[-C--:B------:R-:W-:Y:S02]  /*3df0*/  LEA.HI.X.SX32 R61, R85, R44.reuse, 0x1, P1 ;  /* 0x0000002c553d7211 */ /* 0x080fe400008f0eff */
[----:B------:R-:W-:-:S03]  /*3e00*/  LEA.HI.X.SX32 R65, R89, R44, 0x1, P0 ;  /* 0x0000002c59417211 */ /* 0x000fc600000f0eff */
[----:B------:R1:W4:Y:S01]  /*3e10*/  LDG.E.U16 R76, [R60.64] ;  /* 0x000000043c4c7981 */ /* 0x000322000c1e1500 */
[----:B0-----:R-:W-:-:S03]  /*3e20*/  LEA R62, P1, R90, R0, 0x1 ;  /* 0x000000005a3e7211 */ /* 0x001fc600078208ff */
[----:B------:R0:W4:Y:S01]  /*3e30*/  LDG.E.U16 R75, [R64.64] ;  /* 0x00000004404b7981 */ /* 0x000122000c1e1500 */
[----:B------:R-:W-:Y:S02]  /*3e40*/  LEA.HI.X.SX32 R63, R90, R44, 0x1, P1 ;  /* 0x0000002c5a3f7211 */ /* 0x000fe400008f0eff */
[----:B-1----:R-:W-:-:S03]  /*3e50*/  LEA R60, P0, R71, R0, 0x1 ;  /* 0x00000000473c7211 */ /* 0x002fc600078008ff */
[----:B------:R1:W4:Y:S01]  /*3e60*/  LDG.E.U16 R74, [R62.64] ;  /* 0x000000043e4a7981 */ /* 0x000322000c1e1500 */
[----:B------:R-:W-:Y:S02]  /*3e70*/  LEA.HI.X.SX32 R61, R71, R44, 0x1, P0 ;  /* 0x0000002c473d7211 */ /* 0x000fe400000f0eff */
[----:B0-----:R-:W-:-:S03]  /*3e80*/  LEA R64, P0, R57, R0, 0x1 ;  /* 0x0000000039407211 */ /* 0x001fc600078008ff */
[----:B------:R0:W4:Y:S01]  /*3e90*/  LDG.E.U16 R73, [R60.64] ;  /* 0x000000043c497981 */ /* 0x000122000c1e1500 */
[----:B------:R-:W-:Y:S02]  /*3ea0*/  LEA.HI.X.SX32 R65, R57, R44, 0x1, P0 ;  /* 0x0000002c39417211 */ /* 0x000fe400000f0eff */
[----:B-1----:R-:W-:-:S03]  /*3eb0*/  LEA R62, P1, R58, R0, 0x1 ;  /* 0x000000003a3e7211 */ /* 0x002fc600078208ff */
[----:B------:R1:W4:Y:S01]  /*3ec0*/  LDG.E.U16 R72, [R64.64] ;  /* 0x0000000440487981 */ /* 0x000322000c1e1500 */
[----:B0-----:R-:W-:Y:S02]  /*3ed0*/  LEA R60, P0, R52, R0, 0x1 ;  /* 0x00000000343c7211 */ /* 0x001fe400078008ff */
[-C--:B------:R-:W-:Y:S02]  /*3ee0*/  LEA.HI.X.SX32 R63, R58, R44.reuse, 0x1, P1 ;  /* 0x0000002c3a3f7211 */ /* 0x080fe400008f0eff */
[----:B------:R-:W-:Y:S02]  /*3ef0*/  LEA.HI.X.SX32 R61, R52, R44, 0x1, P0 ;  /* 0x0000002c343d7211 */ /* 0x000fe400000f0eff */
[CC--:B-1----:R-:W-:Y:S01]  /*3f00*/  LEA R64, P1, R53.reuse, R0.reuse, 0x1 ;  /* 0x0000000035407211 */ /* 0x0c2fe200078208ff */
[----:B------:R0:W4:Y:S01]  /*3f10*/  LDG.E.U16 R71, [R62.64] ;  /* 0x000000043e477981 */ /* 0x000122000c1e1500 */
[C---:B------:R-:W-:Y:S02]  /*3f20*/  LEA R52, P0, R50.reuse, R0, 0x1 ;  /* 0x0000000032347211 */ /* 0x040fe400078008ff */
[-C--:B------:R-:W-:Y:S01]  /*3f30*/  LEA.HI.X.SX32 R65, R53, R44.reuse, 0x1, P1 ;  /* 0x0000002c35417211 */ /* 0x080fe200008f0eff */
[----:B------:R1:W4:Y:S01]  /*3f40*/  LDG.E.U16 R67, [R60.64] ;  /* 0x000000043c437981 */ /* 0x000322000c1e1500 */
[----:B------:R-:W-:-:S02]  /*3f50*/  LEA.HI.X.SX32 R53, R50, R44, 0x1, P0 ;  /* 0x0000002c32357211 */ /* 0x000fc400000f0eff */
[-C--:B------:R-:W-:Y:S01]  /*3f60*/  LEA R50, P0, R54, R0.reuse, 0x1 ;  /* 0x0000000036327211 */ /* 0x080fe200078008ff */
[----:B------:R0:W4:Y:S04]  /*3f70*/  LDG.E.U16 R66, [R64.64] ;  /* 0x0000000440427981 */ /* 0x000128000c1e1500 */
[----:B------:R0:W4:Y:S01]  /*3f80*/  LDG.E.U16 R57, [R52.64] ;  /* 0x0000000434397981 */ /* 0x000122000c1e1500 */
[----:B-1----:R-:W-:-:S04]  /*3f90*/  LEA R60, P1, R51, R0, 0x1 ;  /* 0x00000000333c7211 */ /* 0x002fc800078208ff */
[-C--:B------:R-:W-:Y:S02]  /*3fa0*/  LEA.HI.X.SX32 R61, R51, R44.reuse, 0x1, P1 ;  /* 0x0000002c333d7211 */ /* 0x080fe400008f0eff */
[----:B------:R-:W-:Y:S02]  /*3fb0*/  LEA.HI.X.SX32 R51, R54, R44, 0x1, P0 ;  /* 0x0000002c36337211 */ /* 0x000fe400000f0eff */
[C---:B0-----:R-:W-:Y:S01]  /*3fc0*/  LEA R52, P1, R49.reuse, R0, 0x1 ;  /* 0x0000000031347211 */ /* 0x041fe200078208ff */
[----:B------:R0:W4:Y:S03]  /*3fd0*/  LDG.E.U16 R65, [R60.64] ;  /* 0x000000043c417981 */ /* 0x000126000c1e1500 */
[----:B------:R-:W-:Y:S01]  /*3fe0*/  LEA.HI.X.SX32 R53, R49, R44, 0x1, P1 ;  /* 0x0000002c31357211 */ /* 0x000fe200008f0eff */
[----:B------:R-:W-:Y:S01]  /*3ff0*/  STL [R1+0x70], R101 ;  /* 0x0000706501007387 */ /* 0x000fe20000100800 */
[----:B------:R-:W-:-:S03]  /*4000*/  LEA R62, P1, R45, R0, 0x1 ;  /* 0x000000002d3e7211 */ /* 0x000fc600078208ff */
[----:B------:R1:W4:Y:S01]  /*4010*/  LDG.E.U16 R64, [R50.64] ;  /* 0x0000000432407981 */ /* 0x000322000c1e1500 */
[----:B0-----:R-:W-:-:S03]  /*4020*/  LEA R60, P0, R48, R0, 0x1 ;  /* 0x00000000303c7211 */ /* 0x001fc600078008ff */
[----:B------:R0:W4:Y:S01]  /*4030*/  LDG.E.U16 R58, [R52.64] ;  /* 0x00000004343a7981 */ /* 0x000122000c1e1500 */
[-C--:B------:R-:W-:Y:S02]  /*4040*/  LEA.HI.X.SX32 R61, R48, R44.reuse, 0x1, P0 ;  /* 0x0000002c303d7211 */ /* 0x080fe400000f0eff */
[----:B------:R-:W-:-:S03]  /*4050*/  LEA.HI.X.SX32 R63, R45, R44, 0x1, P1 ;  /* 0x0000002c2d3f7211 */ /* 0x000fc600008f0eff */
[----:B------:R-:W4:Y:S04]  /*4060*/  LDG.E.U16 R125, [R60.64] ;  /* 0x000000043c7d7981 */ /* 0x000f28000c1e1500 */
[----:B------:R-:W4:Y:S04]  /*4070*/  LDG.E.U16 R124, [R62.64] ;  /* 0x000000043e7c7981 */ /* 0x000f28000c1e1500 */
[----:B------:R-:W-:Y:S04]  /*4080*/  STL [R1+0x6c], R100 ;  /* 0x00006c6401007387 */ /* 0x000fe80000100800 */
[----:B--2---:R-:W-:Y:S01]  /*4090*/  STL [R1+0x68], R99 ;  /* 0x0000686301007387 */ /* 0x004fe20000100800 */
[----:B------:R-:W-:-:S03]  /*40a0*/  LEA R48, P0, R55, R0, 0x1 ;  /* 0x0000000037307211 */ /* 0x000fc600078008ff */
[----:B-----5:R-:W-:Y:S04]  /*40b0*/  STL [R1+0x64], R98 ;  /* 0x0000646201007387 */ /* 0x020fe80000100800 */
[----:B------:R-:W-:Y:S01]  /*40c0*/  STL [R1+0x60], R97 ;  /* 0x0000606101007387 */ /* 0x000fe20000100800 */
[----:B------:R-:W-:Y:S02]  /*40d0*/  LEA.HI.X.SX32 R49, R55, R44, 0x1, P0 ;  /* 0x0000002c37317211 */ /* 0x000fe400000f0eff */
[-C--:B-1----:R-:W-:Y:S02]  /*40e0*/  LEA R50, P0, R59, R0.reuse, 0x1 ;  /* 0x000000003b327211 */ /* 0x082fe400078008ff */
[----:B0-----:R-:W-:Y:S02]  /*40f0*/  LEA R52, P1, R69, R0, 0x1 ;  /* 0x0000000045347211 */ /* 0x001fe400078208ff */
[----:B------:R-:W-:-:S02]  /*4100*/  LEA.HI.X.SX32 R51, R59, R44, 0x1, P0 ;  /* 0x0000002c3b337211 */ /* 0x000fc400000f0eff */
[----:B------:R-:W-:-:S03]  /*4110*/  LEA.HI.X.SX32 R53, R69, R44, 0x1, P1 ;  /* 0x0000002c45357211 */ /* 0x000fc600008f0eff */
[----:B------:R-:W2:Y:S04]  /*4120*/  LDG.E.U16 R69, [R50.64] ;  /* 0x0000000432457981 */ /* 0x000ea8000c1e1500 */
[----:B---3--:R-:W-:Y:S04]  /*4130*/  STL [R1+0x5c], R96 ;  /* 0x00005c6001007387 */ /* 0x008fe80000100800 */
[----:B----4-:R-:W-:Y:S04]  /*4140*/  STL [R1+0x58], R95 ;  /* 0x0000585f01007387 */ /* 0x010fe80000100800 */
[----:B------:R-:W-:Y:S04]  /*4150*/  STL [R1+0x54], R94 ;  /* 0x0000545e01007387 */ /* 0x000fe80000100800 */
        /* <DEDUP_REMOVED lines=12> */
[----:B------:R0:W-:Y:S04]  /*4220*/  STL [R1+0x920], R125 ;  /* 0x0009207d01007387 */ /* 0x0001e80000100800 */
[----:B0-----:R-:W3:Y:S04]  /*4230*/  LDL.LU R125, [R1+0x230] ;  /* 0x00023000017d7983 */ /* 0x001ee80000300800 */
[----:B------:R-:W-:Y:S04]  /*4240*/  STL [R1+0x20], R73 ;  /* 0x0000204901007387 */ /* 0x000fe80000100800 */
[----:B------:R0:W-:Y:S04]  /*4250*/  STL [R1+0x924], R124 ;  /* 0x0009247c01007387 */ /* 0x0001e80000100800 */
[----:B------:R-:W-:Y:S04]  /*4260*/  STL [R1+0x1c], R72 ;  /* 0x00001c4801007387 */ /* 0x000fe80000100800 */
[----:B0-----:R-:W4:Y:S04]  /*4270*/  LDL.LU R124, [R1+0x23c] ;  /* 0x00023c00017c7983 */ /* 0x001f280000300800 */
[----:B------:R0:W-:Y:S04]  /*4280*/  STL [R1+0x18], R71 ;  /* 0x0000184701007387 */ /* 0x0001e80000100800 */
[----:B0-----:R-:W5:Y:S01]  /*4290*/  LDG.E.U16 R71, [R48.64] ;  /* 0x0000000430477981 */ /* 0x001f62000c1e1500 */
[----:B------:R-:W-:-:S03]  /*42a0*/  IMAD R90, R47, 0x2, R90 ;  /* 0x000000022f5a7824 */ /* 0x000fc600078e025a */
[----:B------:R-:W-:Y:S02]  /*42b0*/  STL [R1+0x14], R67 ;  /* 0x0000144301007387 */ /* 0x000fe40000100800 */
[----:B------:R-:W-:-:S04]  /*42c0*/  LEA R54, P0, R90, R0, 0x1 ;  /* 0x000000005a367211 */ /* 0x000fc800078008ff */
[----:B------:R-:W-:-:S05]  /*42d0*/  LEA.HI.X.SX32 R55, R90, R44, 0x1, P0 ;  /* 0x0000002c5a377211 */ /* 0x000fca00000f0eff */
[----:B------:R0:W2:Y:S04]  /*42e0*/  LDG.E.U16 R45, [R54.64] ;  /* 0x00000004362d7981 */ /* 0x0000a8000c1e1500 */
[----:B-----5:R1:W-:Y:S04]  /*42f0*/  STL [R1+0x928], R71 ;  /* 0x0009284701007387 */ /* 0x0203e80000100800 */
[----:B-1----:R-:W5:Y:S04]  /*4300*/  LDL.LU R71, [R1+0x240] ;  /* 0x0002400001477983 */ /* 0x002f680000300800 */
[----:B------:R-:W-:Y:S04]  /*4310*/  STL [R1+0x10], R66 ;  /* 0x0000104201007387 */ /* 0x000fe80000100800 */
[----:B--2---:R1:W-:Y:S04]  /*4320*/  STL [R1+0x92c], R69 ;  /* 0x00092c4501007387 */ /* 0x0043e80000100800 */
[----:B------:R2:W-:Y:S01]  /*4330*/  STL [R1+0xc], R57 ;  /* 0x00000c3901007387 */ /* 0x0005e20000100800 */
[----:B0-----:R-:W-:-:S03]  /*4340*/  LEA R54, P0, R88, R0, 0x1 ;  /* 0x0000000058367211 */ /* 0x001fc600078008ff */
[----:B-1----:R-:W3:Y:S04]  /*4350*/  LDL.LU R69, [R1+0x1e0] ;  /* 0x0001e00001457983 */ /* 0x002ee80000300800 */
[----:B--2---:R0:W2:Y:S01]  /*4360*/  LDG.E.U16 R57, [R52.64] ;  /* 0x0000000434397981 */ /* 0x0040a2000c1e1500 */
[----:B------:R-:W-:Y:S02]  /*4370*/  LEA.HI.X.SX32 R55, R88, R44, 0x1, P0 ;  /* 0x0000002c58377211 */ /* 0x000fe400000f0eff */
[-C--:B------:R-:W-:Y:S02]  /*4380*/  LEA R48, P1, R87, R0.reuse, 0x1 ;  /* 0x0000000057307211 */ /* 0x080fe400078208ff */
[-C--:B------:R-:W-:Y:S02]  /*4390*/  LEA R50, P3, R84, R0.reuse, 0x1 ;  /* 0x0000000054327211 */ /* 0x080fe400078608ff */
[----:B0-----:R-:W-:-:S02]  /*43a0*/  LEA R52, P2, R86, R0, 0x1 ;  /* 0x0000000056347211 */ /* 0x001fc400078408ff */
[-C--:B------:R-:W-:Y:S02]  /*43b0*/  LEA.HI.X.SX32 R49, R87, R44.reuse, 0x1, P1 ;  /* 0x0000002c57317211 */ /* 0x080fe400008f0eff */
[-C--:B------:R-:W-:Y:S02]  /*43c0*/  LEA.HI.X.SX32 R53, R86, R44.reuse, 0x1, P2 ;  /* 0x0000002c56357211 */ /* 0x080fe400010f0eff */
[----:B------:R-:W-:Y:S02]  /*43d0*/  LEA.HI.X.SX32 R51, R84, R44, 0x1, P3 ;  /* 0x0000002c54337211 */ /* 0x000fe400018f0eff */
[CC--:B------:R-:W-:Y:S02]  /*43e0*/  LEA R62, P1, R41.reuse, R0.reuse, 0x1 ;  /* 0x00000000293e7211 */ /* 0x0c0fe400078208ff */
[----:B------:R-:W-:Y:S02]  /*43f0*/  LEA R60, P2, R42, R0, 0x1 ;  /* 0x000000002a3c7211 */ /* 0x000fe400078408ff */
[----:B------:R-:W-:-:S02]  /*4400*/  LEA.HI.X.SX32 R63, R41, R44, 0x1, P1 ;  /* 0x0000002c293f7211 */ /* 0x000fc400008f0eff */
[----:B------:R-:W-:Y:S02]  /*4410*/  LEA.HI.X.SX32 R61, R42, R44, 0x1, P2 ;  /* 0x0000002c2a3d7211 */ /* 0x000fe400010f0eff */
[CC--:B------:R-:W-:Y:S02]  /*4420*/  LEA R72, P1, R38.reuse, R0.reuse, 0x1 ;  /* 0x0000000026487211 */ /* 0x0c0fe400078208ff */
[C---:B------:R-:W-:Y:S02]  /*4430*/  LEA R66, P2, R39.reuse, R0, 0x1 ;  /* 0x0000000027427211 */ /* 0x040fe400078408ff */
[-C--:B------:R-:W-:Y:S02]  /*4440*/  LEA.HI.X.SX32 R73, R38, R44.reuse, 0x1, P1 ;  /* 0x0000002c26497211 */ /* 0x080fe400008f0eff */
[----:B------:R-:W-:Y:S02]  /*4450*/  LEA.HI.X.SX32 R67, R39, R44, 0x1, P2 ;  /* 0x0000002c27437211 */ /* 0x000fe400010f0eff */
[----:B------:R-:W-:-:S04]  /*4460*/  LEA R76, P1, R34, R0, 0x1 ;  /* 0x00000000224c7211 */ /* 0x000fc800078208ff */
[----:B------:R-:W-:Y:S02]  /*4470*/  LEA.HI.X.SX32 R77, R34, R44, 0x1, P1 ;  /* 0x0000002c224d7211 */ /* 0x000fe400008f0eff */
[----:B------:R-:W-:-:S04]  /*4480*/  LEA R80, P1, R30, R0, 0x1 ;  /* 0x000000001e507211 */ /* 0x000fc800078208ff */
[----:B------:R-:W-:Y:S01]  /*4490*/  LEA.HI.X.SX32 R81, R30, R44, 0x1, P1 ;  /* 0x0000002c1e517211 */ /* 0x000fe200008f0eff */
[----:B--2---:R0:W-:Y:S04]  /*44a0*/  STL [R1+0x930], R57 ;  /* 0x0009303901007387 */ /* 0x0041e80000100800 */
[----:B------:R-:W-:Y:S04]  /*44b0*/  STL [R1+0x8], R65 ;  /* 0x0000084101007387 */ /* 0x000fe80000100800 */
[----:B0-----:R-:W3:Y:S04]  /*44c0*/  LDL.LU R57, [R1+0x1ec] ;  /* 0x0001ec0001397983 */ /* 0x001ee80000300800 */
[----:B------:R0:W-:Y:S04]  /*44d0*/  STL [R1+0x934], R45 ;  /* 0x0009342d01007387 */ /* 0x0001e80000100800 */
[----:B------:R-:W-:Y:S04]  /*44e0*/  STL [R1+0x4], R64 ;  /* 0x0000044001007387 */ /* 0x000fe80000100800 */
[----:B0-----:R-:W3:Y:S04]  /*44f0*/  LDL.LU R45, [R1+0x1f0] ;  /* 0x0001f000012d7983 */ /* 0x001ee80000300800 */
[----:B------:R-:W-:Y:S04]  /*4500*/  STL [R1], R58 ;  /* 0x0000003a01007387 */ /* 0x000fe80000100800 */
[----:B------:R0:W-:Y:S04]  /*4510*/  STL [R1+0x93c], R54 ;  /* 0x00093c3601007387 */ /* 0x0001e80000100800 */
[----:B0-----:R-:W3:Y:S04]  /*4520*/  LDL.LU R54, [R1+0x24c] ;  /* 0x00024c0001367983 */ /* 0x001ee80000300800 */
[----:B------:R0:W-:Y:S04]  /*4530*/  STL [R1+0x938], R55 ;  /* 0x0009383701007387 */ /* 0x0001e80000100800 */
[----:B0-----:R-:W3:Y:S04]  /*4540*/  LDL.LU R55, [R1+0x250] ;  /* 0x0002500001377983 */ /* 0x001ee80000300800 */
[----:B------:R0:W-:Y:S04]  /*4550*/  STL [R1+0x944], R48 ;  /* 0x0009443001007387 */ /* 0x0001e80000100800 */
[----:B0-----:R-:W3:Y:S01]  /*4560*/  LDL.LU R48, [R1+0x25c] ;  /* 0x00025c0001307983 */ /* 0x001ee20000300800 */
[----:B------:R-:W-:-:S02]  /*4570*/  LEA R64, P0, R82, R0, 0x1 ;  /* 0x0000000052407211 */ /* 0x000fc400078008ff */
[C---:B------:R-:W-:Y:S02]  /*4580*/  LEA R58, P3, R43.reuse, R0, 0x1 ;  /* 0x000000002b3a7211 */ /* 0x040fe400078608ff */
[-C--:B------:R-:W-:Y:S02]  /*4590*/  LEA.HI.X.SX32 R65, R82, R44.reuse, 0x1, P0 ;  /* 0x0000002c52417211 */ /* 0x080fe400000f0eff */
[----:B------:R-:W-:Y:S02]  /*45a0*/  LEA.HI.X.SX32 R59, R43, R44, 0x1, P3 ;  /* 0x0000002c2b3b7211 */ /* 0x000fe400018f0eff */
[CC--:B------:R-:W-:Y:S02]  /*45b0*/  LEA R74, P0, R37.reuse, R0.reuse, 0x1 ;  /* 0x00000000254a7211 */ /* 0x0c0fe400078008ff */
[----:B------:R-:W-:Y:S02]  /*45c0*/  LEA R42, P3, R40, R0, 0x1 ;  /* 0x00000000282a7211 */ /* 0x000fe400078608ff */
[----:B------:R-:W-:-:S02]  /*45d0*/  LEA.HI.X.SX32 R75, R37, R44, 0x1, P0 ;  /* 0x0000002c254b7211 */ /* 0x000fc400000f0eff */
[----:B------:R-:W-:Y:S02]  /*45e0*/  LEA.HI.X.SX32 R43, R40, R44, 0x1, P3 ;  /* 0x0000002c282b7211 */ /* 0x000fe400018f0eff */
[-C--:B------:R-:W-:Y:S02]  /*45f0*/  LEA R78, P0, R33, R0.reuse, 0x1 ;  /* 0x00000000214e7211 */ /* 0x080fe400078008ff */
[-C--:B------:R-:W-:Y:S02]  /*4600*/  LEA R40, P2, R35, R0.reuse, 0x1 ;  /* 0x0000000023287211 */ /* 0x080fe400078408ff */
[----:B------:R-:W-:Y:S02]  /*4610*/  LEA R38, P3, R36, R0, 0x1 ;  /* 0x0000000024267211 */ /* 0x000fe400078608ff */
[-C--:B------:R-:W-:Y:S02]  /*4620*/  LEA.HI.X.SX32 R79, R33, R44.reuse, 0x1, P0 ;  /* 0x0000002c214f7211 */ /* 0x080fe400000f0eff */
        /* <DEDUP_REMOVED lines=10> */
[-C--:B------:R-:W-:Y:S02]  /*46d0*/  LEA R32, P2, R27, R0.reuse, 0x1 ;  /* 0x000000001b207211 */ /* 0x080fe400078408ff */
[----:B------:R-:W-:Y:S02]  /*46e0*/  LEA R30, P3, R28, R0, 0x1 ;  /* 0x000000001c1e7211 */ /* 0x000fe400078608ff */
[----:B------:R-:W-:-:S02]  /*46f0*/  LEA R47, R47, R90, 0x1 ;  /* 0x0000005a2f2f7211 */ /* 0x000fc400078e08ff */
[-C--:B------:R-:W-:Y:S02]  /*4700*/  LEA.HI.X.SX32 R87, R25, R44.reuse, 0x1, P0 ;  /* 0x0000002c19577211 */ /* 0x080fe400000f0eff */
[-C--:B------:R-:W-:Y:S02]  /*4710*/  LEA.HI.X.SX32 R85, R26, R44.reuse, 0x1, P1 ;  /* 0x0000002c1a557211 */ /* 0x080fe400008f0eff */
[-C--:B------:R-:W-:Y:S02]  /*4720*/  LEA.HI.X.SX32 R33, R27, R44.reuse, 0x1, P2 ;  /* 0x0000002c1b217211 */ /* 0x080fe400010f0eff */
[----:B------:R-:W-:Y:S02]  /*4730*/  LEA.HI.X.SX32 R31, R28, R44, 0x1, P3 ;  /* 0x0000002c1c1f7211 */ /* 0x000fe400018f0eff */
[-C--:B------:R-:W-:Y:S02]  /*4740*/  LEA R90, P0, R21, R0.reuse, 0x1 ;  /* 0x00000000155a7211 */ /* 0x080fe400078008ff */
[----:B------:R-:W-:-:S02]  /*4750*/  LEA R88, P1, R22, R0, 0x1 ;  /* 0x0000000016587211 */ /* 0x000fc400078208ff */
[-C--:B------:R-:W-:Y:S02]  /*4760*/  LEA R28, P2, R23, R0.reuse, 0x1 ;  /* 0x00000000171c7211 */ /* 0x080fe400078408ff */
[----:B------:R-:W-:Y:S02]  /*4770*/  LEA R26, P3, R24, R0, 0x1 ;  /* 0x00000000181a7211 */ /* 0x000fe400078608ff */
[-C--:B------:R-:W-:Y:S02]  /*4780*/  LEA.HI.X.SX32 R91, R21, R44.reuse, 0x1, P0 ;  /* 0x0000002c155b7211 */ /* 0x080fe400000f0eff */
[-C--:B------:R-:W-:Y:S02]  /*4790*/  LEA.HI.X.SX32 R89, R22, R44.reuse, 0x1, P1 ;  /* 0x0000002c16597211 */ /* 0x080fe400008f0eff */
[-C--:B------:R-:W-:Y:S02]  /*47a0*/  LEA.HI.X.SX32 R29, R23, R44.reuse, 0x1, P2 ;  /* 0x0000002c171d7211 */ /* 0x080fe400010f0eff */
[----:B------:R-:W-:-:S02]  /*47b0*/  LEA.HI.X.SX32 R27, R24, R44, 0x1, P3 ;  /* 0x0000002c181b7211 */ /* 0x000fc400018f0eff */
[-C--:B------:R-:W-:Y:S02]  /*47c0*/  LEA R94, P0, R17, R0.reuse, 0x1 ;  /* 0x00000000115e7211 */ /* 0x080fe400078008ff */
[-C--:B------:R-:W-:Y:S02]  /*47d0*/  LEA R92, P1, R18, R0.reuse, 0x1 ;  /* 0x00000000125c7211 */ /* 0x080fe400078208ff */
[-C--:B------:R-:W-:Y:S02]  /*47e0*/  LEA R24, P2, R19, R0.reuse, 0x1 ;  /* 0x0000000013187211 */ /* 0x080fe400078408ff */
[----:B------:R-:W-:Y:S02]  /*47f0*/  LEA R22, P3, R20, R0, 0x1 ;  /* 0x0000000014167211 */ /* 0x000fe400078608ff */
[-C--:B------:R-:W-:Y:S02]  /*4800*/  LEA.HI.X.SX32 R95, R17, R44.reuse, 0x1, P0 ;  /* 0x0000002c115f7211 */ /* 0x080fe400000f0eff */
[----:B------:R-:W-:-:S02]  /*4810*/  LEA.HI.X.SX32 R93, R18, R44, 0x1, P1 ;  /* 0x0000002c125d7211 */ /* 0x000fc400008f0eff */
[-C--:B------:R-:W-:Y:S02]  /*4820*/  LEA.HI.X.SX32 R25, R19, R44.reuse, 0x1, P2 ;  /* 0x0000002c13197211 */ /* 0x080fe400010f0eff */
[----:B------:R-:W-:Y:S02]  /*4830*/  LEA.HI.X.SX32 R23, R20, R44, 0x1, P3 ;  /* 0x0000002c14177211 */ /* 0x000fe400018f0eff */
[-C--:B------:R-:W-:Y:S02]  /*4840*/  LEA R98, P0, R13, R0.reuse, 0x1 ;  /* 0x000000000d627211 */ /* 0x080fe400078008ff */
[-C--:B------:R-:W-:Y:S02]  /*4850*/  LEA R96, P1, R14, R0.reuse, 0x1 ;  /* 0x000000000e607211 */ /* 0x080fe400078208ff */
[-C--:B------:R-:W-:Y:S02]  /*4860*/  LEA R20, P2, R15, R0.reuse, 0x1 ;  /* 0x000000000f147211 */ /* 0x080fe400078408ff */
[----:B------:R-:W-:-:S02]  /*4870*/  LEA R18, P3, R16, R0, 0x1 ;  /* 0x0000000010127211 */ /* 0x000fc400078608ff */
        /* <DEDUP_REMOVED lines=15> */
[----:B------:R-:W-:Y:S01]  /*4970*/  LEA R104, P1, R6, R0, 0x1 ;  /* 0x0000000006687211 */ /* 0x000fe200078208ff */
[----:B------:R0:W-:Y:S01]  /*4980*/  STL [R1+0x940], R49 ;  /* 0x0009403101007387 */ /* 0x0001e20000100800 */
[-C--:B------:R-:W-:Y:S02]  /*4990*/  LEA.HI.X.SX32 R107, R105, R44.reuse, 0x1, P0 ;  /* 0x0000002c696b7211 */ /* 0x080fe400000f0eff */
[----:B------:R-:W-:-:S02]  /*49a0*/  LEA.HI.X.SX32 R13, R7, R44, 0x1, P2 ;  /* 0x0000002c070d7211 */ /* 0x000fc400010f0eff */
[-C--:B------:R-:W-:Y:S02]  /*49b0*/  LEA.HI.X.SX32 R11, R8, R44.reuse, 0x1, P3 ;  /* 0x0000002c080b7211 */ /* 0x080fe400018f0eff */
[----:B------:R-:W-:Y:S02]  /*49c0*/  LEA.HI.X.SX32 R105, R6, R44, 0x1, P1 ;  /* 0x0000002c06697211 */ /* 0x000fe400008f0eff */
[-C--:B------:R-:W-:Y:S01]  /*49d0*/  LEA R110, P0, R111, R0.reuse, 0x1 ;  /* 0x000000006f6e7211 */ /* 0x080fe200078008ff */
[----:B0-----:R-:W2:Y:S01]  /*49e0*/  LDL.LU R49, [R1+0x1fc] ;  /* 0x0001fc0001317983 */ /* 0x001ea20000300800 */
[-C--:B------:R-:W-:Y:S02]  /*49f0*/  LEA R8, P2, R112, R0.reuse, 0x1 ;  /* 0x0000000070087211 */ /* 0x080fe400078408ff */
[-C--:B------:R-:W-:Y:S01]  /*4a00*/  LEA R108, P1, R109, R0.reuse, 0x1 ;  /* 0x000000006d6c7211 */ /* 0x080fe200078208ff */
[----:B------:R-:W-:Y:S01]  /*4a10*/  STL [R1+0x94c], R52 ;  /* 0x00094c3401007387 */ /* 0x000fe20000100800 */
[----:B------:R-:W-:-:S03]  /*4a20*/  LEA R6, P3, R5, R0, 0x1 ;  /* 0x0000000005067211 */ /* 0x000fc600078608ff */
[----:B------:R-:W-:Y:S01]  /*4a30*/  STL [R1+0x948], R53 ;  /* 0x0009483501007387 */ /* 0x000fe20000100800 */
[-C--:B------:R-:W-:Y:S02]  /*4a40*/  LEA.HI.X.SX32 R111, R111, R44.reuse, 0x1, P0 ;  /* 0x0000002c6f6f7211 */ /* 0x080fe400000f0eff */
[-C--:B------:R-:W-:Y:S01]  /*4a50*/  LEA.HI.X.SX32 R9, R112, R44.reuse, 0x1, P2 ;  /* 0x0000002c70097211 */ /* 0x080fe200010f0eff */
[----:B------:R-:W-:Y:S01]  /*4a60*/  STL [R1+0x954], R50 ;  /* 0x0009543201007387 */ /* 0x000fe20000100800 */
[-C--:B------:R-:W-:Y:S02]  /*4a70*/  LEA.HI.X.SX32 R109, R109, R44.reuse, 0x1, P1 ;  /* 0x0000002c6d6d7211 */ /* 0x080fe400008f0eff */
[----:B------:R-:W-:Y:S01]  /*4a80*/  LEA.HI.X.SX32 R7, R5, R44, 0x1, P3 ;  /* 0x0000002c05077211 */ /* 0x000fe200018f0eff */
[----:B------:R-:W-:Y:S01]  /*4a90*/  STL [R1+0x950], R51 ;  /* 0x0009503301007387 */ /* 0x000fe20000100800 */
[-C--:B------:R-:W-:Y:S02]  /*4aa0*/  LEA R112, P0, R113, R0.reuse, 0x1 ;  /* 0x0000000071707211 */ /* 0x080fe400078008ff */
[-C--:B------:R-:W-:Y:S01]  /*4ab0*/  LEA R114, P1, R2, R0.reuse, 0x1 ;  /* 0x0000000002727211 */ /* 0x080fe200078208ff */
[----:B------:R-:W-:Y:S01]  /*4ac0*/  STL [R1+0x95c], R64 ;  /* 0x00095c4001007387 */ /* 0x000fe20000100800 */
[----:B------:R-:W-:-:S02]  /*4ad0*/  LEA R118, P3, R4, R0, 0x1 ;  /* 0x0000000004767211 */ /* 0x000fc400078608ff */
[----:B------:R-:W-:Y:S01]  /*4ae0*/  LEA R116, P2, R3, R0, 0x1 ;  /* 0x0000000003747211 */ /* 0x000fe200078408ff */
[----:B------:R-:W-:Y:S01]  /*4af0*/  STL [R1+0x958], R65 ;  /* 0x0009584101007387 */ /* 0x000fe20000100800 */
[----:B------:R-:W-:-:S03]  /*4b00*/  LEA.HI.X.SX32 R113, R113, R44, 0x1, P0 ;  /* 0x0000002c71717211 */ /* 0x000fc600000f0eff */
[----:B------:R-:W-:Y:S01]  /*4b10*/  STL [R1+0x964], R62 ;  /* 0x0009643e01007387 */ /* 0x000fe20000100800 */
[----:B------:R-:W-:-:S03]  /*4b20*/  LEA.HI.X.SX32 R115, R2, R44, 0x1, P1 ;  /* 0x0000002c02737211 */ /* 0x000fc600008f0eff */
[----:B------:R-:W-:Y:S01]  /*4b30*/  STL [R1+0x960], R63 ;  /* 0x0009603f01007387 */ /* 0x000fe20000100800 */
[----:B------:R-:W-:Y:S02]  /*4b40*/  LEA.HI.X.SX32 R119, R4, R44, 0x1, P3 ;  /* 0x0000002c04777211 */ /* 0x000fe400018f0eff */
[----:B------:R-:W-:Y:S01]  /*4b50*/  LEA R120, P0, R56, R0, 0x1 ;  /* 0x0000000038787211 */ /* 0x000fe200078008ff */
[----:B------:R-:W-:Y:S01]  /*4b60*/  STL [R1+0x96c], R60 ;  /* 0x00096c3c01007387 */ /* 0x000fe20000100800 */
[----:B------:R-:W-:Y:S02]  /*4b70*/  LEA.HI.X.SX32 R117, R3, R44, 0x1, P2 ;  /* 0x0000002c03757211 */ /* 0x000fe400010f0eff */
[-C--:B------:R-:W-:Y:S01]  /*4b80*/  LEA R4, P1, R68, R0.reuse, 0x1 ;  /* 0x0000000044047211 */ /* 0x080fe200078208ff */
[----:B------:R0:W-:Y:S01]  /*4b90*/  STL [R1+0x968], R61 ;  /* 0x0009683d01007387 */ /* 0x0001e20000100800 */
[-C--:B------:R-:W-:Y:S02]  /*4ba0*/  LEA R2, P2, R70, R0.reuse, 0x1 ;  /* 0x0000000046027211 */ /* 0x080fe400078408ff */
[----:B------:R-:W-:-:S02]  /*4bb0*/  LEA R122, P3, R47, R0, 0x1 ;  /* 0x000000002f7a7211 */ /* 0x000fc400078608ff */
[-C--:B------:R-:W-:Y:S01]  /*4bc0*/  LEA.HI.X.SX32 R121, R56, R44.reuse, 0x1, P0 ;  /* 0x0000002c38797211 */ /* 0x080fe200000f0eff */
[----:B0-----:R-:W2:Y:S01]  /*4bd0*/  LDL.LU R61, [R1+0x200] ;  /* 0x00020000013d7983 */ /* 0x001ea20000300800 */
[----:B------:R-:W-:-:S03]  /*4be0*/  LEA.HI.X.SX32 R5, R68, R44, 0x1, P1 ;  /* 0x0000002c44057211 */ /* 0x000fc600008f0eff */
[----:B------:R0:W-:Y:S01]  /*4bf0*/  STL [R1+0x970], R59 ;  /* 0x0009703b01007387 */ /* 0x0001e20000100800 */
[----:B------:R-:W-:-:S03]  /*4c00*/  LEA.HI.X.SX32 R3, R70, R44, 0x1, P2 ;  /* 0x0000002c46037211 */ /* 0x000fc600010f0eff */
[----:B-----5:R1:W-:Y:S04]  /*4c10*/  STS.U16 [R46+0x3000], R71 ;  /* 0x003000472e007388 */ /* 0x0203e80000000400 */
[----:B0-----:R-:W5:Y:S04]  /*4c20*/  LDL.LU R59, [R1+0x20c] ;  /* 0x00020c00013b7983 */ /* 0x001f680000300800 */
[----:B------:R-:W5:Y:S04]  /*4c30*/  LDL.LU R0, [R1+0x210] ;  /* 0x0002100001007983 */ /* 0x000f680000300800 */
[----:B------:R-:W5:Y:S04]  /*4c40*/  LDL.LU R56, [R1+0x21c] ;  /* 0x00021c0001387983 */ /* 0x000f680000300800 */
[----:B------:R-:W5:Y:S04]  /*4c50*/  LDL.LU R68, [R1+0x220] ;  /* 0x0002200001447983 */ /* 0x000f680000300800 */
[----:B------:R-:W5:Y:S04]  /*4c60*/  LDL.LU R70, [R1+0x22c] ;  /* 0x00022c0001467983 */ /* 0x000f680000300800 */
[----:B-1----:R-:W5:Y:S04]  /*4c70*/  LDL.LU R71, [R1+0x1dc] ;  /* 0x0001dc0001477983 */ /* 0x002f680000300800 */
[----:B------:R-:W5:Y:S04]  /*4c80*/  LDL.LU R60, [R1+0x1d0] ;  /* 0x0001d000013c7983 */ /* 0x000f680000300800 */
        /* <DEDUP_REMOVED lines=8> */
[----:B----4-:R-:W-:Y:S04]  /*4d10*/  STS.U16 [R46+0x4000], R124 ;  /* 0x0040007c2e007388 */ /* 0x010fe80000000400 */
[----:B---3--:R-:W-:Y:S04]  /*4d20*/  STS.U16 [R46+0x5000], R125 ;  /* 0x0050007d2e007388 */ /* 0x008fe80000000400 */
[----:B------:R-:W-:Y:S04]  /*4d30*/  STS.U16 [R46+0x2000], R54 ;  /* 0x002000362e007388 */ /* 0x000fe80000000400 */
[----:B------:R-:W-:Y:S04]  /*4d40*/  STS.U16 [R46+0x1000], R55 ;  /* 0x001000372e007388 */ /* 0x000fe80000000400 */
[----:B------:R0:W-:Y:S04]  /*4d50*/  STS.U16 [R46], R48 ;  /* 0x000000302e007388 */ /* 0x0001e80000000400 */
[----:B0-----:R-:W3:Y:S04]  /*4d60*/  LDL.LU R48, [R1+0x18c] ;  /* 0x00018c0001307983 */ /* 0x001ee80000300800 */
[----:B------:R-:W4:Y:S04]  /*4d70*/  LDL.LU R55, [R1+0x180] ;  /* 0x0001800001377983 */ /* 0x000f280000300800 */
[----:B------:R-:W4:Y:S04]  /*4d80*/  LDL.LU R124, [R1+0x17c] ;  /* 0x00017c00017c7983 */ /* 0x000f280000300800 */
[----:B------:R-:W4:Y:S04]  /*4d90*/  LDL.LU R54, [R1+0x170] ;  /* 0x0001700001367983 */ /* 0x000f280000300800 */
[----:B------:R-:W4:Y:S04]  /*4da0*/  LDL.LU R125, [R1+0x16c] ;  /* 0x00016c00017d7983 */ /* 0x000f280000300800 */
[----:B------:R-:W-:Y:S04]  /*4db0*/  STS.U16 [R46+0xd000], R45 ;  /* 0x00d0002d2e007388 */ /* 0x000fe80000000400 */
[----:B------:R-:W-:Y:S04]  /*4dc0*/  STS.U16 [R46+0xe000], R57 ;  /* 0x00e000392e007388 */ /* 0x000fe80000000400 */
[----:B------:R-:W-:Y:S04]  /*4dd0*/  STS.U16 [R46+0xf000], R69 ;  /* 0x00f000452e007388 */ /* 0x000fe80000000400 */
[----:B--2---:R0:W-:Y:S04]  /*4de0*/  STS.U16 [R46+0xc000], R49 ;  /* 0x00c000312e007388 */ /* 0x0041e80000000400 */
[----:B0-----:R-:W2:Y:S04]  /*4df0*/  LDL.LU R49, [R1+0x160] ;  /* 0x0001600001317983 */ /* 0x001ea80000300800 */
[----:B------:R-:W2:Y:S04]  /*4e00*/  LDL.LU R45, [R1+0x15c] ;  /* 0x00015c00012d7983 */ /* 0x000ea80000300800 */
[----:B------:R-:W2:Y:S04]  /*4e10*/  LDL.LU R57, [R1+0x150] ;  /* 0x0001500001397983 */ /* 0x000ea80000300800 */
[----:B------:R-:W2:Y:S04]  /*4e20*/  LDL.LU R69, [R1+0x14c] ;  /* 0x00014c0001457983 */ /* 0x000ea80000300800 */
[----:B------:R-:W-:Y:S04]  /*4e30*/  STS.U16 [R46+0xb000], R61 ;  /* 0x00b0003d2e007388 */ /* 0x000fe80000000400 */
[----:B-----5:R-:W-:Y:S04]  /*4e40*/  STS.U16 [R46+0xa000], R59 ;  /* 0x00a0003b2e007388 */ /* 0x020fe80000000400 */
[----:B------:R-:W-:Y:S04]  /*4e50*/  STS.U16 [R46+0x9000], R0 ;  /* 0x009000002e007388 */ /* 0x000fe80000000400 */
[----:B------:R-:W-:Y:S04]  /*4e60*/  STS.U16 [R46+0x8000], R56 ;  /* 0x008000382e007388 */ /* 0x000fe80000000400 */
[----:B------:R-:W-:Y:S04]  /*4e70*/  STS.U16 [R46+0x7000], R68 ;  /* 0x007000442e007388 */ /* 0x000fe80000000400 */
[----:B------:R-:W-:Y:S04]  /*4e80*/  STS.U16 [R46+0x6000], R70 ;  /* 0x006000462e007388 */ /* 0x000fe80000000400 */
[----:B------:R0:W-:Y:S04]  /*4e90*/  STS.U16 [R46+0x10000], R71 ;  /* 0x010000472e007388 */ /* 0x0001e80000000400 */
[----:B0-----:R-:W5:Y:S04]  /*4ea0*/  LDL.LU R71, [R1+0x140] ;  /* 0x0001400001477983 */ /* 0x001f680000300800 */
[----:B---3--:R-:W-:Y:S04]  /*4eb0*/  STS.U16 [R46+0x1a000], R48 ;  /* 0x01a000302e007388 */ /* 0x008fe80000000400 */
[----:B----4-:R0:W-:Y:S04]  /*4ec0*/  STS.U16 [R46+0x1c000], R124 ;  /* 0x01c0007c2e007388 */ /* 0x0101e80000000400 */
[----:B0-----:R-:W3:Y:S04]  /*4ed0*/  LDL.LU R124, [R1+0x134] ;  /* 0x00013400017c7983 */ /* 0x001ee80000300800 */
[----:B------:R-:W4:Y:S04]  /*4ee0*/  LDL.LU R70, [R1+0x128] ;  /* 0x0001280001467983 */ /* 0x000f280000300800 */
[----:B------:R-:W4:Y:S04]  /*4ef0*/  LDL.LU R68, [R1+0x11c] ;  /* 0x00011c0001447983 */ /* 0x000f280000300800 */
[----:B------:R-:W4:Y:S04]  /*4f00*/  LDL.LU R56, [R1+0x110] ;  /* 0x0001100001387983 */ /* 0x000f280000300800 */
[----:B------:R-:W4:Y:S04]  /*4f10*/  LDL.LU R0, [R1+0x104] ;  /* 0x0001040001007983 */ /* 0x000f280000300800 */
[----:B------:R-:W4:Y:S04]  /*4f20*/  LDL.LU R59, [R1+0xf8] ;  /* 0x0000f800013b7983 */ /* 0x000f280000300800 */
[----:B------:R-:W4:Y:S04]  /*4f30*/  LDL.LU R61, [R1+0xec] ;  /* 0x0000ec00013d7983 */ /* 0x000f280000300800 */
[----:B------:R0:W-:Y:S04]  /*4f40*/  STS.U16 [R46+0x1b000], R55 ;  /* 0x01b000372e007388 */ /* 0x0001e80000000400 */
[----:B------:R-:W4:Y:S04]  /*4f50*/  LDL.LU R48, [R1+0xe0] ;  /* 0x0000e00001307983 */ /* 0x000f280000300800 */
[----:B------:R1:W-:Y:S04]  /*4f60*/  STS.U16 [R46+0x1d000], R54 ;  /* 0x01d000362e007388 */ /* 0x0003e80000000400 */
[----:B0-----:R-:W4:Y:S04]  /*4f70*/  LDL.LU R55, [R1+0xd4] ;  /* 0x0000d40001377983 */ /* 0x001f280000300800 */
[----:B------:R0:W-:Y:S04]  /*4f80*/  STS.U16 [R46+0x1e000], R125 ;  /* 0x01e0007d2e007388 */ /* 0x0001e80000000400 */
[----:B-1----:R-:W4:Y:S04]  /*4f90*/  LDL.LU R54, [R1+0xc8] ;  /* 0x0000c80001367983 */ /* 0x002f280000300800 */
[----:B0-----:R-:W4:Y:S04]  /*4fa0*/  LDL.LU R125, [R1+0xbc] ;  /* 0x0000bc00017d7983 */ /* 0x001f280000300800 */
[----:B------:R-:W-:Y:S04]  /*4fb0*/  STS.U16 [R46+0x11000], R60 ;  /* 0x0110003c2e007388 */ /* 0x000fe80000000400 */
        /* <DEDUP_REMOVED lines=13> */
[----:B------:R-:W2:Y:S04]  /*5090*/  LDL.LU R65, [R1+0x94] ;  /* 0x0000940001417983 */ /* 0x000ea80000300800 */
[----:B------:R-:W2:Y:S04]  /*50a0*/  LDL.LU R64, [R1+0x90] ;  /* 0x0000900001407983 */ /* 0x000ea80000300800 */
[----:B------:R-:W2:Y:S04]  /*50b0*/  LDL.LU R51, [R1+0x8c] ;  /* 0x00008c0001337983 */ /* 0x000ea80000300800 */
[----:B------:R-:W2:Y:S04]  /*50c0*/  LDL.LU R50, [R1+0x88] ;  /* 0x0000880001327983 */ /* 0x000ea80000300800 */
[----:B------:R-:W2:Y:S04]  /*50d0*/  LDL.LU R53, [R1+0x84] ;  /* 0x0000840001357983 */ /* 0x000ea80000300800 */
[----:B------:R0:W-:Y:S04]  /*50e0*/  STS.U16 [R46+0x1f000], R49 ;  /* 0x01f000312e007388 */ /* 0x0001e80000000400 */
[----:B------:R-:W2:Y:S04]  /*50f0*/  LDL.LU R52, [R1+0x80] ;  /* 0x0000800001347983 */ /* 0x000ea80000300800 */
[----:B------:R1:W-:Y:S04]  /*5100*/  STS.U16 [R46+0x21000], R57 ;  /* 0x021000392e007388 */ /* 0x0003e80000000400 */
[----:B0-----:R-:W2:Y:S04]  /*5110*/  LDL.LU R49, [R1+0x7c] ;  /* 0x00007c0001317983 */ /* 0x001ea80000300800 */
[----:B------:R0:W-:Y:S04]  /*5120*/  STS.U16 [R46+0x22000], R69 ;  /* 0x022000452e007388 */ /* 0x0001e80000000400 */
[----:B-1----:R-:W2:Y:S04]  /*5130*/  LDL.LU R57, [R1+0x78] ;  /* 0x0000780001397983 */ /* 0x002ea80000300800 */
[----:B0-----:R-:W2:Y:S04]  /*5140*/  LDL.LU R69, [R1+0x74] ;  /* 0x0000740001457983 */ /* 0x001ea80000300800 */
[----:B-----5:R0:W-:Y:S04]  /*5150*/  STS.U16 [R46+0x23000], R71 ;  /* 0x023000472e007388 */ /* 0x0201e80000000400 */
[----:B0-----:R-:W5:Y:S04]  /*5160*/  LDL.LU R71, [R1+0x70] ;  /* 0x0000700001477983 */ /* 0x001f680000300800 */
[----:B---3--:R0:W-:Y:S04]  /*5170*/  STS.U16 [R46+0x24000], R124 ;  /* 0x0240007c2e007388 */ /* 0x0081e80000000400 */
[----:B0-----:R-:W3:Y:S04]  /*5180*/  LDL.LU R124, [R1+0x6c] ;  /* 0x00006c00017c7983 */ /* 0x001ee80000300800 */
[----:B----4-:R0:W-:Y:S04]  /*5190*/  STS.U16 [R46+0x2b000], R48 ;  /* 0x02b000302e007388 */ /* 0x0101e80000000400 */
[----:B------:R1:W-:Y:S04]  /*51a0*/  STS.U16 [R46+0x2c000], R55 ;  /* 0x02c000372e007388 */ /* 0x0003e80000000400 */
[----:B0-----:R-:W4:Y:S04]  /*51b0*/  LDL.LU R48, [R1+0x68] ;  /* 0x0000680001307983 */ /* 0x001f280000300800 */
[----:B------:R0:W-:Y:S04]  /*51c0*/  STS.U16 [R46+0x2d000], R54 ;  /* 0x02d000362e007388 */ /* 0x0001e80000000400 */
[----:B-1----:R-:W4:Y:S04]  /*51d0*/  LDL.LU R55, [R1+0x64] ;  /* 0x0000640001377983 */ /* 0x002f280000300800 */
[----:B------:R1:W-:Y:S04]  /*51e0*/  STS.U16 [R46+0x2e000], R125 ;  /* 0x02e0007d2e007388 */ /* 0x0003e80000000400 */
[----:B0-----:R-:W4:Y:S04]  /*51f0*/  LDL.LU R54, [R1+0x2b4] ;  /* 0x0002b40001367983 */ /* 0x001f280000300800 */
[----:B-1----:R-:W4:Y:S01]  /*5200*/  LDL.LU R125, [R1+0x2b0] ;  /* 0x0002b000017d7983 */ /* 0x002f220000300800 */
[----:B------:R-:W-:-:S03]  /*5210*/  LEA.HI.X.SX32 R123, R47, R44, 0x1, P3 ;  /* 0x0000002c2f7b7211 */ /* 0x000fc600018f0eff */
[----:B------:R-:W-:Y:S04]  /*5220*/  STS.U16 [R46+0x25000], R70 ;  /* 0x025000462e007388 */ /* 0x000fe80000000400 */
[----:B------:R-:W-:Y:S04]  /*5230*/  STS.U16 [R46+0x26000], R68 ;  /* 0x026000442e007388 */ /* 0x000fe80000000400 */
[----:B------:R-:W-:Y:S04]  /*5240*/  STS.U16 [R46+0x27000], R56 ;  /* 0x027000382e007388 */ /* 0x000fe80000000400 */
[----:B------:R0:W-:Y:S04]  /*5250*/  STS.U16 [R46+0x28000], R0 ;  /* 0x028000002e007388 */ /* 0x0001e80000000400 */
[----:B------:R-:W-:Y:S01]  /*5260*/  STS.U16 [R46+0x29000], R59 ;  /* 0x0290003b2e007388 */ /* 0x000fe20000000400 */
[----:B0-----:R-:W-:-:S03]  /*5270*/  LOP3.LUT R0, R46, 0x20, RZ, 0x3c, !PT ;  /* 0x000000202e007812 */ /* 0x001fc600078e3cff */
        /* <DEDUP_REMOVED lines=9> */
[----:B------:R-:W-:Y:S04]  /*5310*/  STS.U16 [R46+0x30000], R60 ;  /* 0x0300003c2e007388 */ /* 0x000fe80000000400 */
[----:B------:R-:W-:Y:S04]  /*5320*/  STS.U16 [R46+0x31000], R63 ;  /* 0x0310003f2e007388 */ /* 0x000fe80000000400 */
[----:B------:R-:W-:Y:S04]  /*5330*/  STS.U16 [R46+0x32000], R62 ;  /* 0x0320003e2e007388 */ /* 0x000fe80000000400 */
[----:B------:R-:W-:Y:S04]  /*5340*/  STS.U16 [R46+0x33000], R65 ;  /* 0x033000412e007388 */ /* 0x000fe80000000400 */
[----:B------:R0:W-:Y:S04]  /*5350*/  STS.U16 [R46+0x3a000], R57 ;  /* 0x03a000392e007388 */ /* 0x0001e80000000400 */
[----:B------:R-:W-:Y:S04]  /*5360*/  STS.U16 [R46+0x34000], R64 ;  /* 0x034000402e007388 */ /* 0x000fe80000000400 */
[----:B------:R1:W-:Y:S04]  /*5370*/  STS.U16 [R46+0x3b000], R69 ;  /* 0x03b000452e007388 */ /* 0x0003e80000000400 */
[----:B0-----:R-:W2:Y:S04]  /*5380*/  LDL.LU R57, [R1+0x284] ;  /* 0x0002840001397983 */ /* 0x001ea80000300800 */
[----:B------:R-:W-:Y:S04]  /*5390*/  STS.U16 [R46+0x35000], R51 ;  /* 0x035000332e007388 */ /* 0x000fe80000000400 */
[----:B-1----:R-:W2:Y:S04]  /*53a0*/  LDL.LU R69, [R1+0x280] ;  /* 0x0002800001457983 */ /* 0x002ea80000300800 */
[----:B-----5:R0:W-:Y:S04]  /*53b0*/  STS.U16 [R46+0x3c000], R71 ;  /* 0x03c000472e007388 */ /* 0x0201e80000000400 */
[----:B------:R-:W-:Y:S04]  /*53c0*/  STS.U16 [R46+0x36000], R50 ;  /* 0x036000322e007388 */ /* 0x000fe80000000400 */
[----:B------:R-:W-:Y:S04]  /*53d0*/  STS.U16 [R46+0x37000], R53 ;  /* 0x037000352e007388 */ /* 0x000fe80000000400 */
[----:B------:R-:W-:Y:S04]  /*53e0*/  STS.U16 [R46+0x38000], R52 ;  /* 0x038000342e007388 */ /* 0x000fe80000000400 */
[----:B------:R-:W-:Y:S04]  /*53f0*/  STS.U16 [R46+0x39000], R49 ;  /* 0x039000312e007388 */ /* 0x000fe80000000400 */
[----:B0-----:R-:W5:Y:S04]  /*5400*/  LDL.LU R71, [R1+0x27c] ;  /* 0x00027c0001477983 */ /* 0x001f680000300800 */
[----:B---3--:R0:W-:Y:S04]  /*5410*/  STS.U16 [R46+0x3d000], R124 ;  /* 0x03d0007c2e007388 */ /* 0x0081e80000000400 */
[----:B0-----:R-:W3:Y:S04]  /*5420*/  LDL.LU R124, [R1+0x274] ;  /* 0x00027400017c7983 */ /* 0x001ee80000300800 */
[----:B----4-:R-:W-:Y:S04]  /*5430*/  STS.U16 [R46+0x3e000], R48 ;  /* 0x03e000302e007388 */ /* 0x010fe80000000400 */
[----:B------:R-:W-:Y:S04]  /*5440*/  STS.U16 [R46+0x3f000], R55 ;  /* 0x03f000372e007388 */ /* 0x000fe80000000400 */
[----:B------:R0:W-:Y:S04]  /*5450*/  STS.U16 [R0+0x1400], R125 ;  /* 0x0014007d00007388 */ /* 0x0001e80000000400 */
[----:B0-----:R-:W4:Y:S04]  /*5460*/  LDL.LU R125, [R1+0x270] ;  /* 0x00027000017d7983 */ /* 0x001f280000300800 */
[----:B------:R-:W4:Y:S04]  /*5470*/  LDL.LU R61, [R1+0x26c] ;  /* 0x00026c00013d7983 */ /* 0x000f280000300800 */
        /* <DEDUP_REMOVED lines=13> */
[----:B0-----:R-:W4:Y:S04]  /*5550*/  LDL.LU R54, [R1+0x1b4] ;  /* 0x0001b40001367983 */ /* 0x001f280000300800 */
[----:B--2---:R0:W-:Y:S04]  /*5560*/  STS.U16 [R0+0x2400], R45 ;  /* 0x0024002d00007388 */ /* 0x0041e80000000400 */
[----:B0-----:R-:W2:Y:S04]  /*5570*/  LDL.LU R45, [R1+0x1a4] ;  /* 0x0001a400012d7983 */ /* 0x001ea80000300800 */
[----:B------:R0:W-:Y:S04]  /*5580*/  STS.U16 [R0+0x9400], R57 ;  /* 0x0094003900007388 */ /* 0x0001e80000000400 */
[----:B------:R1:W-:Y:S04]  /*5590*/  STS.U16 [R0+0xa400], R69 ;  /* 0x00a4004500007388 */ /* 0x0003e80000000400 */
[----:B0-----:R-:W2:Y:S04]  /*55a0*/  LDL.LU R57, [R1+0x194] ;  /* 0x0001940001397983 */ /* 0x001ea80000300800 */
[----:B-1----:R-:W2:Y:S04]  /*55b0*/  LDL.LU R69, [R1+0x184] ;  /* 0x0001840001457983 */ /* 0x002ea80000300800 */
[----:B-----5:R0:W-:Y:S04]  /*55c0*/  STS.U16 [R0+0xb400], R71 ;  /* 0x00b4004700007388 */ /* 0x0201e80000000400 */
[----:B0-----:R-:W5:Y:S04]  /*55d0*/  LDL.LU R71, [R1+0x174] ;  /* 0x0001740001477983 */ /* 0x001f680000300800 */
[----:B---3--:R0:W-:Y:S04]  /*55e0*/  STS.U16 [R0+0xc400], R124 ;  /* 0x00c4007c00007388 */ /* 0x0081e80000000400 */
[----:B0-----:R-:W3:Y:S04]  /*55f0*/  LDL.LU R124, [R1+0x164] ;  /* 0x00016400017c7983 */ /* 0x001ee80000300800 */
[----:B----4-:R0:W-:Y:S04]  /*5600*/  STS.U16 [R0+0xd400], R125 ;  /* 0x00d4007d00007388 */ /* 0x0101e80000000400 */
[----:B0-----:R-:W4:Y:S04]  /*5610*/  LDL.LU R125, [R1+0x154] ;  /* 0x00015400017d7983 */ /* 0x001f280000300800 */
[----:B------:R0:W-:Y:S04]  /*5620*/  STS.U16 [R0+0x3400], R47 ;  /* 0x0034002f00007388 */ /* 0x0001e80000000400 */
[----:B------:R1:W-:Y:S04]  /*5630*/  STS.U16 [R0+0x4400], R44 ;  /* 0x0044002c00007388 */ /* 0x0003e80000000400 */
[----:B------:R1:W-:Y:S04]  /*5640*/  STS.U16 [R0+0x5400], R70 ;  /* 0x0054004600007388 */ /* 0x0003e80000000400 */
[----:B0-----:R-:W4:Y:S04]  /*5650*/  LDL.LU R47, [R1+0x144] ;  /* 0x00014400012f7983 */ /* 0x001f280000300800 */
[----:B-1----:R-:W4:Y:S04]  /*5660*/  LDL.LU R44, [R1+0x13c] ;  /* 0x00013c00012c7983 */ /* 0x002f280000300800 */
[----:B------:R0:W-:Y:S04]  /*5670*/  STS.U16 [R0+0x6400], R68 ;  /* 0x0064004400007388 */ /* 0x0001e80000000400 */
[----:B------:R-:W4:Y:S04]  /*5680*/  LDL.LU R70, [R1+0x130] ;  /* 0x0001300001467983 */ /* 0x000f280000300800 */
[----:B------:R1:W-:Y:S04]  /*5690*/  STS.U16 [R0+0x7400], R56 ;  /* 0x0074003800007388 */ /* 0x0003e80000000400 */
[----:B0-----:R-:W4:Y:S04]  /*56a0*/  LDL.LU R68, [R1+0x124] ;  /* 0x0001240001447983 */ /* 0x001f280000300800 */
[----:B------:R0:W-:Y:S04]  /*56b0*/  STS.U16 [R0+0x8400], R59 ;  /* 0x0084003b00007388 */ /* 0x0001e80000000400 */
[----:B-1----:R-:W4:Y:S04]  /*56c0*/  LDL.LU R56, [R1+0x118] ;  /* 0x0001180001387983 */ /* 0x002f280000300800 */
        /* <DEDUP_REMOVED lines=8> */
[----:B0-----:R-:W4:Y:S04]  /*5750*/  LDL.LU R54, [R1+0xdc] ;  /* 0x0000dc0001367983 */ /* 0x001f280000300800 */
[----:B--2---:R0:W-:Y:S04]  /*5760*/  STS.U16 [R0+0x1c400], R45 ;  /* 0x01c4002d00007388 */ /* 0x0041e80000000400 */
[----:B------:R1:W-:Y:S04]  /*5770*/  STS.U16 [R0+0xe400], R61 ;  /* 0x00e4003d00007388 */ /* 0x0003e80000000400 */
[----:B------:R2:W-:Y:S04]  /*5780*/  STS.U16 [R0+0xf400], R60 ;  /* 0x00f4003c00007388 */ /* 0x0005e80000000400 */
[----:B0-----:R-:W4:Y:S04]  /*5790*/  LDL.LU R45, [R1+0xd0] ;  /* 0x0000d000012d7983 */ /* 0x001f280000300800 */
[----:B-1----:R-:W4:Y:S04]  /*57a0*/  LDL.LU R61, [R1+0xc4] ;  /* 0x0000c400013d7983 */ /* 0x002f280000300800 */
[----:B------:R0:W-:Y:S04]  /*57b0*/  STS.U16 [R0+0x10400], R63 ;  /* 0x0104003f00007388 */ /* 0x0001e80000000400 */
[----:B--2---:R-:W2:Y:S04]  /*57c0*/  LDL.LU R60, [R1+0xb8] ;  /* 0x0000b800013c7983 */ /* 0x004ea80000300800 */
[----:B------:R1:W-:Y:S04]  /*57d0*/  STS.U16 [R0+0x11400], R62 ;  /* 0x0114003e00007388 */ /* 0x0003e80000000400 */
[----:B0-----:R-:W2:Y:S04]  /*57e0*/  LDL.LU R63, [R1+0xac] ;  /* 0x0000ac00013f7983 */ /* 0x001ea80000300800 */
[----:B------:R0:W-:Y:S04]  /*57f0*/  STS.U16 [R0+0x12400], R65 ;  /* 0x0124004100007388 */ /* 0x0001e80000000400 */
[----:B-1----:R-:W2:Y:S04]  /*5800*/  LDL.LU R62, [R1+0xa0] ;  /* 0x0000a000013e7983 */ /* 0x002ea80000300800 */
        /* <DEDUP_REMOVED lines=14> */
[----:B-----5:R0:W-:Y:S04]  /*58f0*/  STS.U16 [R0+0x1f400], R71 ;  /* 0x01f4004700007388 */ /* 0x0201e80000000400 */
[----:B-1----:R-:W5:Y:S04]  /*5900*/  LDL.LU R69, [R1+0x40] ;  /* 0x0000400001457983 */ /* 0x002f680000300800 */
[----:B0-----:R-:W5:Y:S04]  /*5910*/  LDL.LU R71, [R1+0x3c] ;  /* 0x00003c0001477983 */ /* 0x001f680000300800 */
[----:B---3--:R0:W-:Y:S04]  /*5920*/  STS.U16 [R0+0x20400], R124 ;  /* 0x0204007c00007388 */ /* 0x0081e80000000400 */
[----:B0-----:R-:W3:Y:S04]  /*5930*/  LDL.LU R124, [R1+0x38] ;  /* 0x00003800017c7983 */ /* 0x001ee80000300800 */
[----:B----4-:R0:W-:Y:S04]  /*5940*/  STS.U16 [R0+0x21400], R125 ;  /* 0x0214007d00007388 */ /* 0x0101e80000000400 */
[----:B0-----:R-:W4:Y:S04]  /*5950*/  LDL.LU R125, [R1+0x34] ;  /* 0x00003400017d7983 */ /* 0x001f280000300800 */
[----:B------:R-:W-:Y:S04]  /*5960*/  STS.U16 [R0+0x22400], R47 ;  /* 0x0224002f00007388 */ /* 0x000fe80000000400 */
[----:B------:R-:W-:Y:S04]  /*5970*/  STS.U16 [R0+0x24400], R70 ;  /* 0x0244004600007388 */ /* 0x000fe80000000400 */
[----:B------:R-:W-:Y:S04]  /*5980*/  STS.U16 [R0+0x25400], R68 ;  /* 0x0254004400007388 */ /* 0x000fe80000000400 */
[----:B------:R0:W-:Y:S04]  /*5990*/  STS.U16 [R0+0x28400], R49 ;  /* 0x0284003100007388 */ /* 0x0001e80000000400 */
[----:B------:R1:W-:Y:S04]  /*59a0*/  STS.U16 [R0+0x29400], R48 ;  /* 0x0294003000007388 */ /* 0x0003e80000000400 */
[----:B0-----:R-:W4:Y:S04]  /*59b0*/  LDL.LU R49, [R1+0x30] ;  /* 0x0000300001317983 */ /* 0x001f280000300800 */
[----:B------:R0:W-:Y:S04]  /*59c0*/  STS.U16 [R0+0x2a400], R55 ;  /* 0x02a4003700007388 */ /* 0x0001e80000000400 */
[----:B-1----:R-:W4:Y:S04]  /*59d0*/  LDL.LU R48, [R1+0x2c] ;  /* 0x00002c0001307983 */ /* 0x002f280000300800 */
[----:B------:R1:W-:Y:S04]  /*59e0*/  STS.U16 [R0+0x2b400], R54 ;  /* 0x02b4003600007388 */ /* 0x0003e80000000400 */
[----:B0-----:R-:W4:Y:S04]  /*59f0*/  LDL.LU R55, [R1+0x28] ;  /* 0x0000280001377983 */ /* 0x001f280000300800 */
[----:B-1----:R-:W4:Y:S04]  /*5a00*/  LDL.LU R54, [R1+0x24] ;  /* 0x0000240001367983 */ /* 0x002f280000300800 */
[----:B------:R0:W-:Y:S04]  /*5a10*/  STS.U16 [R0+0x2c400], R45 ;  /* 0x02c4002d00007388 */ /* 0x0001e80000000400 */
[----:B------:R1:W-:Y:S04]  /*5a20*/  STS.U16 [R0+0x26400], R56 ;  /* 0x0264003800007388 */ /* 0x0003e80000000400 */
[----:B0-----:R-:W4:Y:S04]  /*5a30*/  LDL.LU R45, [R1+0x300] ;  /* 0x00030000012d7983 */ /* 0x001f280000300800 */
[----:B------:R-:W4:Y:S04]  /*5a40*/  LDL.LU R47, [R1+0x2f4] ;  /* 0x0002f400012f7983 */ /* 0x000f280000300800 */
[----:B------:R-:W4:Y:S04]  /*5a50*/  LDL.LU R70, [R1+0x2ec] ;  /* 0x0002ec0001467983 */ /* 0x000f280000300800 */
[----:B------:R-:W4:Y:S04]  /*5a60*/  LDL.LU R68, [R1+0x2e4] ;  /* 0x0002e40001447983 */ /* 0x000f280000300800 */
[----:B-1----:R-:W4:Y:S04]  /*5a70*/  LDL.LU R56, [R1+0x2dc] ;  /* 0x0002dc0001387983 */ /* 0x002f280000300800 */
[----:B--2---:R0:W-:Y:S04]  /*5a80*/  STS.U16 [R0+0x37400], R57 ;  /* 0x0374003900007388 */ /* 0x0041e80000000400 */
[----:B-----5:R1:W-:Y:S04]  /*5a90*/  STS.U16 [R0+0x38400], R69 ;  /* 0x0384004500007388 */ /* 0x0203e80000000400 */
[----:B0-----:R-:W2:Y:S04]  /*5aa0*/  LDL.LU R57, [R1+0x2d4] ;  /* 0x0002d40001397983 */ /* 0x001ea80000300800 */
[----:B------:R0:W-:Y:S04]  /*5ab0*/  STS.U16 [R0+0x39400], R71 ;  /* 0x0394004700007388 */ /* 0x0001e80000000400 */
        /* <DEDUP_REMOVED lines=29> */
[----:B------:R-:W4:Y:S01]  /*5c90*/  LDL.LU R64, [R1+0x258] ;  /* 0x0002580001407983 */ /* 0x000f220000300800 */
[----:B------:R-:W-:-:S03]  /*5ca0*/  LOP3.LUT R44, R46, 0x40, RZ, 0x3c, !PT ;  /* 0x000000402e2c7812 */ /* 0x000fc600078e3cff */
        /* <DEDUP_REMOVED lines=9> */
[----:B0-----:R-:W4:Y:S04]  /*5d40*/  LDL.LU R45, [R1+0x1c8] ;  /* 0x0001c800012d7983 */ /* 0x001f280000300800 */
[----:B--2---:R0:W-:Y:S04]  /*5d50*/  STS.U16 [R44+0x6800], R57 ;  /* 0x006800392c007388 */ /* 0x0041e80000000400 */
[----:B-----5:R1:W-:Y:S04]  /*5d60*/  STS.U16 [R44+0x7800], R69 ;  /* 0x007800452c007388 */ /* 0x0203e80000000400 */
[----:B0-----:R-:W2:Y:S04]  /*5d70*/  LDL.LU R57, [R1+0x1b8] ;  /* 0x0001b80001397983 */ /* 0x001ea80000300800 */
[----:B------:R0:W-:Y:S04]  /*5d80*/  STS.U16 [R44+0x8800], R71 ;  /* 0x008800472c007388 */ /* 0x0001e80000000400 */
[----:B-1----:R-:W5:Y:S04]  /*5d90*/  LDL.LU R69, [R1+0x1a8] ;  /* 0x0001a80001457983 */ /* 0x002f680000300800 */
[----:B0-----:R-:W2:Y:S04]  /*5da0*/  LDL.LU R71, [R1+0x198] ;  /* 0x0001980001477983 */ /* 0x001ea80000300800 */
        /* <DEDUP_REMOVED lines=8> */
[----:B------:R0:W-:Y:S04]  /*5e30*/  STS.U16 [R44+0xb800], R59 ;  /* 0x00b8003b2c007388 */ /* 0x0001e80000000400 */
[----:B------:R-:W-:Y:S04]  /*5e40*/  STS.U16 [R44+0xc800], R61 ;  /* 0x00c8003d2c007388 */ /* 0x000fe80000000400 */
[----:B------:R1:W-:Y:S04]  /*5e50*/  STS.U16 [R44+0xd800], R60 ;  /* 0x00d8003c2c007388 */ /* 0x0003e80000000400 */
[----:B0-----:R-:W4:Y:S04]  /*5e60*/  LDL.LU R59, [R1+0x168] ;  /* 0x00016800013b7983 */ /* 0x001f280000300800 */
[----:B------:R0:W-:Y:S04]  /*5e70*/  STS.U16 [R44+0xf800], R62 ;  /* 0x00f8003e2c007388 */ /* 0x0001e80000000400 */
[----:B-1----:R-:W4:Y:S04]  /*5e80*/  LDL.LU R60, [R1+0x158] ;  /* 0x00015800013c7983 */ /* 0x002f280000300800 */
[----:B------:R-:W4:Y:S04]  /*5e90*/  LDL.LU R61, [R1+0x148] ;  /* 0x00014800013d7983 */ /* 0x000f280000300800 */
[----:B------:R1:W-:Y:S04]  /*5ea0*/  STS.U16 [R44+0xe800], R63 ;  /* 0x00e8003f2c007388 */ /* 0x0003e80000000400 */
[----:B0-----:R-:W4:Y:S04]  /*5eb0*/  LDL.LU R62, [R1+0x138] ;  /* 0x00013800013e7983 */ /* 0x001f280000300800 */
[----:B------:R0:W-:Y:S04]  /*5ec0*/  STS.U16 [R44+0x1800], R0 ;  /* 0x001800002c007388 */ /* 0x0001e80000000400 */
[----:B-1----:R-:W4:Y:S04]  /*5ed0*/  LDL.LU R63, [R1+0x12c] ;  /* 0x00012c00013f7983 */ /* 0x002f280000300800 */
[----:B0-----:R-:W4:Y:S04]  /*5ee0*/  LDL.LU R0, [R1+0x120] ;  /* 0x0001200001007983 */ /* 0x001f280000300800 */
        /* <DEDUP_REMOVED lines=25> */
[----:B--2---:R1:W-:Y:S04]  /*6080*/  STS.U16 [R44+0x1b800], R57 ;  /* 0x01b800392c007388 */ /* 0x0043e80000000400 */
[----:B0-----:R-:W2:Y:S04]  /*6090*/  LDL.LU R45, [R1+0x14] ;  /* 0x00001400012d7983 */ /* 0x001ea80000300800 */
[----:B-----5:R0:W-:Y:S04]  /*60a0*/  STS.U16 [R44+0x1c800], R69 ;  /* 0x01c800452c007388 */ /* 0x0201e80000000400 */
[----:B-1----:R-:W5:Y:S04]  /*60b0*/  LDL.LU R57, [R1+0x10] ;  /* 0x0000100001397983 */ /* 0x002f680000300800 */
[----:B------:R1:W-:Y:S04]  /*60c0*/  STS.U16 [R44+0x1d800], R71 ;  /* 0x01d800472c007388 */ /* 0x0003e80000000400 */
[----:B0-----:R-:W2:Y:S04]  /*60d0*/  LDL.LU R69, [R1+0xc] ;  /* 0x00000c0001457983 */ /* 0x001ea80000300800 */
[----:B---3--:R0:W-:Y:S04]  /*60e0*/  STS.U16 [R44+0x1e800], R124 ;  /* 0x01e8007c2c007388 */ /* 0x0081e80000000400 */
[----:B-1----:R-:W3:Y:S04]  /*60f0*/  LDL.LU R71, [R1+0x8] ;  /* 0x0000080001477983 */ /* 0x002ee80000300800 */
[----:B0-----:R-:W3:Y:S04]  /*6100*/  LDL.LU R124, [R1+0x4] ;  /* 0x00000400017c7983 */ /* 0x001ee80000300800 */
[----:B----4-:R0:W-:Y:S04]  /*6110*/  STS.U16 [R44+0x1f800], R125 ;  /* 0x01f8007d2c007388 */ /* 0x0101e80000000400 */
[----:B0-----:R-:W4:Y:S04]  /*6120*/  LDL.LU R125, [R1] ;  /* 0x00000000017d7983 */ /* 0x001f280000300800 */
[----:B------:R0:W-:Y:S04]  /*6130*/  STS.U16 [R44+0x20800], R59 ;  /* 0x0208003b2c007388 */ /* 0x0001e80000000400 */
        /* <DEDUP_REMOVED lines=38> */
[----:B--2---:R0:W-:Y:S04]  /*63a0*/  STS.U16 [R44+0x34800], R45 ;  /* 0x0348002d2c007388 */ /* 0x0041e80000000400 */
[----:B-1----:R-:W2:Y:S04]  /*63b0*/  LDL.LU R55, [R1+0x938] ;  /* 0x0009380001377983 */ /* 0x002ea80000300800 */
[----:B-----5:R1:W-:Y:S04]  /*63c0*/  STS.U16 [R44+0x35800], R57 ;  /* 0x035800392c007388 */ /* 0x0203e80000000400 */
[----:B0-----:R-:W5:Y:S04]  /*63d0*/  LDL.LU R45, [R1+0x934] ;  /* 0x00093400012d7983 */ /* 0x001f680000300800 */
[----:B------:R0:W-:Y:S04]  /*63e0*/  STS.U16 [R44+0x36800], R69 ;  /* 0x036800452c007388 */ /* 0x0001e80000000400 */
[----:B-1----:R-:W2:Y:S04]  /*63f0*/  LDL.LU R57, [R1+0x930] ;  /* 0x0009300001397983 */ /* 0x002ea80000300800 */
[----:B---3--:R1:W-:Y:S04]  /*6400*/  STS.U16 [R44+0x37800], R71 ;  /* 0x037800472c007388 */ /* 0x0083e80000000400 */
[----:B0-----:R-:W3:Y:S04]  /*6410*/  LDL.LU R69, [R1+0x92c] ;  /* 0x00092c0001457983 */ /* 0x001ee80000300800 */
[----:B------:R0:W-:Y:S04]  /*6420*/  STS.U16 [R44+0x38800], R124 ;  /* 0x0388007c2c007388 */ /* 0x0001e80000000400 */
[----:B-1----:R-:W2:Y:S04]  /*6430*/  LDL.LU R71, [R1+0x928] ;  /* 0x0009280001477983 */ /* 0x002ea80000300800 */
[----:B0-----:R-:W3:Y:S04]  /*6440*/  LDL.LU R124, [R1+0x924] ;  /* 0x00092400017c7983 */ /* 0x001ee80000300800 */
[----:B----4-:R0:W-:Y:S04]  /*6450*/  STS.U16 [R44+0x39800], R125 ;  /* 0x0398007d2c007388 */ /* 0x0101e80000000400 */
[----:B0-----:R-:W4:Y:S04]  /*6460*/  LDL.LU R125, [R1+0x920] ;  /* 0x00092000017d7983 */ /* 0x001f280000300800 */
[----:B--2---:R-:W-:Y:S04]  /*6470*/  STS.U16 [R44+0x3c800], R71 ;  /* 0x03c800472c007388 */ /* 0x004fe80000000400 */
[----:B---3--:R-:W-:Y:S04]  /*6480*/  STS.U16 [R44+0x3b800], R124 ;  /* 0x03b8007c2c007388 */ /* 0x008fe80000000400 */
[----:B----4-:R0:W-:Y:S04]  /*6490*/  STS.U16 [R44+0x3a800], R125 ;  /* 0x03a8007d2c007388 */ /* 0x0101e80000000400 */
[----:B0-----:R-:W2:Y:S04]  /*64a0*/  LDL.LU R125, [R1+0x2f0] ;  /* 0x0002f000017d7983 */ /* 0x001ea80000300800 */
[----:B------:R-:W3:Y:S04]  /*64b0*/  LDL.LU R124, [R1+0x2f8] ;  /* 0x0002f800017c7983 */ /* 0x000ee80000300800 */
[----:B------:R-:W4:Y:S01]  /*64c0*/  LDL.LU R71, [R1+0x304] ;  /* 0x0003040001477983 */ /* 0x000f220000300800 */
[----:B------:R-:W-:-:S03]  /*64d0*/  LOP3.LUT R46, R46, 0x60, RZ, 0x3c, !PT ;  /* 0x000000602e2e7812 */ /* 0x000fc600078e3cff */
[----:B------:R-:W-:Y:S04]  /*64e0*/  STS.U16 [R44+0x3d800], R69 ;  /* 0x03d800452c007388 */ /* 0x000fe80000000400 */
[----:B------:R-:W-:Y:S04]  /*64f0*/  STS.U16 [R44+0x3e800], R57 ;  /* 0x03e800392c007388 */ /* 0x000fe80000000400 */
[----:B-----5:R-:W-:Y:S04]  /*6500*/  STS.U16 [R44+0x3f800], R45 ;  /* 0x03f8002d2c007388 */ /* 0x020fe80000000400 */
[----:B------:R0:W-:Y:S04]  /*6510*/  STS.U16 [R46+0x3c00], R0 ;  /* 0x003c00002e007388 */ /* 0x0001e80000000400 */
[----:B------:R-:W-:Y:S04]  /*6520*/  STS.U16 [R46+0x4c00], R47 ;  /* 0x004c002f2e007388 */ /* 0x000fe80000000400 */
[----:B------:R-:W-:Y:S04]  /*6530*/  STS.U16 [R46+0x5c00], R70 ;  /* 0x005c00462e007388 */ /* 0x000fe80000000400 */
[----:B------:R-:W-:Y:S04]  /*6540*/  STS.U16 [R46+0x6c00], R68 ;  /* 0x006c00442e007388 */ /* 0x000fe80000000400 */
[----:B------:R-:W-:Y:S04]  /*6550*/  STS.U16 [R46+0x7c00], R56 ;  /* 0x007c00382e007388 */ /* 0x000fe80000000400 */
[----:B--2---:R-:W-:Y:S04]  /*6560*/  STS.U16 [R46+0x2c00], R125 ;  /* 0x002c007d2e007388 */ /* 0x004fe80000000400 */
[----:B---3--:R-:W-:Y:S04]  /*6570*/  STS.U16 [R46+0x1c00], R124 ;  /* 0x001c007c2e007388 */ /* 0x008fe80000000400 */
[----:B----4-:R-:W-:Y:S04]  /*6580*/  STS.U16 [R46+0xc00], R71 ;  /* 0x000c00472e007388 */ /* 0x010fe80000000400 */
[----:B------:R-:W2:Y:S04]  /*6590*/  LDG.E.U16 R55, [R54.64] ;  /* 0x0000000436377981 */ /* 0x000ea8000c1e1500 */
[----:B------:R1:W3:Y:S01]  /*65a0*/  LDG.E.U16 R3, [R2.64] ;  /* 0x0000000402037981 */ /* 0x0002e2000c1e1500 */
[----:B0-----:R-:W-:-:S03]  /*65b0*/  IMAD.MOV.U32 R0, RZ, RZ, c[0x0][0x1d0] ;  /* 0x00007400ff007624 */ /* 0x001fc600078e00ff */
[----:B------:R-:W4:Y:S02]  /*65c0*/  LDG.E.U16 R49, [R48.64] ;  /* 0x0000000430317981 */ /* 0x000f24000c1e1500 */
[----:B------:R-:W-:Y:S02]  /*65d0*/  ISETP.GE.AND P0, PT, R0, 0x1, PT ;  /* 0x000000010000780c */ /* 0x000fe40003f06270 */
[----:B------:R-:W-:Y:S01]  /*65e0*/  MOV R0, 0x3f800000 ;  /* 0x3f80000000007802 */ /* 0x000fe20000000f00 */
[----:B------:R-:W5:Y:S04]  /*65f0*/  LDG.E.U16 R53, [R52.64] ;  /* 0x0000000434357981 */ /* 0x000f68000c1e1500 */
[----:B------:R-:W4:Y:S04]  /*6600*/  LDG.E.U16 R51, [R50.64] ;  /* 0x0000000432337981 */ /* 0x000f28000c1e1500 */
        /* <DEDUP_REMOVED lines=50> */
[----:B------:R-:W4:Y:S01]  /*6930*/  LDG.E.U16 R123, [R122.64] ;  /* 0x000000047a7b7981 */ /* 0x000f22000c1e1500 */
[----:B-1----:R-:W-:-:S03]  /*6940*/  MOV R2, 0xff800000 ;  /* 0xff80000000027802 */ /* 0x002fc60000000f00 */
[----:B------:R0:W-:Y:S02]  /*6950*/  STL [R1+0x680], R0 ;  /* 0x0006800001007387 */ /* 0x0001e40000100800 */
[----:B0-----:R-:W-:Y:S02]  /*6960*/  IMAD.MOV.U32 R0, RZ, RZ, -0x800000 ;  /* 0xff800000ff007424 */ /* 0x001fe400078e00ff */
[----:B--2---:R-:W-:Y:S04]  /*6970*/  STS.U16 [R46+0x8c00], R55 ;  /* 0x008c00372e007388 */ /* 0x004fe80000000400 */
[----:B---3--:R0:W-:Y:S02]  /*6980*/  STS.U16 [R46+0x3ec00], R3 ;  /* 0x03ec00032e007388 */ /* 0x0081e40000000400 */
[----:B0-----:R-:W-:-:S05]  /*6990*/  IMAD.MOV.U32 R3, RZ, RZ, -0x800000 ;  /* 0xff800000ff037424 */ /* 0x001fca00078e00ff */
        /* <DEDUP_REMOVED lines=30> */
[----:B------:R1:W-:Y:S04]  /*6b80*/  STL [R1+0x408], R3 ;  /* 0x0004080301007387 */ /* 0x0003e80000100800 */
[----:B------:R2:W-:Y:S01]  /*6b90*/  STL [R1+0x404], R2 ;  /* 0x0004040201007387 */ /* 0x0005e20000100800 */
[----:B0-----:R-:W-:Y:S01]  /*6ba0*/  MOV R0, 0x3f800000 ;  /* 0x3f80000000007802 */ /* 0x001fe20000000f00 */
[----:B-1----:R-:W-:-:S04]  /*6bb0*/  IMAD.MOV.U32 R3, RZ, RZ, 0x3f800000 ;  /* 0x3f800000ff037424 */ /* 0x002fc800078e00ff */
[----:B------:R-:W-:Y:S01]  /*6bc0*/  STL [R1+0x684], R0 ;  /* 0x0006840001007387 */ /* 0x000fe20000100800 */
[----:B--2---:R-:W-:-:S03]  /*6bd0*/  MOV R2, 0x3f800000 ;  /* 0x3f80000000027802 */ /* 0x004fc60000000f00 */
        /* <DEDUP_REMOVED lines=29> */
[----:B------:R-:W-:Y:S04]  /*6db0*/  STL [R1+0x2a0], RZ ;  /* 0x0002a0ff01007387 */ /* 0x000fe80000100800 */
[----:B------:R-:W-:Y:S04]  /*6dc0*/  STL [R1+0x6fc], R0 ;  /* 0x0006fc0001007387 */ /* 0x000fe80000100800 */
[----:B------:R-:W-:Y:S04]  /*6dd0*/  STL [R1+0x2a4], RZ ;  /* 0x0002a4ff01007387 */ /* 0x000fe80000100800 */
        /* <DEDUP_REMOVED lines=246> */
[----:B------:R-:W0:Y:S04]  /*7d40*/  S2R R56, SR_TID.X ;  /* 0x0000000000387919 */ /* 0x000e280000002100 */
[----:B------:R-:W-:Y:S04]  /*7d50*/  STL [R1+0x550], RZ ;  /* 0x000550ff01007387 */ /* 0x000fe80000100800 */
[----:B------:R-:W-:Y:S04]  /*7d60*/  STL [R1+0x554], RZ ;  /* 0x000554ff01007387 */ /* 0x000fe80000100800 */
[----:B------:R-:W-:Y:S04]  /*7d70*/  STL [R1+0x558], RZ ;  /* 0x000558ff01007387 */ /* 0x000fe80000100800 */
[----:B----4-:R-:W-:Y:S04]  /*7d80*/  STS.U16 [R46+0x9c00], R49 ;  /* 0x009c00312e007388 */ /* 0x010fe80000000400 */
        /* <DEDUP_REMOVED lines=49> */
[----:B------:R-:W-:Y:S01]  /*80a0*/  STL [R1+0x55c], RZ ;  /* 0x00055cff01007387 */ /* 0x000fe20000100800 */
[C---:B0-----:R-:W-:Y:S01]  /*80b0*/  LOP3.LUT R16, R56.reuse, 0x1ff, RZ, 0xc0, !PT ;  /* 0x000001ff38107812 */ /* 0x041fe200078ec0ff */
[----:B------:R-:W-:-:S02]  /*80c0*/  IMAD.SHL.U32 R12, R56, 0x4, RZ ;  /* 0x00000004380c7824 */ /* 0x000fc400078e00ff */
[----:B-----5:R0:W-:Y:S04]  /*80d0*/  STS.U16 [R46+0xac00], R53 ;  /* 0x00ac00352e007388 */ /* 0x0201e80000000400 */
[----:B------:R1:W-:Y:S04]  /*80e0*/  STS.U16 [R46+0x34c00], R111 ;  /* 0x034c006f2e007388 */ /* 0x0003e80000000400 */
[----:B------:R2:W-:Y:S01]  /*80f0*/  STS.U16 [R46+0x35c00], R109 ;  /* 0x035c006d2e007388 */ /* 0x0005e20000000400 */
[----:B0-----:R-:W-:-:S03]  /*8100*/  SHF.L.U32 R53, R56, 0x3, RZ ;  /* 0x0000000338357819 */ /* 0x001fc600000006ff */
[----:B------:R0:W-:Y:S01]  /*8110*/  STS.U16 [R46+0x37c00], R7 ;  /* 0x037c00072e007388 */ /* 0x0001e20000000400 */
[----:B-1----:R-:W-:Y:S01]  /*8120*/  CS2R R110, SRZ ;  /* 0x00000000006e7805 */ /* 0x002fe2000001ff00 */
[----:B--2---:R-:W-:Y:S01]  /*8130*/  CS2R R108, SRZ ;  /* 0x00000000006c7805 */ /* 0x004fe2000001ff00 */
[----:B0-----:R-:W-:Y:S01]  /*8140*/  LOP3.LUT R7, R56, 0x1e0, RZ, 0xc0, !PT ;  /* 0x000001e038077812 */ /* 0x001fe200078ec0ff */
[----:B------:R-:W-:Y:S05]  /*8150*/  @!P0 BRA `(.L_x_0) ;  /* 0x0001358000008947 */ /* 0x000fea0003800000 */
[----:B------:R-:W0:Y:S01]  /*8160*/  S2R R68, SR_CTAID.Y ;  /* 0x0000000000447919 */ /* 0x000e220000002600 */
[--C-:B------:R-:W-:Y:S01]  /*8170*/  SHF.R.U32.HI R3, RZ, 0x5, R56.reuse ;  /* 0x00000005ff037819 */ /* 0x100fe20000011638 */
[----:B------:R-:W-:Y:S01]  /*8180*/  IMAD.MOV.U32 R0, RZ, RZ, c[0x0][0x1b8] ;  /* 0x00006e00ff007624 */ /* 0x000fe200078e00ff */
[----:B------:R-:W-:Y:S01]  /*8190*/  LOP3.LUT R8, R56, 0x7, RZ, 0xc0, !PT ;  /* 0x0000000738087812 */ /* 0x000fe200078ec0ff */
[----:B------:R-:W-:Y:S01]  /*81a0*/  IMAD R5, R16, c[0x0][0x1a8], RZ ;  /* 0x00006a0010057a24 */ /* 0x000fe200078e02ff */
[----:B------:R-:W-:Y:S01]  /*81b0*/  SGXT.U32 R3, R3, 0x4 ;  /* 0x000000040303781a */ /* 0x000fe20000000000 */
[----:B------:R-:W-:Y:S01]  /*81c0*/  IMAD.MOV.U32 R112, RZ, RZ, RZ ;  /* 0x000000ffff707224 */ /* 0x000fe200078e00ff */
[----:B------:R-:W-:Y:S01]  /*81d0*/  SHF.L.U32 R10, R56, 0x1, RZ ;  /* 0x00000001380a7819 */ /* 0x000fe200000006ff */
[----:B------:R-:W-:Y:S01]  /*81e0*/  IMAD R7, R8, 0x4, R7 ;  /* 0x0000000408077824 */ /* 0x000fe200078e0207 */
[----:B------:R-:W-:Y:S01]  /*81f0*/  SHF.R.U32.HI R9, RZ, 0x3, R56 ;  /* 0x00000003ff097819 */ /* 0x000fe20000011638 */
[----:B------:R-:W-:Y:S01]  /*8200*/  IMAD R11, R3, c[0x0][0x1b8], RZ ;  /* 0x00006e00030b7a24 */ /* 0x000fe200078e02ff */
[C---:B------:R-:W-:Y:S01]  /*8210*/  SHF.L.U32 R3, R5.reuse, 0x1, RZ ;  /* 0x0000000105037819 */ /* 0x040fe200000006ff */
[----:B------:R-:W-:Y:S01]  /*8220*/  IMAD.HI R5, R5, 0x2, RZ ;  /* 0x0000000205057827 */ /* 0x000fe200078e02ff */
[----:B------:R-:W-:Y:S01]  /*8230*/  LOP3.LUT R6, R10, 0x30, R53, 0x48, !PT ;  /* 0x000000300a067812 */ /* 0x000fe200078e4835 */
[----:B------:R-:W-:Y:S01]  /*8240*/  CS2R R108, SRZ ;  /* 0x00000000006c7805 */ /* 0x000fe2000001ff00 */
[----:B------:R-:W-:Y:S01]  /*8250*/  LEA R13, R0, R11, 0x4 ;  /* 0x0000000b000d7211 */ /* 0x000fe200078e20ff */
[----:B------:R-:W-:Y:S01]  /*8260*/  IMAD R29, R8, 0x210, RZ ;  /* 0x00000210081d7824 */ /* 0x000fe200078e02ff */
[----:B------:R-:W-:Y:S01]  /*8270*/  LOP3.LUT R14, R56, 0x1c, RZ, 0xc0, !PT ;  /* 0x0000001c380e7812 */ /* 0x000fe200078ec0ff */
[----:B------:R-:W-:Y:S01]  /*8280*/  IMAD.MOV.U32 R115, RZ, RZ, -0x800000 ;  /* 0xff800000ff737424 */ /* 0x000fe200078e00ff */
[----:B------:R-:W-:Y:S01]  /*8290*/  LEA R15, R0, R13, 0x4 ;  /* 0x0000000d000f7211 */ /* 0x000fe200078e20ff */
[----:B------:R-:W-:Y:S01]  /*82a0*/  IMAD.MOV.U32 R118, RZ, RZ, -0x800000 ;  /* 0xff800000ff767424 */ /* 0x000fe200078e00ff */
[----:B------:R-:W-:Y:S01]  /*82b0*/  LOP3.LUT R23, R9, 0xc, RZ, 0xc0, !PT ;  /* 0x0000000c09177812 */ /* 0x000fe200078ec0ff */
[----:B------:R-:W-:Y:S01]  /*82c0*/  IMAD.MOV.U32 R125, RZ, RZ, -0x800000 ;  /* 0xff800000ff7d7424 */ /* 0x000fe200078e00ff */
[----:B------:R-:W-:Y:S01]  /*82d0*/  LOP3.LUT R27, R56, 0x60, RZ, 0xc0, !PT ;  /* 0x00000060381b7812 */ /* 0x000fe200078ec0ff */
[----:B0-----:R-:W-:Y:S01]  /*82e0*/  IMAD R2, R68, c[0x0][0x1a0], RZ ;  /* 0x0000680044027a24 */ /* 0x001fe200078e02ff */
[----:B------:R-:W-:Y:S01]  /*82f0*/  LOP3.LUT R12, R12, 0xc, RZ, 0xc0, !PT ;  /* 0x0000000c0c0c7812 */ /* 0x000fe200078ec0ff */
[----:B------:R-:W-:Y:S01]  /*8300*/  IMAD R17, R0, 0x10, R15 ;  /* 0x0000001000117824 */ /* 0x000fe200078e020f */
[----:B------:R-:W-:Y:S01]  /*8310*/  LEA R31, R27, R8, 0x4 ;  /* 0x000000081b1f7211 */ /* 0x000fe200078e20ff */
[----:B------:R-:W-:Y:S01]  /*8320*/  IMAD.SHL.U32 R4, R2, 0x2, RZ ;  /* 0x0000000202047824 */ /* 0x000fe200078e00ff */
[----:B------:R-:W-:Y:S01]  /*8330*/  SHF.R.U32.HI R33, RZ, 0x1, R27 ;  /* 0x00000001ff217819 */ /* 0x000fe2000001161b */
[----:B------:R-:W-:Y:S01]  /*8340*/  CS2R R110, SRZ ;  /* 0x00000000006e7805 */ /* 0x000fe2000001ff00 */
[----:B------:R-:W-:-:S02]  /*8350*/  LEA R19, R0, R17, 0x4 ;  /* 0x0000001100137211 */ /* 0x000fc400078e20ff */
[----:B------:R-:W-:Y:S01]  /*8360*/  IADD3 R54, P0, P1, R3, c[0x0][0x168], R4 ;  /* 0x00005a0003367a10 */ /* 0x000fe2000791e004 */
[----:B------:R-:W-:Y:S01]  /*8370*/  IMAD.U32 R4, R7, 0x10, R6 ;  /* 0x0000001007047824 */ /* 0x000fe200078e0006 */
[----:B------:R-:W-:Y:S01]  /*8380*/  LOP3.LUT R6, R56, 0x1f, RZ, 0xc0, !PT ;  /* 0x0000001f38067812 */ /* 0x000fe200078ec0ff */
[----:B------:R-:W-:Y:S01]  /*8390*/  IMAD.HI R4, R2, 0x2, RZ ;  /* 0x0000000202047827 */ /* 0x000fe200078e02ff */
[----:B------:R-:W-:Y:S02]  /*83a0*/  SHF.L.U32 R31, R31, 0x4, RZ ;  /* 0x000000041f1f7819 */ /* 0x000fe400000006ff */
[----:B------:R-:W-:Y:S01]  /*83b0*/  LOP3.LUT R33, R33, 0x30, R10, 0x78, !PT ;  /* 0x0000003021217812 */ /* 0x000fe200078e780a */
[----:B------:R-:W-:Y:S01]  /*83c0*/  IMAD R3, R68, c[0x0][0x1b0], RZ ;  /* 0x00006c0044037a24 */ /* 0x000fe200078e02ff */
[----:B------:R-:W-:Y:S01]  /*83d0*/  IADD3.X R55, R5, c[0x0][0x16c], R4, P0, P1 ;  /* 0x00005b0005377a10 */ /* 0x000fe200007e2404 */
[----:B------:R-:W-:Y:S01]  /*83e0*/  IMAD R7, R6, c[0x0][0x1b4], RZ ;  /* 0x00006d0006077a24 */ /* 0x000fe200078e02ff */
[----:B------:R-:W-:Y:S01]  /*83f0*/  LOP3.LUT R31, R31, 0x30, R10, 0x78, !PT ;  /* 0x000000301f1f7812 */ /* 0x000fe200078e780a */
[----:B------:R-:W-:Y:S01]  /*8400*/  IMAD.SHL.U32 R2, R14, 0x4, RZ ;  /* 0x000000040e027824 */ /* 0x000fe200078e00ff */
[----:B------:R-:W-:Y:S01]  /*8410*/  SHF.L.U32 R6, R3, 0x1, RZ ;  /* 0x0000000103067819 */ /* 0x000fe200000006ff */
[----:B------:R-:W-:Y:S01]  /*8420*/  IMAD R21, R0, 0x10, R19 ;  /* 0x0000001000157824 */ /* 0x000fe200078e0213 */
[----:B------:R-:W-:Y:S01]  /*8430*/  SHF.L.U32 R9, R7, 0x1, RZ ;  /* 0x0000000107097819 */ /* 0x000fe200000006ff */
[----:B------:R-:W-:Y:S01]  /*8440*/  IMAD.IADD R2, R2, 0x1, R23 ;  /* 0x0000000102027824 */ /* 0x000fe200078e0217 */
[----:B------:R-:W-:Y:S01]  /*8450*/  LEA R14, R14, R12, 0x4 ;  /* 0x0000000c0e0e7211 */ /* 0x000fe200078e20ff */
[----:B------:R-:W-:Y:S01]  /*8460*/  IMAD.HI R5, R3, 0x2, RZ ;  /* 0x0000000203057827 */ /* 0x000fe200078e02ff */
[----:B------:R-:W-:Y:S01]  /*8470*/  LEA R23, R0, R21, 0x4 ;  /* 0x0000001500177211 */ /* 0x000fe200078e20ff */
[----:B------:R-:W-:Y:S01]  /*8480*/  STL.64 [R1+0x5d8], R54 ;  /* 0x0005d83601007387 */ /* 0x000fe20000100a00 */
[----:B------:R-:W-:-:S02]  /*8490*/  IADD3 R4, P0, P1, R9, c[0x0][0x170], R6 ;  /* 0x00005c0009047a10 */ /* 0x000fc4000791e006 */
[----:B------:R-:W-:Y:S01]  /*84a0*/  LOP3.LUT R6, R56, 0x10, RZ, 0xc0, !PT ;  /* 0x0000001038067812 */ /* 0x000fe200078ec0ff */
[----:B------:R-:W-:Y:S01]  /*84b0*/  IMAD R9, R0, 0x10, R23 ;  /* 0x0000001000097824 */ /* 0x000fe200078e0217 */
[----:B------:R-:W-:Y:S02]  /*84c0*/  LOP3.LUT R12, R29, 0x10, R10, 0x78, !PT ;  /* 0x000000101d0c7812 */ /* 0x000fe400078e780a */
[----:B------:R-:W-:Y:S01]  /*84d0*/  SHF.L.U32 R3, R6, 0x8, RZ ;  /* 0x0000000806037819 */ /* 0x000fe200000006ff */
[----:B------:R-:W-:Y:S01]  /*84e0*/  IMAD R25, R0, 0x10, R9 ;  /* 0x0000001000197824 */ /* 0x000fe200078e0209 */
[----:B------:R-:W-:Y:S01]  /*84f0*/  IADD3 R10, R33, R14, RZ ;  /* 0x0000000e210a7210 */ /* 0x000fe20007ffe0ff */
[----:B------:R-:W-:Y:S01]  /*8500*/  IMAD.HI R6, R7, 0x2, RZ ;  /* 0x0000000207067827 */ /* 0x000fe200078e02ff */
[----:B------:R-:W-:Y:S02]  /*8510*/  LEA R51, R8, R31, 0xa ;  /* 0x0000001f08337211 */ /* 0x000fe400078e50ff */
[-C--:B------:R-:W-:Y:S01]  /*8520*/  LEA R32, P2, R17, R4.reuse, 0x1 ;  /* 0x0000000411207211 */ /* 0x080fe200078408ff */
[----:B------:R-:W-:Y:S01]  /*8530*/  IMAD R27, R0, 0x10, R25 ;  /* 0x00000010001b7824 */ /* 0x000fe200078e0219 */
[----:B------:R-:W-:Y:S01]  /*8540*/  IADD3.X R6, R6, c[0x0][0x174], R5, P0, P1 ;  /* 0x00005d0006067a10 */ /* 0x000fe200007e2405 */
[----:B------:R-:W-:Y:S01]  /*8550*/  STL [R1+0x400], R10 ;  /* 0x0004000a01007387 */ /* 0x000fe20000100800 */
[-C--:B------:R-:W-:Y:S01]  /*8560*/  LEA R34, P0, R11, R4.reuse, 0x1 ;  /* 0x000000040b227211 */ /* 0x080fe200078008ff */
[C---:B------:R-:W-:Y:S01]  /*8570*/  IMAD R7, R0.reuse, 0x10, R27 ;  /* 0x0000001000077824 */ /* 0x040fe200078e021b */
[----:B------:R-:W-:Y:S01]  /*8580*/  LEA R36, P1, R13, R4, 0x1 ;  /* 0x000000040d247211 */ /* 0x000fe200078208ff */
[----:B------:R-:W-:Y:S01]  /*8590*/  STL [R1+0x568], R51 ;  /* 0x0005683301007387 */ /* 0x000fe20000100800 */
[-C--:B------:R-:W-:Y:S01]  /*85a0*/  LEA.HI.X.SX32 R35, R11, R6.reuse, 0x1, P0 ;  /* 0x000000060b237211 */ /* 0x080fe200000f0eff */
[----:B------:R-:W-:Y:S01]  /*85b0*/  IMAD R29, R0, 0x10, R7 ;  /* 0x00000010001d7824 */ /* 0x000fe200078e0207 */
[----:B------:R-:W-:-:S02]  /*85c0*/  LEA.HI.X.SX32 R37, R13, R6, 0x1, P1 ;  /* 0x000000060d257211 */ /* 0x000fc400008f0eff */
[----:B------:R-:W-:Y:S01]  /*85d0*/  LEA.HI.X.SX32 R33, R17, R6, 0x1, P2 ;  /* 0x0000000611217211 */ /* 0x000fe200010f0eff */
[----:B------:R-:W-:Y:S01]  /*85e0*/  IMAD R5, R0, 0x10, R29 ;  /* 0x0000001000057824 */ /* 0x000fe200078e021d */
[----:B------:R0:W-:Y:S01]  /*85f0*/  STL.64 [R1+0x7f8], R34 ;  /* 0x0007f82201007387 */ /* 0x0001e20000100a00 */
[----:B------:R-:W-:Y:S02]  /*8600*/  LOP3.LUT R3, R12, R3, RZ, 0xfc, !PT ;  /* 0x000000030c037212 */ /* 0x000fe400078efcff */
[----:B------:R-:W-:Y:S01]  /*8610*/  IMAD R31, R0, 0x10, R5 ;  /* 0x00000010001f7824 */ /* 0x000fe200078e0205 */
[----:B------:R1:W-:Y:S01]  /*8620*/  STL.64 [R1+0x7f0], R36 ;  /* 0x0007f02401007387 */ /* 0x0003e20000100a00 */
[----:B------:R-:W-:Y:S02]  /*8630*/  MOV R8, 0xff800000 ;  /* 0xff80000000087802 */ /* 0x000fe40000000f00 */
[----:B------:R-:W-:Y:S02]  /*8640*/  SHF.L.U32 R52, R16, 0x1, RZ ;  /* 0x0000000110347819 */ /* 0x000fe400000006ff */
[----:B------:R-:W-:-:S02]  /*8650*/  LEA R11, R0, R31, 0x4 ;  /* 0x0000001f000b7211 */ /* 0x000fc400078e20ff */
[----:B------:R-:W-:Y:S02]  /*8660*/  MOV R114, 0xff800000 ;  /* 0xff80000000727802 */ /* 0x000fe40000000f00 */
[C---:B0-----:R-:W-:Y:S01]  /*8670*/  LEA R34, P0, R15.reuse, R4, 0x1 ;  /* 0x000000040f227211 */ /* 0x041fe200078008ff */
[C---:B------:R-:W-:Y:S01]  /*8680*/  IMAD R13, R0.reuse, 0x10, R11 ;  /* 0x00000010000d7824 */ /* 0x040fe200078e020b */
[----:B------:R-:W-:Y:S02]  /*8690*/  MOV R116, 0xff800000 ;  /* 0xff80000000747802 */ /* 0x000fe40000000f00 */
[----:B------:R-:W-:Y:S02]  /*86a0*/  LEA.HI.X.SX32 R35, R15, R6, 0x1, P0 ;  /* 0x000000060f237211 */ /* 0x000fe400000f0eff */
[C---:B-1----:R-:W-:Y:S02]  /*86b0*/  LEA R36, P0, R19.reuse, R4, 0x1 ;  /* 0x0000000413247211 */ /* 0x042fe400078008ff */
[----:B------:R-:W-:Y:S01]  /*86c0*/  LEA R15, R0, R13, 0x4 ;  /* 0x0000000d000f7211 */ /* 0x000fe200078e20ff */
[----:B------:R0:W-:Y:S01]  /*86d0*/  STL.64 [R1+0x7e8], R34 ;  /* 0x0007e82201007387 */ /* 0x0001e20000100a00 */
[----:B------:R-:W-:-:S02]  /*86e0*/  LEA.HI.X.SX32 R37, R19, R6, 0x1, P0 ;  /* 0x0000000613257211 */ /* 0x000fc400000f0eff */
[----:B------:R-:W-:Y:S01]  /*86f0*/  MOV R124, 0xff800000 ;  /* 0xff800000007c7802 */ /* 0x000fe20000000f00 */
[----:B------:R1:W-:Y:S01]  /*8700*/  STL.64 [R1+0x7e0], R32 ;  /* 0x0007e02001007387 */ /* 0x0003e20000100a00 */
[----:B------:R-:W-:-:S03]  /*8710*/  IMAD R17, R0, 0x10, R15 ;  /* 0x0000001000117824 */ /* 0x000fc600078e020f */
[----:B------:R-:W-:Y:S02]  /*8720*/  STL.64 [R1+0x7d8], R36 ;  /* 0x0007d82401007387 */ /* 0x000fe40000100a00 */
[----:B------:R-:W-:Y:S02]  /*8730*/  LEA R19, R0, R17, 0x4 ;  /* 0x0000001100137211 */ /* 0x000fe400078e20ff */
[-C--:B0-----:R-:W-:Y:S02]  /*8740*/  LEA R34, P1, R21, R4.reuse, 0x1 ;  /* 0x0000000415227211 */ /* 0x081fe400078208ff */
[----:B-1----:R-:W-:Y:S02]  /*8750*/  LEA R32, P2, R23, R4, 0x1 ;  /* 0x0000000417207211 */ /* 0x002fe400078408ff */
[-C--:B------:R-:W-:Y:S02]  /*8760*/  LEA.HI.X.SX32 R35, R21, R6.reuse, 0x1, P1 ;  /* 0x0000000615237211 */ /* 0x080fe400008f0eff */
[----:B------:R-:W-:-:S02]  /*8770*/  LEA.HI.X.SX32 R33, R23, R6, 0x1, P2 ;  /* 0x0000000617217211 */ /* 0x000fc400010f0eff */
[C---:B------:R-:W-:Y:S01]  /*8780*/  LEA R20, P2, R27.reuse, R4, 0x1 ;  /* 0x000000041b147211 */ /* 0x040fe200078408ff */
[----:B------:R0:W-:Y:S03]  /*8790*/  STL.64 [R1+0x7d0], R34 ;  /* 0x0007d02201007387 */ /* 0x0001e60000100a00 */
[----:B------:R-:W-:Y:S01]  /*87a0*/  LEA.HI.X.SX32 R21, R27, R6, 0x1, P2 ;  /* 0x000000061b157211 */ /* 0x000fe200010f0eff */
[----:B------:R1:W-:Y:S01]  /*87b0*/  STL.64 [R1+0x7c8], R32 ;  /* 0x0007c82001007387 */ /* 0x0003e20000100a00 */
[----:B------:R-:W-:-:S04]  /*87c0*/  LEA R22, P2, R5, R4, 0x1 ;  /* 0x0000000405167211 */ /* 0x000fc800078408ff */
[----:B------:R-:W-:Y:S02]  /*87d0*/  LEA.HI.X.SX32 R23, R5, R6, 0x1, P2 ;  /* 0x0000000605177211 */ /* 0x000fe400010f0eff */
[-C--:B0-----:R-:W-:Y:S02]  /*87e0*/  LEA R34, P0, R9, R4.reuse, 0x1 ;  /* 0x0000000409227211 */ /* 0x081fe400078008ff */
[----:B-1----:R-:W-:Y:S02]  /*87f0*/  LEA R32, P1, R25, R4, 0x1 ;  /* 0x0000000419207211 */ /* 0x002fe400078208ff */
[-C--:B------:R-:W-:Y:S01]  /*8800*/  LEA.HI.X.SX32 R35, R9, R6.reuse, 0x1, P0 ;  /* 0x0000000609237211 */ /* 0x080fe200000f0eff */
[----:B------:R-:W-:Y:S01]  /*8810*/  IMAD R9, R0, 0x10, R19 ;  /* 0x0000001000097824 */ /* 0x000fe200078e0213 */
[----:B------:R-:W-:Y:S02]  /*8820*/  LEA.HI.X.SX32 R33, R25, R6, 0x1, P1 ;  /* 0x0000000619217211 */ /* 0x000fe400008f0eff */
[C---:B------:R-:W-:Y:S01]  /*8830*/  LEA R24, P1, R29.reuse, R4, 0x1 ;  /* 0x000000041d187211 */ /* 0x040fe200078208ff */
[----:B------:R-:W-:Y:S03]  /*8840*/  STL.64 [R1+0x7c0], R34 ;  /* 0x0007c02201007387 */ /* 0x000fe60000100a00 */
[----:B------:R-:W-:Y:S01]  /*8850*/  LEA.HI.X.SX32 R25, R29, R6, 0x1, P1 ;  /* 0x000000061d197211 */ /* 0x000fe200008f0eff */
[----:B------:R0:W-:Y:S04]  /*8860*/  STL.64 [R1+0x7b8], R32 ;  /* 0x0007b82001007387 */ /* 0x0001e80000100a00 */
[----:B------:R1:W-:Y:S01]  /*8870*/  STL.64 [R1+0x7b0], R20 ;  /* 0x0007b01401007387 */ /* 0x0003e20000100a00 */
[----:B0-----:R-:W-:-:S04]  /*8880*/  LEA R32, P0, R7, R4, 0x1 ;  /* 0x0000000407207211 */ /* 0x001fc800078008ff */
[----:B------:R-:W-:Y:S02]  /*8890*/  LEA.HI.X.SX32 R33, R7, R6, 0x1, P0 ;  /* 0x0000000607217211 */ /* 0x000fe400000f0eff */
[C---:B-1----:R-:W-:Y:S02]  /*88a0*/  LEA R21, R0.reuse, R9, 0x4 ;  /* 0x0000000900157211 */ /* 0x042fe400078e20ff */
[C---:B------:R-:W-:Y:S01]  /*88b0*/  LEA R26, P0, R31.reuse, R4, 0x1 ;  /* 0x000000041f1a7211 */ /* 0x040fe200078008ff */
[----:B------:R-:W-:Y:S02]  /*88c0*/  STL.64 [R1+0x7a8], R32 ;  /* 0x0007a82001007387 */ /* 0x000fe40000100a00 */
[C---:B------:R-:W-:Y:S01]  /*88d0*/  IMAD R5, R0.reuse, 0x10, R21 ;  /* 0x0000001000057824 */ /* 0x040fe200078e0215 */
[----:B------:R-:W-:Y:S01]  /*88e0*/  LEA.HI.X.SX32 R27, R31, R6, 0x1, P0 ;  /* 0x000000061f1b7211 */ /* 0x000fe200000f0eff */
[----:B------:R0:W-:Y:S03]  /*88f0*/  STL.64 [R1+0x7a0], R24 ;  /* 0x0007a01801007387 */ /* 0x0001e60000100a00 */
[----:B------:R-:W-:Y:S01]  /*8900*/  LEA R7, R0, R5, 0x4 ;  /* 0x0000000500077211 */ /* 0x000fe200078e20ff */
[----:B------:R1:W-:Y:S04]  /*8910*/  STL.64 [R1+0x798], R22 ;  /* 0x0007981601007387 */ /* 0x0003e80000100a00 */
[----:B------:R2:W-:Y:S01]  /*8920*/  STL.64 [R1+0x790], R26 ;  /* 0x0007901a01007387 */ /* 0x0005e20000100a00 */
[----:B0-----:R-:W-:-:S02]  /*8930*/  LEA R24, P1, R11, R4, 0x1 ;  /* 0x000000040b187211 */ /* 0x001fc400078208ff */
[----:B-1----:R-:W-:Y:S02]  /*8940*/  LEA R22, P2, R13, R4, 0x1 ;  /* 0x000000040d167211 */ /* 0x002fe400078408ff */
[-C--:B------:R-:W-:Y:S01]  /*8950*/  LEA.HI.X.SX32 R25, R11, R6.reuse, 0x1, P1 ;  /* 0x000000060b197211 */ /* 0x080fe200008f0eff */
[C---:B------:R-:W-:Y:S01]  /*8960*/  IMAD R11, R0.reuse, 0x10, R7 ;  /* 0x00000010000b7824 */ /* 0x040fe200078e0207 */
[----:B------:R-:W-:Y:S02]  /*8970*/  LEA.HI.X.SX32 R23, R13, R6, 0x1, P2 ;  /* 0x000000060d177211 */ /* 0x000fe400010f0eff */
[C---:B--2---:R-:W-:Y:S01]  /*8980*/  LEA R26, P0, R15.reuse, R4, 0x1 ;  /* 0x000000040f1a7211 */ /* 0x044fe200078008ff */
[----:B------:R0:W-:Y:S01]  /*8990*/  STL.64 [R1+0x788], R24 ;  /* 0x0007881801007387 */ /* 0x0001e20000100a00 */
[C---:B------:R-:W-:Y:S02]  /*89a0*/  LEA R13, R0.reuse, R11, 0x4 ;  /* 0x0000000b000d7211 */ /* 0x040fe400078e20ff */
[----:B------:R-:W-:Y:S01]  /*89b0*/  LEA.HI.X.SX32 R27, R15, R6, 0x1, P0 ;  /* 0x000000060f1b7211 */ /* 0x000fe200000f0eff */
[----:B------:R1:W-:Y:S02]  /*89c0*/  STL.64 [R1+0x780], R22 ;  /* 0x0007801601007387 */ /* 0x0003e40000100a00 */
[----:B------:R-:W-:-:S02]  /*89d0*/  IMAD R15, R0, 0x10, R13 ;  /* 0x00000010000f7824 */ /* 0x000fc400078e020d */
[----:B------:R2:W-:Y:S01]  /*89e0*/  STL.64 [R1+0x778], R26 ;  /* 0x0007781a01007387 */ /* 0x0005e20000100a00 */
[-C--:B0-----:R-:W-:Y:S02]  /*89f0*/  LEA R24, P1, R17, R4.reuse, 0x1 ;  /* 0x0000000411187211 */ /* 0x081fe400078208ff */
[----:B-1----:R-:W-:Y:S02]  /*8a00*/  LEA R22, P2, R19, R4, 0x1 ;  /* 0x0000000413167211 */ /* 0x002fe400078408ff */
[-C--:B------:R-:W-:Y:S02]  /*8a10*/  LEA.HI.X.SX32 R25, R17, R6.reuse, 0x1, P1 ;  /* 0x0000000611197211 */ /* 0x080fe400008f0eff */
[----:B------:R-:W-:Y:S02]  /*8a20*/  LEA.HI.X.SX32 R23, R19, R6, 0x1, P2 ;  /* 0x0000000613177211 */ /* 0x000fe400010f0eff */
[----:B--2---:R-:W-:Y:S01]  /*8a30*/  LEA R26, P0, R9, R4, 0x1 ;  /* 0x00000004091a7211 */ /* 0x004fe200078008ff */
[----:B------:R0:W-:Y:S01]  /*8a40*/  STL.64 [R1+0x770], R24 ;  /* 0x0007701801007387 */ /* 0x0001e20000100a00 */
[----:B------:R-:W-:-:S02]  /*8a50*/  LEA R17, R0, R15, 0x4 ;  /* 0x0000000f00117211 */ /* 0x000fc400078e20ff */
[----:B------:R-:W-:Y:S01]  /*8a60*/  LEA.HI.X.SX32 R27, R9, R6, 0x1, P0 ;  /* 0x00000006091b7211 */ /* 0x000fe200000f0eff */
[----:B------:R1:W-:Y:S04]  /*8a70*/  STL.64 [R1+0x768], R22 ;  /* 0x0007681601007387 */ /* 0x0003e80000100a00 */
[----:B------:R-:W-:Y:S01]  /*8a80*/  STL.64 [R1+0x760], R26 ;  /* 0x0007601a01007387 */ /* 0x000fe20000100a00 */
[-C--:B0-----:R-:W-:Y:S02]  /*8a90*/  LEA R24, P1, R21, R4.reuse, 0x1 ;  /* 0x0000000415187211 */ /* 0x081fe400078208ff */
[----:B-1----:R-:W-:Y:S02]  /*8aa0*/  LEA R22, P2, R5, R4, 0x1 ;  /* 0x0000000405167211 */ /* 0x002fe400078408ff */
[----:B------:R-:W-:-:S02]  /*8ab0*/  LEA.HI.X.SX32 R25, R21, R6, 0x1, P1 ;  /* 0x0000000615197211 */ /* 0x000fc400008f0eff */
[----:B------:R-:W-:Y:S01]  /*8ac0*/  LEA.HI.X.SX32 R23, R5, R6, 0x1, P2 ;  /* 0x0000000605177211 */ /* 0x000fe200010f0eff */
[C---:B------:R-:W-:Y:S01]  /*8ad0*/  IMAD R5, R0.reuse, 0x10, R17 ;  /* 0x0000001000057824 */ /* 0x040fe200078e0211 */
[-C--:B------:R-:W-:Y:S02]  /*8ae0*/  LEA R20, P1, R11, R4.reuse, 0x1 ;  /* 0x000000040b147211 */ /* 0x080fe400078208ff */
[----:B------:R-:W-:Y:S01]  /*8af0*/  LEA R18, P2, R13, R4, 0x1 ;  /* 0x000000040d127211 */ /* 0x000fe200078408ff */
[----:B------:R0:W-:Y:S01]  /*8b00*/  STL.64 [R1+0x750], R22 ;  /* 0x0007501601007387 */ /* 0x0001e20000100a00 */
[----:B------:R-:W-:Y:S02]  /*8b10*/  LEA R9, R0, R5, 0x4 ;  /* 0x0000000500097211 */ /* 0x000fe400078e20ff */
[-C--:B------:R-:W-:Y:S01]  /*8b20*/  LEA.HI.X.SX32 R21, R11, R6.reuse, 0x1, P1 ;  /* 0x000000060b157211 */ /* 0x080fe200008f0eff */
[----:B------:R-:W-:Y:S01]  /*8b30*/  STL.64 [R1+0x758], R24 ;  /* 0x0007581801007387 */ /* 0x000fe20000100a00 */
[----:B------:R-:W-:-:S02]  /*8b40*/  LEA.HI.X.SX32 R19, R13, R6, 0x1, P2 ;  /* 0x000000060d137211 */ /* 0x000fc400010f0eff */
[----:B0-----:R-:W-:-:S04]  /*8b50*/  LEA R22, P0, R7, R4, 0x1 ;  /* 0x0000000407167211 */ /* 0x001fc800078008ff */
[----:B------:R-:W-:Y:S01]  /*8b60*/  LEA.HI.X.SX32 R23, R7, R6, 0x1, P0 ;  /* 0x0000000607177211 */ /* 0x000fe200000f0eff */
[----:B------:R-:W-:-:S04]  /*8b70*/  IMAD R7, R0, 0x10, R9 ;  /* 0x0000001000077824 */ /* 0x000fc800078e0209 */
[----:B------:R0:W-:Y:S01]  /*8b80*/  STL.64 [R1+0x748], R22 ;  /* 0x0007481601007387 */ /* 0x0001e20000100a00 */
[----:B------:R-:W-:-:S03]  /*8b90*/  LEA R11, R0, R7, 0x4 ;  /* 0x00000007000b7211 */ /* 0x000fc600078e20ff */
[----:B------:R1:W-:Y:S04]  /*8ba0*/  STL.64 [R1+0x740], R20 ;  /* 0x0007401401007387 */ /* 0x0003e80000100a00 */
[----:B------:R2:W-:Y:S01]  /*8bb0*/  STL.64 [R1+0x738], R18 ;  /* 0x0007381201007387 */ /* 0x0005e20000100a00 */
[-C--:B0-----:R-:W-:Y:S02]  /*8bc0*/  LEA R22, P0, R15, R4.reuse, 0x1 ;  /* 0x000000040f167211 */ /* 0x081fe400078008ff */
[----:B-1----:R-:W-:Y:S02]  /*8bd0*/  LEA R20, P1, R17, R4, 0x1 ;  /* 0x0000000411147211 */ /* 0x002fe400078208ff */
[----:B------:R-:W-:Y:S02]  /*8be0*/  LEA.HI.X.SX32 R23, R15, R6, 0x1, P0 ;  /* 0x000000060f177211 */ /* 0x000fe400000f0eff */
[----:B--2---:R-:W-:-:S02]  /*8bf0*/  LEA R18, P2, R5, R4, 0x1 ;  /* 0x0000000405127211 */ /* 0x004fc400078408ff */
[-C--:B------:R-:W-:Y:S01]  /*8c00*/  LEA.HI.X.SX32 R21, R17, R6.reuse, 0x1, P1 ;  /* 0x0000000611157211 */ /* 0x080fe200008f0eff */
[----:B------:R-:W-:Y:S01]  /*8c10*/  STL.64 [R1+0x730], R22 ;  /* 0x0007301601007387 */ /* 0x000fe20000100a00 */
[----:B------:R-:W-:Y:S01]  /*8c20*/  LEA.HI.X.SX32 R19, R5, R6, 0x1, P2 ;  /* 0x0000000605137211 */ /* 0x000fe200010f0eff */
[----:B------:R-:W-:Y:S01]  /*8c30*/  IMAD R5, R0, 0x10, R11 ;  /* 0x0000001000057824 */ /* 0x000fe200078e020b */
[-C--:B------:R-:W-:Y:S01]  /*8c40*/  LEA R14, P2, R11, R4.reuse, 0x1 ;  /* 0x000000040b0e7211 */ /* 0x080fe200078408ff */
[----:B------:R0:W-:Y:S01]  /*8c50*/  STL.64 [R1+0x728], R20 ;  /* 0x0007281401007387 */ /* 0x0001e20000100a00 */
[----:B------:R-:W-:Y:S02]  /*8c60*/  IMAD.MOV.U32 R0, RZ, RZ, 0x3f800000 ;  /* 0x3f800000ff007424 */ /* 0x000fe400078e00ff */
[----:B------:R-:W-:Y:S01]  /*8c70*/  LEA R12, P3, R5, R4, 0x1 ;  /* 0x00000004050c7211 */ /* 0x000fe200078608ff */
[----:B------:R1:W-:Y:S01]  /*8c80*/  STL.64 [R1+0x720], R18 ;  /* 0x0007201201007387 */ /* 0x0003e20000100a00 */
[----:B------:R-:W-:-:S02]  /*8c90*/  LEA.HI.X.SX32 R15, R11, R6, 0x1, P2 ;  /* 0x000000060b0f7211 */ /* 0x000fc400010f0eff */
[----:B------:R-:W-:Y:S02]  /*8ca0*/  LEA.HI.X.SX32 R13, R5, R6, 0x1, P3 ;  /* 0x00000006050d7211 */ /* 0x000fe400018f0eff */
[----:B------:R-:W-:Y:S02]  /*8cb0*/  MOV R5, c[0x0][0x1a4] ;  /* 0x0000690000057a02 */ /* 0x000fe40000000f00 */
[----:B0-----:R-:W-:-:S03]  /*8cc0*/  LEA R20, P0, R9, R4, 0x1 ;  /* 0x0000000409147211 */ /* 0x001fc600078008ff */
[C---:B------:R-:W-:Y:S01]  /*8cd0*/  IMAD R23, R5.reuse, 0x11, RZ ;  /* 0x0000001105177824 */ /* 0x040fe200078e02ff */
[C---:B------:R-:W-:Y:S01]  /*8ce0*/  SHF.L.U32 R17, R5.reuse, 0x1, RZ ;  /* 0x0000000105117819 */ /* 0x040fe200000006ff */
[----:B------:R-:W-:Y:S01]  /*8cf0*/  IMAD R24, R5, 0x9, RZ ;  /* 0x0000000905187824 */ /* 0x000fe200078e02ff */
[----:B-1----:R-:W-:Y:S01]  /*8d00*/  LEA R18, P1, R7, R4, 0x1 ;  /* 0x0000000407127211 */ /* 0x002fe200078208ff */
[----:B------:R-:W-:Y:S01]  /*8d10*/  IMAD R22, R5, 0x2a, RZ ;  /* 0x0000002a05167824 */ /* 0x000fe200078e02ff */
[-C--:B------:R-:W-:Y:S01]  /*8d20*/  LEA.HI.X.SX32 R21, R9, R6.reuse, 0x1, P0 ;  /* 0x0000000609157211 */ /* 0x080fe200000f0eff */
[----:B------:R-:W-:Y:S01]  /*8d30*/  IMAD R28, R5, 0x5, RZ ;  /* 0x00000005051c7824 */ /* 0x000fe200078e02ff */
[----:B------:R-:W-:Y:S01]  /*8d40*/  LEA.HI.X.SX32 R19, R7, R6, 0x1, P1 ;  /* 0x0000000607137211 */ /* 0x000fe200008f0eff */
[----:B------:R-:W-:Y:S01]  /*8d50*/  IMAD.MOV.U32 R7, RZ, RZ, -0x800000 ;  /* 0xff800000ff077424 */ /* 0x000fe200078e00ff */
[----:B------:R-:W-:Y:S01]  /*8d60*/  MOV R9, 0xff800000 ;  /* 0xff80000000097802 */ /* 0x000fe20000000f00 */
[----:B------:R0:W-:Y:S01]  /*8d70*/  STL.64 [R1+0x718], R20 ;  /* 0x0007181401007387 */ /* 0x0001e20000100a00 */
[----:B------:R-:W-:Y:S01]  /*8d80*/  SHF.R.U32.HI R6, RZ, 0x2, R56 ;  /* 0x00000002ff067819 */ /* 0x000fe20000011638 */
[C---:B------:R-:W-:Y:S01]  /*8d90*/  IMAD R26, R5.reuse, 0x13, RZ ;  /* 0x00000013051a7824 */ /* 0x040fe200078e02ff */
[----:B------:R-:W-:Y:S01]  /*8da0*/  LOP3.LUT P0, RZ, R56, 0x3, RZ, 0xc0, !PT ;  /* 0x0000000338ff7812 */ /* 0x000fe2000780c0ff */
[----:B------:R1:W-:Y:S01]  /*8db0*/  STL.64 [R1+0x710], R18 ;  /* 0x0007101201007387 */ /* 0x0003e20000100a00 */
[----:B------:R-:W-:Y:S01]  /*8dc0*/  LOP3.LUT R6, R52, 0x30, R6, 0x78, !PT ;  /* 0x0000003034067812 */ /* 0x000fe200078e7806 */
[C---:B------:R-:W-:Y:S01]  /*8dd0*/  IMAD R6, R5.reuse, 0x12, RZ ;  /* 0x0000001205067824 */ /* 0x040fe200078e02ff */
[----:B------:R-:W-:Y:S01]  /*8de0*/  ISETP.LT.U32.AND P1, PT, R16, 0x80, !P0 ;  /* 0x000000801000780c */ /* 0x000fe20004721070 */
[----:B------:R-:W-:Y:S01]  /*8df0*/  STL.64 [R1+0x708], R14 ;  /* 0x0007080e01007387 */ /* 0x000fe20000100a00 */
[C---:B------:R-:W-:Y:S01]  /*8e00*/  IMAD R25, R5.reuse, 0x2c, RZ ;  /* 0x0000002c05197824 */ /* 0x040fe200078e02ff */
[C---:B------:R-:W-:Y:S01]  /*8e10*/  SHF.L.U32 R49, R5.reuse, 0x3, RZ ;  /* 0x0000000305317819 */ /* 0x040fe200000006ff */
[C---:B------:R-:W-:Y:S01]  /*8e20*/  IMAD R31, R5.reuse, 0x15, RZ ;  /* 0x00000015051f7824 */ /* 0x040fe200078e02ff */
[----:B------:R2:W-:Y:S01]  /*8e30*/  STL.64 [R1+0x700], R12 ;  /* 0x0007000c01007387 */ /* 0x0005e20000100a00 */
[C---:B0-----:R-:W-:Y:S01]  /*8e40*/  IMAD R20, R5.reuse, 0x26, RZ ;  /* 0x0000002605147824 */ /* 0x041fe200078e02ff */
[-C--:B------:R-:W-:Y:S01]  /*8e50*/  IADD3 R64, P4, R6, R54.reuse, RZ ;  /* 0x0000003606407210 */ /* 0x080fe20007f9e0ff */
[C---:B------:R-:W-:Y:S01]  /*8e60*/  IMAD R21, R5.reuse, 0x28, RZ ;  /* 0x0000002805157824 */ /* 0x040fe200078e02ff */
[----:B------:R0:W-:Y:S01]  /*8e70*/  STL [R1+0x680], R0 ;  /* 0x0006800001007387 */ /* 0x0001e20000100800 */
[C---:B-1----:R-:W-:Y:S01]  /*8e80*/  IMAD R18, R5.reuse, 0x22, RZ ;  /* 0x0000002205127824 */ /* 0x042fe200078e02ff */
[-C--:B------:R-:W-:Y:S01]  /*8e90*/  IADD3 R60, P6, R20, R54.reuse, RZ ;  /* 0x00000036143c7210 */ /* 0x080fe20007fde0ff */
[C---:B------:R-:W-:Y:S01]  /*8ea0*/  IMAD R19, R5.reuse, 0x24, RZ ;  /* 0x0000002405137824 */ /* 0x040fe200078e02ff */
[----:B------:R-:W-:Y:S01]  /*8eb0*/  STL [R1+0x10], R8 ;  /* 0x0000100801007387 */ /* 0x000fe20000100800 */
[-C--:B------:R-:W-:Y:S01]  /*8ec0*/  LEA.HI.X.SX32 R65, R24, R55.reuse, 0x1, P4 ;  /* 0x0000003718417211 */ /* 0x080fe200020f0eff */
[----:B------:R-:W-:Y:S01]  /*8ed0*/  IMAD R27, R5, 0x2e, RZ ;  /* 0x0000002e051b7824 */ /* 0x000fe200078e02ff */
[-C--:B------:R-:W-:Y:S01]  /*8ee0*/  IADD3 R66, P3, R18, R54.reuse, RZ ;  /* 0x0000003612427210 */ /* 0x080fe20007f7e0ff */
[----:B------:R-:W-:Y:S01]  /*8ef0*/  STL [R1+0x14], R7 ;  /* 0x0000140701007387 */ /* 0x000fe20000100800 */
[-C--:B------:R-:W-:Y:S01]  /*8f00*/  IADD3 R62, P5, R19, R54.reuse, RZ ;  /* 0x00000036133e7210 */ /* 0x080fe20007fbe0ff */
[----:B------:R-:W-:Y:S01]  /*8f10*/  IMAD R32, R5, 0xb, RZ ;  /* 0x0000000b05207824 */ /* 0x000fe200078e02ff */
[-C--:B------:R-:W-:Y:S01]  /*8f20*/  LEA.HI.X.SX32 R67, R23, R55.reuse, 0x1, P3 ;  /* 0x0000003717437211 */ /* 0x080fe200018f0eff */
        /* <DEDUP_REMOVED lines=9> */
[----:B------:R-:W-:Y:S01]  /*8fc0*/  IADD3 R24, P6, R25, R54, RZ ;  /* 0x0000003619187210 */ /* 0x000fe20007fde0ff */
[----:B--2---:R-:W-:Y:S01]  /*8fd0*/  IMAD R12, R5, 0x18, RZ ;  /* 0x00000018050c7824 */ /* 0x004fe200078e02ff */
[----:B------:R-:W-:Y:S01]  /*8fe0*/  LEA.HI.X.SX32 R21, R31, R55, 0x1, P3 ;  /* 0x000000371f157211 */ /* 0x000fe200018f0eff */
[----:B------:R-:W-:Y:S01]  /*8ff0*/  STL [R1+0xd8], R9 ;  /* 0x0000d80901007387 */ /* 0x000fe20000100800 */
[C---:B------:R-:W-:Y:S01]  /*9000*/  IMAD R35, R5.reuse, 0x3, RZ ;  /* 0x0000000305237824 */ /* 0x040fe200078e02ff */
[----:B0-----:R-:W-:Y:S01]  /*9010*/  MOV R0, RZ ;  /* 0x000000ff00007202 */ /* 0x001fe20000000f00 */
[C---:B------:R-:W-:Y:S01]  /*9020*/  IMAD R11, R5.reuse, 0xc, RZ ;  /* 0x0000000c050b7824 */ /* 0x040fe200078e02ff */
[----:B------:R-:W-:Y:S01]  /*9030*/  STL [R1+0x628], R8 ;  /* 0x0006280801007387 */ /* 0x000fe20000100800 */
[----:B------:R-:W-:-:S02]  /*9040*/  IMAD R29, R5, 0x30, RZ ;  /* 0x00000030051d7824 */ /* 0x000fc400078e02ff */
[C---:B------:R-:W-:Y:S01]  /*9050*/  IMAD R30, R5.reuse, 0x32, RZ ;  /* 0x00000032051e7824 */ /* 0x040fe200078e02ff */
[----:B------:R-:W-:Y:S01]  /*9060*/  STL [R1+0x62c], R7 ;  /* 0x00062c0701007387 */ /* 0x000fe20000100800 */
[C---:B------:R-:W-:Y:S02]  /*9070*/  IMAD R34, R5.reuse, 0x34, RZ ;  /* 0x0000003405227824 */ /* 0x040fe400078e02ff */
[C---:B------:R-:W-:Y:S01]  /*9080*/  IMAD R13, R5.reuse, 0x1a, RZ ;  /* 0x0000001a050d7824 */ /* 0x040fe200078e02ff */
[----:B------:R-:W-:Y:S01]  /*9090*/  STL [R1+0x630], R9 ;  /* 0x0006300901007387 */ /* 0x000fe20000100800 */
[C---:B------:R-:W-:Y:S02]  /*90a0*/  IMAD R39, R5.reuse, 0x19, RZ ;  /* 0x0000001905277824 */ /* 0x040fe400078e02ff */
        /* <DEDUP_REMOVED lines=18> */
[C---:B------:R-:W-:Y:S01]  /*91d0*/  IMAD.SHL.U32 R50, R5.reuse, 0x4, RZ ;  /* 0x0000000405327824 */ /* 0x040fe200078e00ff */
[----:B------:R-:W-:Y:S01]  /*91e0*/  STL [R1+0x64c], R8 ;  /* 0x00064c0801007387 */ /* 0x000fe20000100800 */
[----:B------:R-:W-:-:S02]  /*91f0*/  IMAD R46, R5, 0x3e, RZ ;  /* 0x0000003e052e7824 */ /* 0x000fc400078e02ff */
[C---:B------:R-:W-:Y:S01]  /*9200*/  IMAD.SHL.U32 R48, R5.reuse, 0x10, RZ ;  /* 0x0000001005307824 */ /* 0x040fe200078e00ff */
[----:B------:R-:W-:Y:S01]  /*9210*/  STL [R1+0x650], R7 ;  /* 0x0006500701007387 */ /* 0x000fe20000100800 */
[----:B------:R-:W-:Y:S02]  /*9220*/  IMAD R47, R5, 0x1f, RZ ;  /* 0x0000001f052f7824 */ /* 0x000fe400078e02ff */
[----:B------:R-:W-:Y:S01]  /*9230*/  IMAD.SHL.U32 R4, R56, 0x40, RZ ;  /* 0x0000004038047824 */ /* 0x000fe200078e00ff */
[----:B------:R-:W-:Y:S04]  /*9240*/  STL [R1+0x654], R9 ;  /* 0x0006540901007387 */ /* 0x000fe80000100800 */
[----:B------:R-:W-:Y:S01]  /*9250*/  STL [R1+0x658], R8 ;  /* 0x0006580801007387 */ /* 0x000fe20000100800 */
[----:B------:R-:W-:-:S03]  /*9260*/  LOP3.LUT R4, R4, 0x3c0, RZ, 0xc0, !PT ;  /* 0x000003c004047812 */ /* 0x000fc600078ec0ff */
[----:B------:R-:W-:Y:S01]  /*9270*/  STL [R1+0x65c], R7 ;  /* 0x00065c0701007387 */ /* 0x000fe20000100800 */
[----:B------:R-:W-:-:S03]  /*9280*/  LOP3.LUT R4, R4, 0x30, R53, 0xf8, !PT ;  /* 0x0000003004047812 */ /* 0x000fc600078ef835 */
[----:B------:R-:W-:Y:S01]  /*9290*/  STL [R1+0x660], R9 ;  /* 0x0006600901007387 */ /* 0x000fe20000100800 */
[----:B------:R-:W-:-:S03]  /*92a0*/  LOP3.LUT R4, R4, 0x10, R56, 0x78, !PT ;  /* 0x0000001004047812 */ /* 0x000fc600078e7838 */
[----:B------:R-:W-:Y:S04]  /*92b0*/  STL [R1+0x664], R8 ;  /* 0x0006640801007387 */ /* 0x000fe80000100800 */
[----:B------:R-:W-:Y:S04]  /*92c0*/  STL [R1+0x668], R7 ;  /* 0x0006680701007387 */ /* 0x000fe80000100800 */
[----:B------:R0:W-:Y:S04]  /*92d0*/  STL [R1+0x670], R9 ;  /* 0x0006700901007387 */ /* 0x0001e80000100800 */
[----:B------:R1:W-:Y:S04]  /*92e0*/  STL [R1+0x674], R8 ;  /* 0x0006740801007387 */ /* 0x0003e80000100800 */
[----:B------:R-:W-:Y:S01]  /*92f0*/  STL [R1+0x67c], RZ ;  /* 0x00067cff01007387 */ /* 0x000fe20000100800 */
[----:B0-----:R-:W-:-:S03]  /*9300*/  MOV R9, 0x3f800000 ;  /* 0x3f80000000097802 */ /* 0x001fc60000000f00 */
[----:B------:R0:W-:Y:S01]  /*9310*/  STL [R1+0x678], R7 ;  /* 0x0006780701007387 */ /* 0x0001e20000100800 */
[----:B-1----:R-:W-:Y:S02]  /*9320*/  IMAD.MOV.U32 R8, RZ, RZ, 0x3f800000 ;  /* 0x3f800000ff087424 */ /* 0x002fe400078e00ff */
[----:B0-----:R-:W-:-:S05]  /*9330*/  IMAD.MOV.U32 R7, RZ, RZ, 0x3f800000 ;  /* 0x3f800000ff077424 */ /* 0x001fca00078e00ff */
        /* <DEDUP_REMOVED lines=30> */
[----:B------:R-:W-:Y:S01]  /*9520*/  STL [R1+0x2a0], RZ ;  /* 0x0002a0ff01007387 */ /* 0x000fe20000100800 */
[----:B0-----:R-:W-:-:S03]  /*9530*/  IMAD R9, R5, 0x16, RZ ;  /* 0x0000001605097824 */ /* 0x001fc600078e02ff */
[----:B------:R0:W-:Y:S01]  /*9540*/  STL [R1+0x6fc], R7 ;  /* 0x0006fc0701007387 */ /* 0x0001e20000100800 */
[----:B-1----:R-:W-:Y:S01]  /*9550*/  IMAD R8, R5, 0x14, RZ ;  /* 0x0000001405087824 */ /* 0x002fe200078e02ff */
[-C--:B------:R-:W-:Y:S02]  /*9560*/  LEA.HI.X.SX32 R25, R9, R55.reuse, 0x1, P6 ;  /* 0x0000003709197211 */ /* 0x080fe400030f0eff */
[----:B------:R-:W-:Y:S02]  /*9570*/  STL [R1+0x2a4], RZ ;  /* 0x0002a4ff01007387 */ /* 0x000fe40000100800 */
[C---:B------:R-:W-:Y:S02]  /*9580*/  IADD3 R18, P5, R8.reuse, R54, RZ ;  /* 0x0000003608127210 */ /* 0x040fe40007fbe0ff */
[----:B------:R-:W-:Y:S01]  /*9590*/  STL [R1+0x2a8], RZ ;  /* 0x0002a8ff01007387 */ /* 0x000fe20000100800 */
[----:B------:R-:W-:Y:S01]  /*95a0*/  LEA.HI.X.SX32 R59, R8, R55, 0x1, P2 ;  /* 0x00000037083b7211 */ /* 0x000fe200010f0eff */
[----:B0-----:R-:W-:-:S02]  /*95b0*/  IMAD R7, R5, 0xa, RZ ;  /* 0x0000000a05077824 */ /* 0x001fc400078e02ff */
[----:B------:R-:W-:Y:S03]  /*95c0*/  STL [R1+0x2ac], RZ ;  /* 0x0002acff01007387 */ /* 0x000fe60000100800 */
[CC--:B------:R-:W-:Y:S01]  /*95d0*/  IADD3 R22, P4, R7.reuse, R54.reuse, RZ ;  /* 0x0000003607167210 */ /* 0x0c0fe20007f9e0ff */
[----:B------:R-:W-:Y:S01]  /*95e0*/  STL [R1+0x280], RZ ;  /* 0x000280ff01007387 */ /* 0x000fe20000100800 */
[-C--:B------:R-:W-:Y:S02]  /*95f0*/  LEA.HI.X.SX32 R19, R7, R55.reuse, 0x1, P5 ;  /* 0x0000003707137211 */ /* 0x080fe400028f0eff */
[----:B------:R-:W-:Y:S01]  /*9600*/  LEA.HI.X.SX32 R23, R28, R55, 0x1, P4 ;  /* 0x000000371c177211 */ /* 0x000fe200020f0eff */
[----:B------:R-:W-:Y:S01]  /*9610*/  STL [R1+0x284], RZ ;  /* 0x000284ff01007387 */ /* 0x000fe20000100800 */
[----:B------:R-:W-:-:S03]  /*9620*/  IADD3 R26, P5, R9, R54, RZ ;  /* 0x00000036091a7210 */ /* 0x000fc60007fbe0ff */
        /* <DEDUP_REMOVED lines=229> */
[----:B------:R-:W-:Y:S04]  /*a480*/  STL.64 [R1+0x870], R66 ;  /* 0x0008704201007387 */ /* 0x000fe80000100a00 */
[----:B------:R-:W-:Y:S04]  /*a490*/  STL.64 [R1+0x8b0], R64 ;  /* 0x0008b04001007387 */ /* 0x000fe80000100a00 */
[----:B------:R-:W-:Y:S04]  /*a4a0*/  STL.64 [R1+0x868], R62 ;  /* 0x0008683e01007387 */ /* 0x000fe80000100a00 */
[----:B------:R0:W-:Y:S04]  /*a4b0*/  STL.64 [R1+0x8d0], R22 ;  /* 0x0008d01601007387 */ /* 0x0001e80000100a00 */
[----:B------:R-:W-:Y:S04]  /*a4c0*/  STL.64 [R1+0x860], R60 ;  /* 0x0008603c01007387 */ /* 0x000fe80000100a00 */
[----:B------:R1:W-:Y:S01]  /*a4d0*/  STL.64 [R1+0x8a8], R18 ;  /* 0x0008a81201007387 */ /* 0x0003e20000100a00 */
[----:B0-----:R-:W-:-:S03]  /*a4e0*/  IADD3 R22, P4, R27, R54, RZ ;  /* 0x000000361b167210 */ /* 0x001fc60007f9e0ff */
[----:B------:R0:W-:Y:S01]  /*a4f0*/  STL.64 [R1+0x850], R20 ;  /* 0x0008501401007387 */ /* 0x0001e20000100a00 */
[-C--:B------:R-:W-:Y:S02]  /*a500*/  LEA.HI.X.SX32 R27, R32, R55.reuse, 0x1, P5 ;  /* 0x00000037201b7211 */ /* 0x080fe400028f0eff */
[-C--:B------:R-:W-:Y:S01]  /*a510*/  LEA.HI.X.SX32 R23, R33, R55.reuse, 0x1, P4 ;  /* 0x0000003721177211 */ /* 0x080fe200020f0eff */
[----:B------:R-:W-:Y:S01]  /*a520*/  STL.64 [R1+0x858], R58 ;  /* 0x0008583a01007387 */ /* 0x000fe20000100a00 */
[-C--:B------:R-:W-:Y:S02]  /*a530*/  IADD3 R6, P5, R10, R54.reuse, RZ ;  /* 0x000000360a067210 */ /* 0x080fe40007fbe0ff */
[-C--:B-1----:R-:W-:Y:S01]  /*a540*/  IADD3 R18, P2, R29, R54.reuse, RZ ;  /* 0x000000361d127210 */ /* 0x082fe20007f5e0ff */
[----:B------:R1:W-:Y:S01]  /*a550*/  STL.64 [R1+0x848], R24 ;  /* 0x0008481801007387 */ /* 0x0003e20000100a00 */
[-C--:B------:R-:W-:Y:S02]  /*a560*/  LEA.HI.X.SX32 R7, R35, R55.reuse, 0x1, P5 ;  /* 0x0000003723077211 */ /* 0x080fe400028f0eff */
[----:B------:R-:W-:Y:S01]  /*a570*/  LEA.HI.X.SX32 R19, R12, R55, 0x1, P2 ;  /* 0x000000370c137211 */ /* 0x000fe200010f0eff */
[----:B------:R-:W-:Y:S01]  /*a580*/  STL.64 [R1+0x8a0], R26 ;  /* 0x0008a01a01007387 */ /* 0x000fe20000100a00 */
[----:B0-----:R-:W-:-:S03]  /*a590*/  IADD3 R20, P3, R30, R54, RZ ;  /* 0x000000361e147210 */ /* 0x001fc60007f7e0ff */
[----:B------:R0:W-:Y:S01]  /*a5a0*/  STL.64 [R1+0x840], R22 ;  /* 0x0008401601007387 */ /* 0x0001e20000100a00 */
[-C--:B------:R-:W-:Y:S02]  /*a5b0*/  LEA.HI.X.SX32 R21, R39, R55.reuse, 0x1, P3 ;  /* 0x0000003727157211 */ /* 0x080fe400018f0eff */
[-C--:B-1----:R-:W-:Y:S01]  /*a5c0*/  IADD3 R24, P6, R11, R54.reuse, RZ ;  /* 0x000000360b187210 */ /* 0x082fe20007fde0ff */
[----:B------:R1:W-:Y:S03]  /*a5d0*/  STL.64 [R1+0x8e0], R6 ;  /* 0x0008e00601007387 */ /* 0x0003e60000100a00 */
[----:B------:R-:W-:Y:S02]  /*a5e0*/  LEA.HI.X.SX32 R25, R10, R55, 0x1, P6 ;  /* 0x000000370a197211 */ /* 0x000fe400030f0eff */
[-C--:B------:R-:W-:Y:S02]  /*a5f0*/  IADD3 R8, P6, R36, R54.reuse, RZ ;  /* 0x0000003624087210 */ /* 0x080fe40007fde0ff */
[----:B0-----:R-:W-:-:S02]  /*a600*/  IADD3 R22, P4, R12, R54, RZ ;  /* 0x000000360c167210 */ /* 0x001fc40007f9e0ff */
[-C--:B------:R-:W-:Y:S02]  /*a610*/  LEA.HI.X.SX32 R9, R42, R55.reuse, 0x1, P6 ;  /* 0x000000372a097211 */ /* 0x080fe400030f0eff */
[----:B------:R-:W-:Y:S02]  /*a620*/  LEA.HI.X.SX32 R23, R11, R55, 0x1, P4 ;  /* 0x000000370b177211 */ /* 0x000fe400020f0eff */
[----:B-1----:R-:W-:-:S03]  /*a630*/  IADD3 R6, P5, R34, R54, RZ ;  /* 0x0000003622067210 */ /* 0x002fc60007fbe0ff */
[----:B------:R0:W-:Y:S01]  /*a640*/  STL.64 [R1+0x898], R22 ;  /* 0x0008981601007387 */ /* 0x0001e20000100a00 */
[----:B------:R-:W-:-:S03]  /*a650*/  LEA.HI.X.SX32 R7, R13, R55, 0x1, P5 ;  /* 0x000000370d077211 */ /* 0x000fc600028f0eff */
[----:B------:R-:W-:Y:S04]  /*a660*/  STL.64 [R1+0x8c8], R24 ;  /* 0x0008c81801007387 */ /* 0x000fe80000100a00 */
[----:B------:R1:W-:Y:S01]  /*a670*/  STL.64 [R1+0x838], R18 ;  /* 0x0008381201007387 */ /* 0x0003e20000100a00 */
[----:B0-----:R-:W-:-:S03]  /*a680*/  IADD3 R22, P4, R13, R54, RZ ;  /* 0x000000360d167210 */ /* 0x001fc60007f9e0ff */
[----:B------:R0:W-:Y:S01]  /*a690*/  STL.64 [R1+0x830], R20 ;  /* 0x0008301401007387 */ /* 0x0001e20000100a00 */
[----:B------:R-:W-:-:S03]  /*a6a0*/  LEA.HI.X.SX32 R23, R40, R55, 0x1, P4 ;  /* 0x0000003728177211 */ /* 0x000fc600020f0eff */
[----:B------:R2:W-:Y:S01]  /*a6b0*/  STL.64 [R1+0x828], R6 ;  /* 0x0008280601007387 */ /* 0x0005e20000100a00 */
[-C--:B------:R-:W-:Y:S02]  /*a6c0*/  IADD3 R10, P4, R14, R54.reuse, RZ ;  /* 0x000000360e0a7210 */ /* 0x080fe40007f9e0ff */
[-C--:B-1----:R-:W-:Y:S01]  /*a6d0*/  IADD3 R18, P2, R37, R54.reuse, RZ ;  /* 0x0000003625127210 */ /* 0x082fe20007f5e0ff */
[----:B------:R-:W-:Y:S01]  /*a6e0*/  STL.64 [R1+0x890], R22 ;  /* 0x0008901601007387 */ /* 0x000fe20000100a00 */
[-C--:B------:R-:W-:Y:S02]  /*a6f0*/  LEA.HI.X.SX32 R11, R43, R55.reuse, 0x1, P4 ;  /* 0x000000372b0b7211 */ /* 0x080fe400020f0eff */
[CC--:B------:R-:W-:Y:S01]  /*a700*/  LEA.HI.X.SX32 R19, R15.reuse, R55.reuse, 0x1, P2 ;  /* 0x000000370f137211 */ /* 0x0c0fe200010f0eff */
[----:B------:R1:W-:Y:S01]  /*a710*/  STL.64 [R1+0x820], R8 ;  /* 0x0008200801007387 */ /* 0x0003e20000100a00 */
[-C--:B0-----:R-:W-:Y:S02]  /*a720*/  IADD3 R20, P3, R38, R54.reuse, RZ ;  /* 0x0000003626147210 */ /* 0x081fe40007f7e0ff */
[----:B--2---:R-:W-:Y:S01]  /*a730*/  IADD3 R6, P5, R15, R54, RZ ;  /* 0x000000360f067210 */ /* 0x004fe20007fbe0ff */
[----:B------:R0:W-:Y:S01]  /*a740*/  STL.64 [R1+0x8c0], R10 ;  /* 0x0008c00a01007387 */ /* 0x0001e20000100a00 */
[----:B------:R-:W-:-:S02]  /*a750*/  LEA.HI.X.SX32 R21, R44, R55, 0x1, P3 ;  /* 0x000000372c157211 */ /* 0x000fc400018f0eff */
[-C--:B------:R-:W-:Y:S02]  /*a760*/  LEA.HI.X.SX32 R7, R14, R55.reuse, 0x1, P5 ;  /* 0x000000370e077211 */ /* 0x080fe400028f0eff */
[-C--:B------:R-:W-:Y:S02]  /*a770*/  LEA R12, P3, R5, R54.reuse, 0x3 ;  /* 0x00000036050c7211 */ /* 0x080fe400078618ff */
[-C--:B-1----:R-:W-:Y:S01]  /*a780*/  IADD3 R8, P6, R41, R54.reuse, RZ ;  /* 0x0000003629087210 */ /* 0x082fe20007fde0ff */
[----:B------:R1:W-:Y:S01]  /*a790*/  STL.64 [R1+0x888], R6 ;  /* 0x0008880601007387 */ /* 0x0003e20000100a00 */
[-C--:B------:R-:W-:Y:S02]  /*a7a0*/  LEA.HI.X.SX32 R13, R50, R55.reuse, 0x1, P3 ;  /* 0x00000037320d7211 */ /* 0x080fe400018f0eff */
[C---:B------:R-:W-:Y:S01]  /*a7b0*/  LEA.HI.X.SX32 R9, R16.reuse, R55, 0x1, P6 ;  /* 0x0000003710097211 */ /* 0x040fe200030f0eff */
[----:B------:R2:W-:Y:S01]  /*a7c0*/  STL.64 [R1+0x818], R18 ;  /* 0x0008181201007387 */ /* 0x0005e20000100a00 */
[----:B0-----:R-:W-:-:S04]  /*a7d0*/  IADD3 R10, P4, R16, R54, RZ ;  /* 0x00000036100a7210 */ /* 0x001fc80007f9e0ff */
[----:B------:R-:W-:Y:S02]  /*a7e0*/  LEA.HI.X.SX32 R11, R45, R55, 0x1, P4 ;  /* 0x000000372d0b7211 */ /* 0x000fe400020f0eff */
[----:B-1----:R-:W-:-:S03]  /*a7f0*/  IADD3 R6, P5, R17, R54, RZ ;  /* 0x0000003611067210 */ /* 0x002fc60007fbe0ff */
[----:B------:R0:W-:Y:S01]  /*a800*/  STL.64 [R1+0x880], R10 ;  /* 0x0008800a01007387 */ /* 0x0001e20000100a00 */
[CC--:B------:R-:W-:Y:S02]  /*a810*/  LEA.HI.X.SX32 R7, R5.reuse, R55.reuse, 0x1, P5 ;  /* 0x0000003705077211 */ /* 0x0c0fe400028f0eff */
[-C--:B--2---:R-:W-:Y:S01]  /*a820*/  LEA R18, P2, R5, R54.reuse, 0x2 ;  /* 0x0000003605127211 */ /* 0x084fe200078410ff */
[----:B------:R-:W-:Y:S03]  /*a830*/  STL.64 [R1+0x810], R20 ;  /* 0x0008101401007387 */ /* 0x000fe60000100a00 */
[----:B------:R-:W-:Y:S01]  /*a840*/  LEA.HI.X.SX32 R19, R17, R55, 0x1, P2 ;  /* 0x0000003711137211 */ /* 0x000fe200010f0eff */
[----:B------:R1:W-:Y:S01]  /*a850*/  STL.64 [R1+0x808], R8 ;  /* 0x0008080801007387 */ /* 0x0003e20000100a00 */
[----:B0-----:R-:W-:-:S03]  /*a860*/  LEA R10, P4, R5, R54, 0x4 ;  /* 0x00000036050a7211 */ /* 0x001fc600078820ff */
[----:B------:R0:W-:Y:S01]  /*a870*/  STL.64 [R1+0x8f0], R6 ;  /* 0x0008f00601007387 */ /* 0x0001e20000100a00 */
[----:B------:R-:W-:-:S03]  /*a880*/  LEA.HI.X.SX32 R11, R49, R55, 0x1, P4 ;  /* 0x00000037310b7211 */ /* 0x000fc600020f0eff */
[----:B------:R-:W-:Y:S01]  /*a890*/  STL.64 [R1+0x8e8], R18 ;  /* 0x0008e81201007387 */ /* 0x000fe20000100a00 */
[----:B-1----:R-:W-:-:S03]  /*a8a0*/  LEA R8, P6, R5, R54, 0x5 ;  /* 0x0000003605087211 */ /* 0x002fc600078c28ff */
[----:B------:R-:W-:Y:S01]  /*a8b0*/  STL.64 [R1+0x8d8], R12 ;  /* 0x0008d80c01007387 */ /* 0x000fe20000100a00 */
[----:B------:R-:W-:Y:S02]  /*a8c0*/  LOP3.LUT R5, R52, 0x20, RZ, 0x3c, !PT ;  /* 0x0000002034057812 */ /* 0x000fe400078e3cff */
[----:B0-----:R-:W-:Y:S01]  /*a8d0*/  IADD3 R6, P5, R46, R54, RZ ;  /* 0x000000362e067210 */ /* 0x001fe20007fbe0ff */
[----:B------:R-:W-:Y:S01]  /*a8e0*/  STL.64 [R1+0x8b8], R10 ;  /* 0x0008b80a01007387 */ /* 0x000fe20000100a00 */
[-C--:B------:R-:W-:Y:S02]  /*a8f0*/  LEA.HI.X.SX32 R9, R48, R55.reuse, 0x1, P6 ;  /* 0x0000003730097211 */ /* 0x080fe400030f0eff */
[----:B------:R-:W-:Y:S01]  /*a900*/  LEA.HI.X.SX32 R7, R47, R55, 0x1, P5 ;  /* 0x000000372f077211 */ /* 0x000fe200028f0eff */
[----:B------:R-:W-:Y:S01]  /*a910*/  STL [R1+0x50c], RZ ;  /* 0x00050cff01007387 */ /* 0x000fe20000100800 */
[----:B------:R-:W-:Y:S02]  /*a920*/  LOP3.LUT R5, R52, 0x50, RZ, 0x3c, !PT ;  /* 0x0000005034057812 */ /* 0x000fe400078e3cff */
[----:B------:R-:W-:Y:S01]  /*a930*/  LOP3.LUT R5, R3, 0x20, RZ, 0x3c, !PT ;  /* 0x0000002003057812 */ /* 0x000fe200078e3cff */
[----:B------:R-:W-:Y:S01]  /*a940*/  STL.64 [R1+0x878], R8 ;  /* 0x0008780801007387 */ /* 0x000fe20000100a00 */
[----:B------:R-:W-:-:S02]  /*a950*/  LOP3.LUT R5, R4, 0x20, RZ, 0x3c, !PT ;  /* 0x0000002004057812 */ /* 0x000fc400078e3cff */
[----:B------:R-:W-:Y:S01]  /*a960*/  LOP3.LUT R4, R51, 0x40, RZ, 0x3c, !PT ;  /* 0x0000004033047812 */ /* 0x000fe200078e3cff */
[----:B------:R0:W-:Y:S04]  /*a970*/  STL.64 [R1+0x800], R6 ;  /* 0x0008000601007387 */ /* 0x0001e80000100a00 */
[----:B------:R1:W-:Y:S04]  /*a980*/  STL [R1+0x520], RZ ;  /* 0x000520ff01007387 */ /* 0x0003e80000100800 */
[----:B------:R1:W-:Y:S04]  /*a990*/  STL [R1+0x524], RZ ;  /* 0x000524ff01007387 */ /* 0x0003e80000100800 */
[----:B------:R1:W-:Y:S01]  /*a9a0*/  STL [R1+0x528], RZ ;  /* 0x000528ff01007387 */ /* 0x0003e20000100800 */
[----:B0-----:R-:W-:-:S02]  /*a9b0*/  LOP3.LUT R6, R52, 0x10, RZ, 0x3c, !PT ;  /* 0x0000001034067812 */ /* 0x001fc400078e3cff */
[C---:B------:R-:W-:Y:S01]  /*a9c0*/  LOP3.LUT R7, R52.reuse, 0x30, RZ, 0x3c, !PT ;  /* 0x0000003034077812 */ /* 0x040fe200078e3cff */
[----:B------:R1:W-:Y:S01]  /*a9d0*/  STL [R1+0x52c], RZ ;  /* 0x00052cff01007387 */ /* 0x0003e20000100800 */
[C---:B------:R-:W-:Y:S02]  /*a9e0*/  LOP3.LUT R6, R52.reuse, 0x40, RZ, 0x3c, !PT ;  /* 0x0000004034067812 */ /* 0x040fe400078e3cff */
[C---:B------:R-:W-:Y:S01]  /*a9f0*/  LOP3.LUT R7, R52.reuse, 0x60, RZ, 0x3c, !PT ;  /* 0x0000006034077812 */ /* 0x040fe200078e3cff */
[----:B------:R1:W-:Y:S01]  /*aa00*/  STL [R1+0x530], RZ ;  /* 0x000530ff01007387 */ /* 0x0003e20000100800 */
[----:B------:R-:W-:Y:S02]  /*aa10*/  LOP3.LUT R6, R52, 0x70, RZ, 0x3c, !PT ;  /* 0x0000007034067812 */ /* 0x000fe400078e3cff */
[C---:B------:R-:W-:Y:S01]  /*aa20*/  LOP3.LUT R7, R3.reuse, 0x40, RZ, 0x3c, !PT ;  /* 0x0000004003077812 */ /* 0x040fe200078e3cff */
[----:B------:R1:W-:Y:S01]  /*aa30*/  STL [R1+0x534], RZ ;  /* 0x000534ff01007387 */ /* 0x0003e20000100800 */
[----:B------:R-:W-:-:S03]  /*aa40*/  LOP3.LUT R6, R3, 0x60, RZ, 0x3c, !PT ;  /* 0x0000006003067812 */ /* 0x000fc600078e3cff */
[----:B------:R1:W-:Y:S04]  /*aa50*/  STL [R1+0x538], RZ ;  /* 0x000538ff01007387 */ /* 0x0003e80000100800 */
        /* <DEDUP_REMOVED lines=9> */
[----:B------:R1:W-:Y:S04]  /*aaf0*/  STL [R1+0x8fc], R4 ;  /* 0x0008fc0401007387 */ /* 0x0003e80000100800 */
[----:B------:R1:W-:Y:S02]  /*ab00*/  STL [R1+0x8f8], R5 ;  /* 0x0008f80501007387 */ /* 0x0003e40000100800 */
.L_x_1:
[----:B-1----:R-:W2:Y:S04]  /*ab10*/  LDL.64 R4, [R1+0x5d8] ;  /* 0x0005d80001047983 */ /* 0x002ea80000100a00 */
[----:B------:R-:W3:Y:S04]  /*ab20*/  LDL.64 R6, [R1+0x8f0] ;  /* 0x0008f00001067983 */ /* 0x000ee80000100a00 */
[----:B------:R-:W4:Y:S04]  /*ab30*/  LDL.64 R12, [R1+0x8d8] ;  /* 0x0008d800010c7983 */ /* 0x000f280000100a00 */
        /* <DEDUP_REMOVED lines=9> */
[----:B------:R-:W-:Y:S04]  /*abd0*/  STL [R1+0xc7c], R0 ;  /* 0x000c7c0001007387 */ /* 0x000fe80000100800 */
[----:B------:R-:W-:Y:S04]  /*abe0*/  STL [R1+0xc78], R108 ;  /* 0x000c786c01007387 */ /* 0x000fe80000100800 */
[----:B------:R-:W-:Y:S04]  /*abf0*/  STL [R1+0xc74], R109 ;  /* 0x000c746d01007387 */ /* 0x000fe80000100800 */
[----:B------:R-:W-:Y:S04]  /*ac00*/  STL [R1+0xc70], R110 ;  /* 0x000c706e01007387 */ /* 0x000fe80000100800 */
[----:B------:R0:W-:Y:S04]  /*ac10*/  STL [R1+0xc6c], R111 ;  /* 0x000c6c6f01007387 */ /* 0x0001e80000100800 */
        /* <DEDUP_REMOVED lines=15> */
[----:B------:R-:W4:Y:S01]  /*ad10*/  LDL.64 R46, [R1+0x880] ;  /* 0x00088000012e7983 */ /* 0x000f220000100a00 */
[----:B--2---:R-:W-:-:S04]  /*ad20*/  IMAD.WIDE R4, R112, 0x2, R4 ;  /* 0x0000000270047825 */ /* 0x004fc800078e0204 */
[C---:B---3--:R-:W-:Y:S02]  /*ad30*/  IMAD.WIDE R6, R112.reuse, 0x2, R6 ;  /* 0x0000000270067825 */ /* 0x048fe400078e0206 */
[----:B------:R1:W2:Y:S02]  /*ad40*/  LDG.E.U16 R4, [R4.64] ;  /* 0x0000000404047981 */ /* 0x0002a4000c1e1500 */
[----:B----4-:R-:W-:-:S04]  /*ad50*/  IMAD.WIDE R12, R112, 0x2, R12 ;  /* 0x00000002700c7825 */ /* 0x010fc800078e020c */
[C---:B------:R-:W-:Y:S01]  /*ad60*/  IMAD.WIDE R8, R112.reuse, 0x2, R8 ;  /* 0x0000000270087825 */ /* 0x040fe200078e0208 */
[----:B-1----:R1:W3:Y:S03]  /*ad70*/  LDG.E.U16 R5, [R6.64] ;  /* 0x0000000406057981 */ /* 0x0022e6000c1e1500 */
[----:B------:R-:W-:-:S05]  /*ad80*/  IMAD.WIDE R14, R112, 0x2, R14 ;  /* 0x00000002700e7825 */ /* 0x000fca00078e020e */
[----:B------:R4:W2:Y:S01]  /*ad90*/  LDG.E.U16 R19, [R14.64] ;  /* 0x000000040e137981 */ /* 0x0008a2000c1e1500 */
[----:B-1----:R-:W-:-:S03]  /*ada0*/  IMAD.WIDE R6, R112, 0x2, R16 ;  /* 0x0000000270067825 */ /* 0x002fc600078e0210 */
[----:B------:R1:W2:Y:S01]  /*adb0*/  LDG.E.U16 R16, [R12.64] ;  /* 0x000000040c107981 */ /* 0x0002a2000c1e1500 */
[----:B----4-:R-:W-:-:S03]  /*adc0*/  IMAD.WIDE R14, R112, 0x2, R32 ;  /* 0x00000002700e7825 */ /* 0x010fc600078e0220 */
[----:B------:R-:W4:Y:S04]  /*add0*/  LDL.64 R32, [R1+0x828] ;  /* 0x0008280001207983 */ /* 0x000f280000100a00 */
[----:B-1----:R1:W2:Y:S01]  /*ade0*/  LDG.E.U16 R13, [R8.64] ;  /* 0x00000004080d7981 */ /* 0x0022a2000c1e1500 */
[----:B------:R-:W-:-:S03]  /*adf0*/  IMAD.WIDE R10, R112, 0x2, R10 ;  /* 0x00000002700a7825 */ /* 0x000fc600078e020a */
[----:B------:R0:W2:Y:S01]  /*ae00*/  LDG.E.U16 R14, [R14.64] ;  /* 0x000000040e0e7981 */ /* 0x0000a2000c1e1500 */
[----:B------:R-:W-:-:S03]  /*ae10*/  IMAD.WIDE R24, R112, 0x2, R24 ;  /* 0x0000000270187825 */ /* 0x000fc600078e0218 */
[----:B------:R0:W2:Y:S04]  /*ae20*/  LDG.E.U16 R11, [R10.64] ;  /* 0x000000040a0b7981 */ /* 0x0000a8000c1e1500 */
[----:B-1----:R1:W2:Y:S01]  /*ae30*/  LDG.E.U16 R9, [R6.64] ;  /* 0x0000000406097981 */ /* 0x0022a2000c1e1500 */
[----:B------:R-:W-:-:S03]  /*ae40*/  IMAD.WIDE R22, R112, 0x2, R22 ;  /* 0x0000000270167825 */ /* 0x000fc600078e0216 */
[----:B0-----:R0:W2:Y:S01]  /*ae50*/  LDG.E.U16 R10, [R24.64] ;  /* 0x00000004180a7981 */ /* 0x0010a2000c1e1500 */
[----:B-1----:R-:W-:-:S03]  /*ae60*/  IMAD.WIDE R6, R112, 0x2, R34 ;  /* 0x0000000270067825 */ /* 0x002fc600078e0222 */
[----:B------:R1:W2:Y:S04]  /*ae70*/  LDG.E.U16 R18, [R22.64] ;  /* 0x0000000416127981 */ /* 0x0002a8000c1e1500 */
[----:B------:R-:W2:Y:S01]  /*ae80*/  LDL.64 R34, [R1+0x830] ;  /* 0x0008300001227983 */ /* 0x000ea20000100a00 */
[----:B0-----:R-:W-:-:S03]  /*ae90*/  IMAD.WIDE R24, R112, 0x2, R44 ;  /* 0x0000000270187825 */ /* 0x001fc600078e022c */
[----:B------:R0:W3:Y:S01]  /*aea0*/  LDG.E.U16 R6, [R6.64] ;  /* 0x0000000406067981 */ /* 0x0000e2000c1e1500 */
[----:B-1----:R-:W-:-:S03]  /*aeb0*/  IMAD.WIDE R22, R112, 0x2, R42 ;  /* 0x0000000270167825 */ /* 0x002fc600078e022a */
[----:B------:R-:W3:Y:S04]  /*aec0*/  LDL.64 R44, [R1+0x840] ;  /* 0x00084000012c7983 */ /* 0x000ee80000100a00 */
[----:B------:R-:W3:Y:S01]  /*aed0*/  LDL.64 R42, [R1+0x800] ;  /* 0x00080000012a7983 */ /* 0x000ee20000100a00 */
[----:B------:R-:W-:-:S03]  /*aee0*/  IMAD.WIDE R28, R112, 0x2, R28 ;  /* 0x00000002701c7825 */ /* 0x000fc600078e021c */
[----:B0-----:R0:W3:Y:S01]  /*aef0*/  LDG.E.U16 R7, [R24.64] ;  /* 0x0000000418077981 */ /* 0x0010e2000c1e1500 */
[----:B------:R-:W-:-:S03]  /*af00*/  IMAD.WIDE R26, R112, 0x2, R26 ;  /* 0x00000002701a7825 */ /* 0x000fc600078e021a */
[----:B------:R4:W3:Y:S01]  /*af10*/  LDG.E.U16 R12, [R28.64] ;  /* 0x000000041c0c7981 */ /* 0x0008e2000c1e1500 */
[----:B------:R-:W-:-:S03]  /*af20*/  IMAD.WIDE R20, R112, 0x2, R20 ;  /* 0x0000000270147825 */ /* 0x000fc600078e0214 */
[----:B------:R2:W3:Y:S01]  /*af30*/  LDG.E.U16 R8, [R26.64] ;  /* 0x000000041a087981 */ /* 0x0004e2000c1e1500 */
[----:B0-----:R-:W-:-:S03]  /*af40*/  IMAD.WIDE R24, R112, 0x2, R56 ;  /* 0x0000000270187825 */ /* 0x001fc600078e0238 */
[----:B------:R0:W3:Y:S04]  /*af50*/  LDG.E.U16 R15, [R20.64] ;  /* 0x00000004140f7981 */ /* 0x0000e8000c1e1500 */
[----:B------:R1:W3:Y:S01]  /*af60*/  LDG.E.U16 R17, [R22.64] ;  /* 0x0000000416117981 */ /* 0x0002e2000c1e1500 */
[----:B0-----:R-:W-:-:S05]  /*af70*/  IMAD.WIDE R20, R112, 0x2, R30 ;  /* 0x0000000270147825 */ /* 0x001fca00078e021e */
[----:B------:R0:W3:Y:S01]  /*af80*/  LDG.E.U16 R30, [R20.64] ;  /* 0x00000004141e7981 */ /* 0x0000e2000c1e1500 */
[----:B-1----:R-:W-:-:S04]  /*af90*/  IMAD.WIDE R22, R112, 0x2, R58 ;  /* 0x0000000270167825 */ /* 0x002fc800078e023a */
[----:B0-----:R-:W-:-:S05]  /*afa0*/  IMAD.WIDE R20, R112, 0x2, R60 ;  /* 0x0000000270147825 */ /* 0x001fca00078e023c */
[----:B------:R0:W3:Y:S02]  /*afb0*/  LDG.E.U16 R31, [R20.64] ;  /* 0x00000004141f7981 */ /* 0x0000e4000c1e1500 */
[C---:B0-----:R-:W-:Y:S02]  /*afc0*/  IMAD.WIDE R20, R112.reuse, 0x2, R54 ;  /* 0x0000000270147825 */ /* 0x041fe400078e0236 */
[----:B------:R-:W-:Y:S04]  /*afd0*/  STL [R1+0x928], R112 ;  /* 0x0009287001007387 */ /* 0x000fe80000100800 */
[----:B------:R-:W3:Y:S04]  /*afe0*/  LDL R111, [R1+0x568] ;  /* 0x00056800016f7983 */ /* 0x000ee80000100800 */
[----:B------:R-:W3:Y:S01]  /*aff0*/  LDL R110, [R1+0x8fc] ;  /* 0x0008fc00016e7983 */ /* 0x000ee20000100800 */
[----:B----4-:R-:W-:-:S03]  /*b000*/  IMAD.WIDE R28, R112, 0x2, R32 ;  /* 0x00000002701c7825 */ /* 0x010fc600078e0220 */
[----:B------:R0:W4:Y:S04]  /*b010*/  LDG.E.U16 R33, [R24.64] ;  /* 0x0000000418217981 */ /* 0x000128000c1e1500 */
[----:B------:R1:W4:Y:S01]  /*b020*/  LDG.E.U16 R32, [R22.64] ;  /* 0x0000000416207981 */ /* 0x000322000c1e1500 */
[----:B0-----:R-:W-:-:S04]  /*b030*/  IMAD.WIDE R24, R112, 0x2, R40 ;  /* 0x0000000270187825 */ /* 0x001fc800078e0228 */
[C---:B--2---:R-:W-:Y:S02]  /*b040*/  IMAD.WIDE R26, R112.reuse, 0x2, R34 ;  /* 0x00000002701a7825 */ /* 0x044fe400078e0222 */
[----:B------:R0:W2:Y:S04]  /*b050*/  LDG.E.U16 R35, [R28.64] ;  /* 0x000000041c237981 */ /* 0x0000a8000c1e1500 */
[----:B------:R0:W2:Y:S01]  /*b060*/  LDG.E.U16 R34, [R26.64] ;  /* 0x000000041a227981 */ /* 0x0000a2000c1e1500 */
[----:B-1----:R-:W-:-:S04]  /*b070*/  IMAD.WIDE R22, R112, 0x2, R52 ;  /* 0x0000000270167825 */ /* 0x002fc800078e0234 */
[C---:B0-----:R-:W-:Y:S02]  /*b080*/  IMAD.WIDE R26, R112.reuse, 0x2, R38 ;  /* 0x00000002701a7825 */ /* 0x041fe400078e0226 */
[----:B------:R0:W2:Y:S02]  /*b090*/  LDG.E.U16 R38, [R24.64] ;  /* 0x0000000418267981 */ /* 0x0000a4000c1e1500 */
[C---:B------:R-:W-:Y:S02]  /*b0a0*/  IMAD.WIDE R28, R112.reuse, 0x2, R36 ;  /* 0x00000002701c7825 */ /* 0x040fe400078e0224 */
[----:B------:R3:W2:Y:S04]  /*b0b0*/  LDG.E.U16 R39, [R26.64] ;  /* 0x000000041a277981 */ /* 0x0006a8000c1e1500 */
[----:B------:R1:W2:Y:S04]  /*b0c0*/  LDG.E.U16 R36, [R20.64] ;  /* 0x0000000414247981 */ /* 0x0002a8000c1e1500 */
[----:B------:R1:W2:Y:S01]  /*b0d0*/  LDG.E.U16 R37, [R22.64] ;  /* 0x0000000416257981 */ /* 0x0002a2000c1e1500 */
[----:B0-----:R-:W-:-:S03]  /*b0e0*/  IMAD.WIDE R24, R112, 0x2, R46 ;  /* 0x0000000270187825 */ /* 0x001fc600078e022e */
[----:B------:R0:W2:Y:S01]  /*b0f0*/  LDG.E.U16 R40, [R28.64] ;  /* 0x000000041c287981 */ /* 0x0000a2000c1e1500 */
[----:B-1----:R-:W-:-:S04]  /*b100*/  IMAD.WIDE R20, R112, 0x2, R50 ;  /* 0x0000000270147825 */ /* 0x002fc800078e0232 */
[C---:B------:R-:W-:Y:S02]  /*b110*/  IMAD.WIDE R22, R112.reuse, 0x2, R48 ;  /* 0x0000000270167825 */ /* 0x040fe400078e0230 */
[----:B------:R1:W2:Y:S02]  /*b120*/  LDG.E.U16 R20, [R20.64] ;  /* 0x0000000414147981 */ /* 0x0002a4000c1e1500 */
[C---:B---3--:R-:W-:Y:S02]  /*b130*/  IMAD.WIDE R26, R112.reuse, 0x2, R44 ;  /* 0x00000002701a7825 */ /* 0x048fe400078e022c */
[----:B------:R3:W2:Y:S02]  /*b140*/  LDG.E.U16 R22, [R22.64] ;  /* 0x0000000416167981 */ /* 0x0006a4000c1e1500 */
[----:B0-----:R-:W-:Y:S02]  /*b150*/  IMAD.WIDE R28, R112, 0x2, R42 ;  /* 0x00000002701c7825 */ /* 0x001fe400078e022a */
[----:B-1----:R0:W2:Y:S04]  /*b160*/  LDG.E.U16 R21, [R24.64] ;  /* 0x0000000418157981 */ /* 0x0020a8000c1e1500 */
[----:B---3--:R-:W3:Y:S04]  /*b170*/  LDG.E.U16 R23, [R26.64] ;  /* 0x000000041a177981 */ /* 0x008ee8000c1e1500 */
[----:B0-----:R-:W3:Y:S04]  /*b180*/  LDG.E.U16 R24, [R28.64] ;  /* 0x000000041c187981 */ /* 0x001ee8000c1e1500 */
[----:B------:R-:W0:Y:S04]  /*b190*/  S2R R43, SR_TID.X ;  /* 0x00000000002b7919 */ /* 0x000e280000002100 */
[----:B------:R-:W1:Y:S01]  /*b1a0*/  S2R R41, SR_TID.X ;  /* 0x0000000000297919 */ /* 0x000e620000002100 */
[----:B0-----:R-:W-:-:S02]  /*b1b0*/  LOP3.LUT R43, R43, 0x1ff, RZ, 0xc0, !PT ;  /* 0x000001ff2b2b7812 */ /* 0x001fc400078ec0ff */
[----:B-1----:R-:W-:-:S03]  /*b1c0*/  LOP3.LUT R42, R41, 0x1ff, RZ, 0xc0, !PT ;  /* 0x000001ff292a7812 */ /* 0x002fc600078ec0ff */
[----:B------:R-:W-:Y:S01]  /*b1d0*/  IMAD.SHL.U32 R43, R43, 0x2, RZ ;  /* 0x000000022b2b7824 */ /* 0x000fe200078e00ff */
[----:B------:R-:W-:Y:S02]  /*b1e0*/  LOP3.LUT R41, R41, 0x1ff, RZ, 0xc0, !PT ;  /* 0x000001ff29297812 */ /* 0x000fe400078ec0ff */
[----:B------:R-:W-:Y:S01]  /*b1f0*/  SHF.L.U32 R0, R42, 0x1, RZ ;  /* 0x000000012a007819 */ /* 0x000fe200000006ff */
[----:B------:R-:W-:Y:S01]  /*b200*/  BAR.SYNC.DEFER_BLOCKING 0x0 ;  /* 0x0000000000007b1d */ /* 0x000fe20000010000 */
[----:B------:R-:W-:Y:S02]  /*b210*/  LOP3.LUT R44, R43, 0x10, RZ, 0x3c, !PT ;  /* 0x000000102b2c7812 */ /* 0x000fe400078e3cff */
[----:B------:R-:W-:-:S04]  /*b220*/  SHF.L.U32 R43, R41, 0x1, RZ ;  /* 0x00000001292b7819 */ /* 0x000fc800000006ff */
[C---:B------:R-:W-:Y:S01]  /*b230*/  LOP3.LUT R41, R43.reuse, 0x20, RZ, 0x3c, !PT ;  /* 0x000000202b297812 */ /* 0x040fe200078e3cff */
[----:B------:R-:W-:Y:S01]  /*b240*/  IMAD.SHL.U32 R42, R42, 0x2, RZ ;  /* 0x000000022a2a7824 */ /* 0x000fe200078e00ff */
[----:B------:R-:W-:Y:S01]  /*b250*/  LOP3.LUT R43, R43, 0x30, RZ, 0x3c, !PT ;  /* 0x000000302b2b7812 */ /* 0x000fe200078e3cff */
[----:B------:R-:W-:Y:S04]  /*b260*/  STS.U16 [R0+0x40000], R4 ;  /* 0x0400000400007388 */ /* 0x000fe80000000400 */
[----:B------:R-:W-:Y:S04]  /*b270*/  STS.U16 [R0+0x42000], R6 ;  /* 0x0420000600007388 */ /* 0x000fe80000000400 */
[----:B------:R-:W-:Y:S01]  /*b280*/  STS.U16 [R0+0x44000], R7 ;  /* 0x0440000700007388 */ /* 0x000fe20000000400 */
[----:B-----5:R-:W-:-:S03]  /*b290*/  LOP3.LUT R109, R3, 0x20, RZ, 0x3c, !PT ;  /* 0x00000020036d7812 */ /* 0x020fc600078e3cff */
[----:B----4-:R-:W-:Y:S04]  /*b2a0*/  STS.U16 [R0+0x46000], R33 ;  /* 0x0460002100007388 */ /* 0x010fe80000000400 */
[----:B------:R-:W-:Y:S04]  /*b2b0*/  STS.U16 [R44+0x40400], R5 ;  /* 0x040400052c007388 */ /* 0x000fe80000000400 */
[----:B------:R-:W-:Y:S04]  /*b2c0*/  STS.U16 [R44+0x42400], R10 ;  /* 0x0424000a2c007388 */ /* 0x000fe80000000400 */
[----:B------:R-:W-:Y:S04]  /*b2d0*/  STS.U16 [R44+0x44400], R17 ;  /* 0x044400112c007388 */ /* 0x000fe80000000400 */
[----:B--2---:R-:W-:Y:S04]  /*b2e0*/  STS.U16 [R44+0x46400], R34 ;  /* 0x046400222c007388 */ /* 0x004fe80000000400 */
[----:B------:R-:W-:Y:S04]  /*b2f0*/  STS.U16 [R41+0x40800], R11 ;  /* 0x0408000b29007388 */ /* 0x000fe80000000400 */
[----:B------:R-:W-:Y:S04]  /*b300*/  STS.U16 [R41+0x42800], R14 ;  /* 0x0428000e29007388 */ /* 0x000fe80000000400 */
[----:B------:R-:W-:Y:S04]  /*b310*/  STS.U16 [R41+0x44800], R30 ;  /* 0x0448001e29007388 */ /* 0x000fe80000000400 */
[----:B------:R0:W-:Y:S04]  /*b320*/  STS.U16 [R41+0x46800], R35 ;  /* 0x0468002329007388 */ /* 0x0001e80000000400 */
[----:B------:R-:W-:Y:S04]  /*b330*/  STS.U16 [R43+0x40c00], R19 ;  /* 0x040c00132b007388 */ /* 0x000fe80000000400 */
[----:B------:R-:W-:Y:S01]  /*b340*/  STS.U16 [R43+0x42c00], R18 ;  /* 0x042c00122b007388 */ /* 0x000fe20000000400 */
[----:B0-----:R-:W-:-:S03]  /*b350*/  LOP3.LUT R41, R42, 0x40, RZ, 0x3c, !PT ;  /* 0x000000402a297812 */ /* 0x001fc600078e3cff */
[----:B------:R-:W-:Y:S01]  /*b360*/  STS.U16 [R43+0x44c00], R31 ;  /* 0x044c001f2b007388 */ /* 0x000fe20000000400 */
[----:B------:R-:W-:-:S03]  /*b370*/  LOP3.LUT R42, R42, 0x50, RZ, 0x3c, !PT ;  /* 0x000000502a2a7812 */ /* 0x000fc600078e3cff */
[----:B------:R-:W-:Y:S04]  /*b380*/  STS.U16 [R43+0x46c00], R38 ;  /* 0x046c00262b007388 */ /* 0x000fe80000000400 */
        /* <DEDUP_REMOVED lines=13> */
[----:B------:R-:W-:Y:S04]  /*b460*/  STS.U16 [R41+0x47800], R20 ;  /* 0x0478001429007388 */ /* 0x000fe80000000400 */
[----:B------:R-:W-:Y:S04]  /*b470*/  STS.U16 [R0+0x41c00], R22 ;  /* 0x041c001600007388 */ /* 0x000fe80000000400 */
[----:B------:R-:W-:Y:S04]  /*b480*/  STS.U16 [R0+0x43c00], R21 ;  /* 0x043c001500007388 */ /* 0x000fe80000000400 */
[----:B---3--:R-:W-:Y:S04]  /*b490*/  STS.U16 [R0+0x45c00], R23 ;  /* 0x045c001700007388 */ /* 0x008fe80000000400 */
[----:B------:R0:W-:Y:S04]  /*b4a0*/  STS.U16 [R0+0x47c00], R24 ;  /* 0x047c001800007388 */ /* 0x0001e80000000400 */
[----:B------:R-:W-:Y:S06]  /*b4b0*/  BAR.SYNC.DEFER_BLOCKING 0x0 ;  /* 0x0000000000007b1d */ /* 0x000fec0000010000 */
[----:B------:R-:W-:Y:S04]  /*b4c0*/  LDSM.16.MT88.4 R24, [R3] ;  /* 0x000000000318783b */ /* 0x000fe80000004200 */
[----:B------:R-:W1:Y:S04]  /*b4d0*/  LDSM.16.M88.4 R12, [R111+0x40000] ;  /* 0x040000006f0c783b */ /* 0x000e680000000200 */
[----:B------:R-:W2:Y:S04]  /*b4e0*/  LDSM.16.MT88.4 R4, [R3+0x100] ;  /* 0x000100000304783b */ /* 0x000ea80000004200 */
[----:B------:R-:W3:Y:S04]  /*b4f0*/  LDSM.16.MT88.4 R16, [R3+0x80] ;  /* 0x000080000310783b */ /* 0x000ee80000004200 */
[----:B------:R-:W4:Y:S04]  /*b500*/  LDSM.16.MT88.4 R8, [R3+0x2000] ;  /* 0x002000000308783b */ /* 0x000f280000004200 */
[----:B------:R-:W3:Y:S04]  /*b510*/  LDSM.16.MT88.4 R20, [R3+0x2100] ;  /* 0x002100000314783b */ /* 0x000ee80000004200 */
[----:B------:R-:W4:Y:S04]  /*b520*/  LDSM.16.MT88.4 R28, [R3+0x2080] ;  /* 0x00208000031c783b */ /* 0x000f280000004200 */
[----:B------:R-:W4:Y:S04]  /*b530*/  LDSM.16.MT88.4 R68, [R109] ;  /* 0x000000006d44783b */ /* 0x000f280000004200 */
[----:B------:R-:W4:Y:S04]  /*b540*/  LDSM.16.MT88.4 R64, [R109+0x80] ;  /* 0x000080006d40783b */ /* 0x000f280000004200 */
[----:B------:R-:W4:Y:S01]  /*b550*/  LDSM.16.MT88.4 R72, [R3+0x180] ;  /* 0x000180000348783b */ /* 0x000f220000004200 */
[----:B0-----:R-:W-:-:S03]  /*b560*/  LOP3.LUT R0, R3, 0x60, RZ, 0x3c, !PT ;  /* 0x0000006003007812 */ /* 0x001fc600078e3cff */
[----:B------:R-:W-:Y:S01]  /*b570*/  LDSM.16.MT88.4 R32, [R109+0x100] ;  /* 0x000100006d20783b */ /* 0x000fe20000004200 */
[-C--:B-1----:R-:W-:Y:S03]  /*b580*/  HMMA.16816.F32.BF16 R24, R24, R12.reuse, RZ ;  /* 0x0000000c1818723c */ /* 0x082fe600000418ff */
[----:B------:R-:W-:Y:S04]  /*b590*/  LDSM.16.MT88.4 R36, [R109+0x180] ;  /* 0x000180006d24783b */ /* 0x000fe80000004200 */
[----:B------:R-:W-:Y:S01]  /*b5a0*/  LDSM.16.MT88.4 R60, [R0+0x80] ;  /* 0x00008000003c783b */ /* 0x000fe20000004200 */
[----:B--2---:R-:W-:Y:S03]  /*b5b0*/  HMMA.16816.F32.BF16 R4, R4, R12, RZ ;  /* 0x0000000c0404723c */ /* 0x004fe600000418ff */
[----:B------:R-:W-:Y:S01]  /*b5c0*/  LDSM.16.MT88.4 R104, [R0+0x100] ;  /* 0x000100000068783b */ /* 0x000fe20000004200 */
[----:B------:R-:W-:-:S03]  /*b5d0*/  LOP3.LUT R108, R3, 0x40, RZ, 0x3c, !PT ;  /* 0x00000040036c7812 */ /* 0x000fc600078e3cff */
[----:B------:R-:W-:Y:S01]  /*b5e0*/  LDSM.16.MT88.4 R56, [R0] ;  /* 0x000000000038783b */ /* 0x000fe20000004200 */
[----:B---3--:R-:W-:Y:S03]  /*b5f0*/  HMMA.16816.F32.BF16 R16, R16, R12, RZ ;  /* 0x0000000c1010723c */ /* 0x008fe600000418ff */
[----:B------:R-:W-:Y:S04]  /*b600*/  LDSM.16.MT88.4 R40, [R108] ;  /* 0x000000006c28783b */ /* 0x000fe80000004200 */
[----:B------:R-:W-:Y:S01]  /*b610*/  LDSM.16.MT88.4 R44, [R108+0x80] ;  /* 0x000080006c2c783b */ /* 0x000fe20000004200 */
[-C--:B----4-:R-:W-:Y:S03]  /*b620*/  HMMA.16816.F32.BF16 R8, R8, R14.reuse, R24 ;  /* 0x0000000e0808723c */ /* 0x090fe60000041818 */
[----:B------:R-:W-:Y:S04]  /*b630*/  LDSM.16.MT88.4 R24, [R109+0x2080] ;  /* 0x002080006d18783b */ /* 0x000fe80000004200 */
[----:B------:R-:W-:Y:S01]  /*b640*/  LDSM.16.MT88.4 R48, [R108+0x100] ;  /* 0x000100006c30783b */ /* 0x000fe20000004200 */
[-C--:B------:R-:W-:Y:S03]  /*b650*/  HMMA.16816.F32.BF16 R20, R20, R14.reuse, R4 ;  /* 0x0000000e1414723c */ /* 0x080fe60000041804 */
[----:B------:R-:W0:Y:S04]  /*b660*/  LDSM.16.MT88.4 R4, [R109+0x2000] ;  /* 0x002000006d04783b */ /* 0x000e280000004200 */
[----:B------:R-:W-:Y:S01]  /*b670*/  LDSM.16.MT88.4 R52, [R108+0x180] ;  /* 0x000180006c34783b */ /* 0x000fe20000004200 */
[----:B------:R-:W-:Y:S03]  /*b680*/  HMMA.16816.F32.BF16 R28, R28, R14, R16 ;  /* 0x0000000e1c1c723c */ /* 0x000fe60000041810 */
[----:B------:R-:W1:Y:S04]  /*b690*/  LDSM.16.MT88.4 R16, [R3+0x2180] ;  /* 0x002180000310783b */ /* 0x000e680000004200 */
[----:B------:R-:W-:Y:S01]  /*b6a0*/  LDSM.16.MT88.4 R92, [R0+0x2080] ;  /* 0x00208000005c783b */ /* 0x000fe20000004200 */
[-C--:B------:R-:W-:Y:S03]  /*b6b0*/  HMMA.16816.F32.BF16 R68, R68, R12.reuse, RZ ;  /* 0x0000000c4444723c */ /* 0x080fe600000418ff */
[----:B------:R-:W-:Y:S04]  /*b6c0*/  LDSM.16.MT88.4 R96, [R0+0x2100] ;  /* 0x002100000060783b */ /* 0x000fe80000004200 */
[----:B------:R-:W-:Y:S01]  /*b6d0*/  LDSM.16.MT88.4 R76, [R108+0x2080] ;  /* 0x002080006c4c783b */ /* 0x000fe20000004200 */
[-C--:B------:R-:W-:Y:S03]  /*b6e0*/  HMMA.16816.F32.BF16 R64, R64, R12.reuse, RZ ;  /* 0x0000000c4040723c */ /* 0x080fe600000418ff */
[----:B------:R-:W-:Y:S04]  /*b6f0*/  LDSM.16.MT88.4 R80, [R108+0x2100] ;  /* 0x002100006c50783b */ /* 0x000fe80000004200 */
[----:B------:R-:W-:Y:S01]  /*b700*/  LDSM.16.MT88.4 R84, [R108+0x2180] ;  /* 0x002180006c54783b */ /* 0x000fe20000004200 */
[----:B------:R-:W-:Y:S03]  /*b710*/  HMMA.16816.F32.BF16 R72, R72, R12, RZ ;  /* 0x0000000c4848723c */ /* 0x000fe600000418ff */
[----:B------:R-:W-:Y:S04]  /*b720*/  LDSM.16.MT88.4 R88, [R0+0x2000] ;  /* 0x002000000058783b */ /* 0x000fe80000004200 */
[----:B------:R-:W-:Y:S01]  /*b730*/  LDSM.16.MT88.4 R100, [R0+0x180] ;  /* 0x000180000064783b */ /* 0x000fe20000004200 */
[-C--:B0-----:R-:W-:Y:S03]  /*b740*/  HMMA.16816.F32.BF16 R4, R4, R14.reuse, R68 ;  /* 0x0000000e0404723c */ /* 0x081fe60000041844 */
[----:B------:R-:W-:Y:S05]  /*b750*/  LDSM.16.MT88.4 R68, [R109+0x2180] ;  /* 0x002180006d44783b */ /* 0x000fea0000004200 */
[-C--:B------:R-:W-:Y:S01]  /*b760*/  HMMA.16816.F32.BF16 R24, R24, R14.reuse, R64 ;  /* 0x0000000e1818723c */ /* 0x080fe20000041840 */
[----:B------:R-:W0:Y:S07]  /*b770*/  LDSM.16.MT88.4 R64, [R109+0x2100] ;  /* 0x002100006d40783b */ /* 0x000e2e0000004200 */
[----:B-1----:R-:W-:Y:S01]  /*b780*/  HMMA.16816.F32.BF16 R16, R16, R14, R72 ;  /* 0x0000000e1010723c */ /* 0x002fe20000041848 */
[----:B------:R-:W1:Y:S07]  /*b790*/  LDSM.16.MT88.4 R72, [R108+0x2000] ;  /* 0x002000006c48783b */ /* 0x000e6e0000004200 */
[-C--:B------:R-:W-:Y:S08]  /*b7a0*/  HMMA.16816.F32.BF16 R32, R32, R12.reuse, RZ ;  /* 0x0000000c2020723c */ /* 0x080ff000000418ff */
[-C--:B------:R-:W-:Y:S08]  /*b7b0*/  HMMA.16816.F32.BF16 R36, R36, R12.reuse, RZ ;  /* 0x0000000c2424723c */ /* 0x080ff000000418ff */
[-C--:B------:R-:W-:Y:S08]  /*b7c0*/  HMMA.16816.F32.BF16 R60, R60, R12.reuse, RZ ;  /* 0x0000000c3c3c723c */ /* 0x080ff000000418ff */
[-C--:B------:R-:W-:Y:S08]  /*b7d0*/  HMMA.16816.F32.BF16 R104, R104, R12.reuse, RZ ;  /* 0x0000000c6868723c */ /* 0x080ff000000418ff */
[-C--:B------:R-:W-:Y:S08]  /*b7e0*/  HMMA.16816.F32.BF16 R40, R40, R12.reuse, RZ ;  /* 0x0000000c2828723c */ /* 0x080ff000000418ff */
[-C--:B------:R-:W-:Y:S08]  /*b7f0*/  HMMA.16816.F32.BF16 R44, R44, R12.reuse, RZ ;  /* 0x0000000c2c2c723c */ /* 0x080ff000000418ff */
[-C--:B------:R-:W-:Y:S08]  /*b800*/  HMMA.16816.F32.BF16 R48, R48, R12.reuse, RZ ;  /* 0x0000000c3030723c */ /* 0x080ff000000418ff */
[-C--:B------:R-:W-:Y:S08]  /*b810*/  HMMA.16816.F32.BF16 R52, R52, R12.reuse, RZ ;  /* 0x0000000c3434723c */ /* 0x080ff000000418ff */
[----:B------:R-:W-:Y:S08]  /*b820*/  HMMA.16816.F32.BF16 R56, R56, R12, RZ ;  /* 0x0000000c3838723c */ /* 0x000ff000000418ff */
[-C--:B0-----:R-:W-:Y:S01]  /*b830*/  HMMA.16816.F32.BF16 R32, R64, R14.reuse, R32 ;  /* 0x0000000e4020723c */ /* 0x081fe20000041820 */
[----:B------:R-:W-:Y:S07]  /*b840*/  LDSM.16.M88.4 R64, [R110+0x40000] ;  /* 0x040000006e40783b */ /* 0x000fee0000000200 */
[-C--:B------:R-:W-:Y:S01]  /*b850*/  HMMA.16816.F32.BF16 R36, R68, R14.reuse, R36 ;  /* 0x0000000e4424723c */ /* 0x080fe20000041824 */
[----:B------:R-:W-:Y:S07]  /*b860*/  LDSM.16.MT88.4 R68, [R109+0x4100] ;  /* 0x004100006d44783b */ /* 0x000fee0000004200 */
[-C--:B------:R-:W-:Y:S01]  /*b870*/  HMMA.16816.F32.BF16 R60, R92, R14.reuse, R60 ;  /* 0x0000000e5c3c723c */ /* 0x080fe2000004183c */
[----:B------:R-:W0:Y:S07]  /*b880*/  LDSM.16.MT88.4 R92, [R3+0x4000] ;  /* 0x00400000035c783b */ /* 0x000e2e0000004200 */
[-C--:B------:R-:W-:Y:S01]  /*b890*/  HMMA.16816.F32.BF16 R96, R96, R14.reuse, R104 ;  /* 0x0000000e6060723c */ /* 0x080fe20000041868 */
[----:B------:R-:W2:Y:S07]  /*b8a0*/  LDSM.16.MT88.4 R104, [R0+0x2180] ;  /* 0x002180000068783b */ /* 0x000eae0000004200 */
[-C--:B-1----:R-:W-:Y:S01]  /*b8b0*/  HMMA.16816.F32.BF16 R40, R72, R14.reuse, R40 ;  /* 0x0000000e4828723c */ /* 0x082fe20000041828 */
[----:B------:R-:W-:Y:S07]  /*b8c0*/  LDSM.16.MT88.4 R72, [R109+0x4080] ;  /* 0x004080006d48783b */ /* 0x000fee0000004200 */
[-C--:B------:R-:W-:Y:S01]  /*b8d0*/  HMMA.16816.F32.BF16 R44, R76, R14.reuse, R44 ;  /* 0x0000000e4c2c723c */ /* 0x080fe2000004182c */
[----:B------:R-:W-:Y:S07]  /*b8e0*/  LDSM.16.MT88.4 R76, [R109+0x4000] ;  /* 0x004000006d4c783b */ /* 0x000fee0000004200 */
[-C--:B------:R-:W-:Y:S01]  /*b8f0*/  HMMA.16816.F32.BF16 R48, R80, R14.reuse, R48 ;  /* 0x0000000e5030723c */ /* 0x080fe20000041830 */
[----:B------:R-:W-:Y:S07]  /*b900*/  LDSM.16.MT88.4 R80, [R3+0x4180] ;  /* 0x004180000350783b */ /* 0x000fee0000004200 */
[-C--:B------:R-:W-:Y:S01]  /*b910*/  HMMA.16816.F32.BF16 R52, R84, R14.reuse, R52 ;  /* 0x0000000e5434723c */ /* 0x080fe20000041834 */
[----:B------:R-:W1:Y:S07]  /*b920*/  LDSM.16.MT88.4 R84, [R3+0x4100] ;  /* 0x004100000354783b */ /* 0x000e6e0000004200 */
[----:B------:R-:W-:Y:S01]  /*b930*/  HMMA.16816.F32.BF16 R56, R88, R14, R56 ;  /* 0x0000000e5838723c */ /* 0x000fe20000041838 */
[----:B------:R-:W3:Y:S07]  /*b940*/  LDSM.16.MT88.4 R88, [R3+0x4080] ;  /* 0x004080000358783b */ /* 0x000eee0000004200 */
[----:B------:R-:W-:Y:S08]  /*b950*/  HMMA.16816.F32.BF16 R100, R100, R12, RZ ;  /* 0x0000000c6464723c */ /* 0x000ff000000418ff */
[-C--:B0-----:R-:W-:Y:S01]  /*b960*/  HMMA.16816.F32.BF16 R8, R92, R64.reuse, R8 ;  /* 0x000000405c08723c */ /* 0x081fe20000041808 */
[----:B------:R-:W-:Y:S07]  /*b970*/  LDSM.16.MT88.4 R92, [R108+0x4000] ;  /* 0x004000006c5c783b */ /* 0x000fee0000004200 */
[----:B------:R-:W-:Y:S01]  /*b980*/  HMMA.16816.F32.BF16 R32, R68, R64, R32 ;  /* 0x000000404420723c */ /* 0x000fe20000041820 */
[----:B------:R-:W-:Y:S07]  /*b990*/  LDSM.16.MT88.4 R68, [R0+0x4100] ;  /* 0x004100000044783b */ /* 0x000fee0000004200 */
[----:B--2---:R-:W-:Y:S01]  /*b9a0*/  HMMA.16816.F32.BF16 R100, R104, R14, R100 ;  /* 0x0000000e6864723c */ /* 0x004fe20000041864 */
[----:B------:R-:W0:Y:S04]  /*b9b0*/  LDSM.16.MT88.4 R104, [R109+0x4180] ;  /* 0x004180006d68783b */ /* 0x000e280000004200 */
[----:B------:R-:W2:Y:S03]  /*b9c0*/  LDSM.16.MT88.4 R12, [R0+0x4180] ;  /* 0x00418000000c783b */ /* 0x000ea60000004200 */
[-C--:B-1----:R-:W-:Y:S01]  /*b9d0*/  HMMA.16816.F32.BF16 R20, R84, R64.reuse, R20 ;  /* 0x000000405414723c */ /* 0x082fe20000041814 */
[----:B------:R-:W-:Y:S07]  /*b9e0*/  LDSM.16.MT88.4 R84, [R108+0x4100] ;  /* 0x004100006c54783b */ /* 0x000fee0000004200 */
[-C--:B---3--:R-:W-:Y:S01]  /*b9f0*/  HMMA.16816.F32.BF16 R28, R88, R64.reuse, R28 ;  /* 0x00000040581c723c */ /* 0x088fe2000004181c */
[----:B------:R-:W1:Y:S07]  /*ba00*/  LDSM.16.MT88.4 R88, [R108+0x4080] ;  /* 0x004080006c58783b */ /* 0x000e6e0000004200 */
[-C--:B------:R-:W-:Y:S01]  /*ba10*/  HMMA.16816.F32.BF16 R16, R80, R64.reuse, R16 ;  /* 0x000000405010723c */ /* 0x080fe20000041810 */
[----:B------:R-:W3:Y:S07]  /*ba20*/  LDSM.16.MT88.4 R80, [R108+0x4180] ;  /* 0x004180006c50783b */ /* 0x000eee0000004200 */
[-C--:B------:R-:W-:Y:S01]  /*ba30*/  HMMA.16816.F32.BF16 R4, R76, R64.reuse, R4 ;  /* 0x000000404c04723c */ /* 0x080fe20000041804 */
[----:B------:R-:W4:Y:S07]  /*ba40*/  LDSM.16.MT88.4 R76, [R0+0x4000] ;  /* 0x00400000004c783b */ /* 0x000f2e0000004200 */
[-C--:B------:R-:W-:Y:S01]  /*ba50*/  HMMA.16816.F32.BF16 R24, R72, R64.reuse, R24 ;  /* 0x000000404818723c */ /* 0x080fe20000041818 */
[----:B------:R-:W3:Y:S07]  /*ba60*/  LDSM.16.MT88.4 R72, [R0+0x4080] ;  /* 0x004080000048783b */ /* 0x000eee0000004200 */
[-C--:B0-----:R-:W-:Y:S01]  /*ba70*/  HMMA.16816.F32.BF16 R36, R104, R64.reuse, R36 ;  /* 0x000000406824723c */ /* 0x081fe20000041824 */
[----:B------:R-:W0:Y:S07]  /*ba80*/  LDSM.16.MT88.4 R104, [R3+0x6000] ;  /* 0x006000000368783b */ /* 0x000e2e0000004200 */
[-C--:B------:R-:W-:Y:S01]  /*ba90*/  HMMA.16816.F32.BF16 R40, R92, R64.reuse, R40 ;  /* 0x000000405c28723c */ /* 0x080fe20000041828 */
[----:B------:R-:W-:Y:S07]  /*baa0*/  LDSM.16.MT88.4 R92, [R3+0x6180] ;  /* 0x00618000035c783b */ /* 0x000fee0000004200 */
[-C--:B------:R-:W-:Y:S01]  /*bab0*/  HMMA.16816.F32.BF16 R68, R68, R64.reuse, R96 ;  /* 0x000000404444723c */ /* 0x080fe20000041860 */
[----:B------:R-:W-:Y:S07]  /*bac0*/  LDSM.16.MT88.4 R96, [R3+0x6100] ;  /* 0x006100000360783b */ /* 0x000fee0000004200 */
[-C--:B--2---:R-:W-:Y:S01]  /*bad0*/  HMMA.16816.F32.BF16 R12, R12, R64.reuse, R100 ;  /* 0x000000400c0c723c */ /* 0x084fe20000041864 */
[----:B------:R-:W2:Y:S07]  /*bae0*/  LDSM.16.MT88.4 R100, [R3+0x6080] ;  /* 0x006080000364783b */ /* 0x000eae0000004200 */
[-C--:B-1----:R-:W-:Y:S01]  /*baf0*/  HMMA.16816.F32.BF16 R44, R88, R64.reuse, R44 ;  /* 0x00000040582c723c */ /* 0x082fe2000004182c */
[----:B------:R-:W1:Y:S07]  /*bb00*/  LDSM.16.MT88.4 R88, [R109+0x6000] ;  /* 0x006000006d58783b */ /* 0x000e6e0000004200 */
[-C--:B------:R-:W-:Y:S01]  /*bb10*/  HMMA.16816.F32.BF16 R48, R84, R64.reuse, R48 ;  /* 0x000000405430723c */ /* 0x080fe20000041830 */
[----:B------:R-:W1:Y:S07]  /*bb20*/  LDSM.16.MT88.4 R84, [R109+0x6080] ;  /* 0x006080006d54783b */ /* 0x000e6e0000004200 */
[-C--:B---3--:R-:W-:Y:S01]  /*bb30*/  HMMA.16816.F32.BF16 R52, R80, R64.reuse, R52 ;  /* 0x000000405034723c */ /* 0x088fe20000041834 */
[----:B------:R-:W3:Y:S07]  /*bb40*/  LDSM.16.MT88.4 R80, [R109+0x6100] ;  /* 0x006100006d50783b */ /* 0x000eee0000004200 */
[-C--:B----4-:R-:W-:Y:S01]  /*bb50*/  HMMA.16816.F32.BF16 R56, R76, R64.reuse, R56 ;  /* 0x000000404c38723c */ /* 0x090fe20000041838 */
[----:B------:R-:W4:Y:S07]  /*bb60*/  LDSM.16.MT88.4 R76, [R109+0x6180] ;  /* 0x006180006d4c783b */ /* 0x000f2e0000004200 */
[----:B------:R-:W-:Y:S01]  /*bb70*/  HMMA.16816.F32.BF16 R60, R72, R64, R60 ;  /* 0x00000040483c723c */ /* 0x000fe2000004183c */
[----:B------:R-:W3:Y:S07]  /*bb80*/  LDSM.16.MT88.4 R72, [R108+0x6000] ;  /* 0x006000006c48783b */ /* 0x000eee0000004200 */
[-C--:B0-----:R-:W-:Y:S01]  /*bb90*/  HMMA.16816.F32.BF16 R8, R104, R66.reuse, R8 ;  /* 0x000000426808723c */ /* 0x081fe20000041808 */
[----:B------:R-:W0:Y:S07]  /*bba0*/  LDSM.16.MT88.4 R104, [R108+0x6080] ;  /* 0x006080006c68783b */ /* 0x000e2e0000004200 */
[-C--:B--2---:R-:W-:Y:S01]  /*bbb0*/  HMMA.16816.F32.BF16 R28, R100, R66.reuse, R28 ;  /* 0x00000042641c723c */ /* 0x084fe2000004181c */
[----:B------:R-:W2:Y:S07]  /*bbc0*/  LDSM.16.MT88.4 R100, [R108+0x6100] ;  /* 0x006100006c64783b */ /* 0x000eae0000004200 */
[-C--:B------:R-:W-:Y:S01]  /*bbd0*/  HMMA.16816.F32.BF16 R20, R96, R66.reuse, R20 ;  /* 0x000000426014723c */ /* 0x080fe20000041814 */
[----:B------:R-:W0:Y:S07]  /*bbe0*/  LDSM.16.MT88.4 R96, [R108+0x6180] ;  /* 0x006180006c60783b */ /* 0x000e2e0000004200 */
[-C--:B------:R-:W-:Y:S01]  /*bbf0*/  HMMA.16816.F32.BF16 R16, R92, R66.reuse, R16 ;  /* 0x000000425c10723c */ /* 0x080fe20000041810 */
[----:B------:R-:W0:Y:S07]  /*bc00*/  LDSM.16.MT88.4 R92, [R0+0x6000] ;  /* 0x00600000005c783b */ /* 0x000e2e0000004200 */
[-C--:B-1----:R-:W-:Y:S01]  /*bc10*/  HMMA.16816.F32.BF16 R4, R88, R66.reuse, R4 ;  /* 0x000000425804723c */ /* 0x082fe20000041804 */
[----:B------:R-:W1:Y:S07]  /*bc20*/  LDSM.16.MT88.4 R88, [R0+0x6080] ;  /* 0x006080000058783b */ /* 0x000e6e0000004200 */
[-C--:B------:R-:W-:Y:S01]  /*bc30*/  HMMA.16816.F32.BF16 R24, R84, R66.reuse, R24 ;  /* 0x000000425418723c */ /* 0x080fe20000041818 */
[----:B------:R-:W1:Y:S07]  /*bc40*/  LDSM.16.MT88.4 R84, [R0+0x6100] ;  /* 0x006100000054783b */ /* 0x000e6e0000004200 */
[-C--:B---3--:R-:W-:Y:S01]  /*bc50*/  HMMA.16816.F32.BF16 R32, R80, R66.reuse, R32 ;  /* 0x000000425020723c */ /* 0x088fe20000041820 */
[----:B------:R-:W3:Y:S07]  /*bc60*/  LDSM.16.MT88.4 R80, [R0+0x6180] ;  /* 0x006180000050783b */ /* 0x000eee0000004200 */
[-C--:B----4-:R-:W-:Y:S01]  /*bc70*/  HMMA.16816.F32.BF16 R36, R76, R66.reuse, R36 ;  /* 0x000000424c24723c */ /* 0x090fe20000041824 */
[----:B------:R-:W-:Y:S07]  /*bc80*/  LDSM.16.MT88.4 R76, [R3+0x8000] ;  /* 0x00800000034c783b */ /* 0x000fee0000004200 */
[-C--:B------:R-:W-:Y:S01]  /*bc90*/  HMMA.16816.F32.BF16 R72, R72, R66.reuse, R40 ;  /* 0x000000424848723c */ /* 0x080fe20000041828 */
[----:B------:R-:W4:Y:S07]  /*bca0*/  LDSM.16.M88.4 R40, [R111+0x40080] ;  /* 0x040080006f28783b */ /* 0x000f2e0000000200 */
[-C--:B0-----:R-:W-:Y:S01]  /*bcb0*/  HMMA.16816.F32.BF16 R44, R104, R66.reuse, R44 ;  /* 0x00000042682c723c */ /* 0x081fe2000004182c */
[----:B------:R-:W0:Y:S07]  /*bcc0*/  LDSM.16.MT88.4 R104, [R3+0x8080] ;  /* 0x008080000368783b */ /* 0x000e2e0000004200 */
[-C--:B--2---:R-:W-:Y:S01]  /*bcd0*/  HMMA.16816.F32.BF16 R48, R100, R66.reuse, R48 ;  /* 0x000000426430723c */ /* 0x084fe20000041830 */
[----:B------:R-:W2:Y:S07]  /*bce0*/  LDSM.16.MT88.4 R100, [R3+0x8100] ;  /* 0x008100000364783b */ /* 0x000eae0000004200 */
[-C--:B------:R-:W-:Y:S01]  /*bcf0*/  HMMA.16816.F32.BF16 R52, R96, R66.reuse, R52 ;  /* 0x000000426034723c */ /* 0x080fe20000041834 */
[----:B------:R-:W0:Y:S07]  /*bd00*/  LDSM.16.MT88.4 R96, [R3+0x8180] ;  /* 0x008180000360783b */ /* 0x000e2e0000004200 */
[-C--:B------:R-:W-:Y:S01]  /*bd10*/  HMMA.16816.F32.BF16 R56, R92, R66.reuse, R56 ;  /* 0x000000425c38723c */ /* 0x080fe20000041838 */
[----:B------:R-:W2:Y:S07]  /*bd20*/  LDSM.16.MT88.4 R92, [R109+0x8000] ;  /* 0x008000006d5c783b */ /* 0x000eae0000004200 */
[-C--:B-1----:R-:W-:Y:S01]  /*bd30*/  HMMA.16816.F32.BF16 R60, R88, R66.reuse, R60 ;  /* 0x00000042583c723c */ /* 0x082fe2000004183c */
[----:B------:R-:W1:Y:S07]  /*bd40*/  LDSM.16.MT88.4 R88, [R109+0x8080] ;  /* 0x008080006d58783b */ /* 0x000e6e0000004200 */
[-C--:B------:R-:W-:Y:S01]  /*bd50*/  HMMA.16816.F32.BF16 R68, R84, R66.reuse, R68 ;  /* 0x000000425444723c */ /* 0x080fe20000041844 */
[----:B------:R-:W1:Y:S07]  /*bd60*/  LDSM.16.MT88.4 R84, [R109+0x8100] ;  /* 0x008100006d54783b */ /* 0x000e6e0000004200 */
[----:B---3--:R-:W-:Y:S01]  /*bd70*/  HMMA.16816.F32.BF16 R12, R80, R66, R12 ;  /* 0x00000042500c723c */ /* 0x008fe2000004180c */
[----:B------:R-:W3:Y:S04]  /*bd80*/  LDSM.16.MT88.4 R80, [R109+0x8180] ;  /* 0x008180006d50783b */ /* 0x000ee80000004200 */
[----:B------:R-:W-:Y:S03]  /*bd90*/  LDSM.16.MT88.4 R64, [R108+0x8080] ;  /* 0x008080006c40783b */ /* 0x000fe60000004200 */
[-C--:B----4-:R-:W-:Y:S01]  /*bda0*/  HMMA.16816.F32.BF16 R8, R76, R40.reuse, R8 ;  /* 0x000000284c08723c */ /* 0x090fe20000041808 */
[----:B------:R-:W4:Y:S07]  /*bdb0*/  LDSM.16.MT88.4 R76, [R108+0x8000] ;  /* 0x008000006c4c783b */ /* 0x000f2e0000004200 */
        /* <DEDUP_REMOVED lines=16> */
[-C--:B------:R-:W-:Y:S01]  /*bec0*/  HMMA.16816.F32.BF16 R44, R64, R40.reuse, R44 ;  /* 0x00000028402c723c */ /* 0x080fe2000004182c */
        /* <DEDUP_REMOVED lines=11> */
[----:B------:R-:W-:Y:S01]  /*bf80*/  HMMA.16816.F32.BF16 R12, R84, R40, R12 ;  /* 0x00000028540c723c */ /* 0x000fe2000004180c */
        /* <DEDUP_REMOVED lines=16> */
[----:B------:R-:W-:Y:S07]  /*c090*/  LDSM.16.MT88.4 R88, [R3+0xc000] ;  /* 0x00c000000358783b */ /* 0x000fee0000004200 */
[-C--:B------:R-:W-:Y:S01]  /*c0a0*/  HMMA.16816.F32.BF16 R72, R84, R42.reuse, R72 ;  /* 0x0000002a5448723c */ /* 0x080fe20000041848 */
[----:B------:R-:W-:Y:S07]  /*c0b0*/  LDSM.16.MT88.4 R84, [R3+0xc080] ;  /* 0x00c080000354783b */ /* 0x000fee0000004200 */
[-C--:B---3--:R-:W-:Y:S01]  /*c0c0*/  HMMA.16816.F32.BF16 R44, R80, R42.reuse, R44 ;  /* 0x0000002a502c723c */ /* 0x088fe2000004182c */
[----:B------:R-:W-:Y:S07]  /*c0d0*/  LDSM.16.MT88.4 R80, [R3+0xc100] ;  /* 0x00c100000350783b */ /* 0x000fee0000004200 */
[-C--:B----4-:R-:W-:Y:S01]  /*c0e0*/  HMMA.16816.F32.BF16 R48, R76, R42.reuse, R48 ;  /* 0x0000002a4c30723c */ /* 0x090fe20000041830 */
[----:B------:R-:W-:Y:S07]  /*c0f0*/  LDSM.16.MT88.4 R76, [R3+0xc180] ;  /* 0x00c18000034c783b */ /* 0x000fee0000004200 */
[-C--:B------:R-:W-:Y:S01]  /*c100*/  HMMA.16816.F32.BF16 R64, R64, R42.reuse, R52 ;  /* 0x0000002a4040723c */ /* 0x080fe20000041834 */
[----:B------:R-:W1:Y:S07]  /*c110*/  LDSM.16.M88.4 R52, [R110+0x40080] ;  /* 0x040080006e34783b */ /* 0x000e6e0000000200 */
[-C--:B0-----:R-:W-:Y:S01]  /*c120*/  HMMA.16816.F32.BF16 R56, R104, R42.reuse, R56 ;  /* 0x0000002a6838723c */ /* 0x081fe20000041838 */
[----:B------:R-:W0:Y:S07]  /*c130*/  LDSM.16.MT88.4 R104, [R109+0xc000] ;  /* 0x00c000006d68783b */ /* 0x000e2e0000004200 */
[-C--:B--2---:R-:W-:Y:S01]  /*c140*/  HMMA.16816.F32.BF16 R60, R100, R42.reuse, R60 ;  /* 0x0000002a643c723c */ /* 0x084fe2000004183c */
[----:B------:R-:W2:Y:S07]  /*c150*/  LDSM.16.MT88.4 R100, [R109+0xc080] ;  /* 0x00c080006d64783b */ /* 0x000eae0000004200 */
[-C--:B------:R-:W-:Y:S01]  /*c160*/  HMMA.16816.F32.BF16 R68, R96, R42.reuse, R68 ;  /* 0x0000002a6044723c */ /* 0x080fe20000041844 */
[----:B------:R-:W3:Y:S07]  /*c170*/  LDSM.16.MT88.4 R96, [R109+0xc100] ;  /* 0x00c100006d60783b */ /* 0x000eee0000004200 */
[----:B------:R-:W-:Y:S01]  /*c180*/  HMMA.16816.F32.BF16 R12, R92, R42, R12 ;  /* 0x0000002a5c0c723c */ /* 0x000fe2000004180c */
[----:B------:R-:W4:Y:S04]  /*c190*/  LDSM.16.MT88.4 R92, [R109+0xc180] ;  /* 0x00c180006d5c783b */ /* 0x000f280000004200 */
[----:B------:R-:W2:Y:S03]  /*c1a0*/  LDSM.16.MT88.4 R40, [R0+0xc000] ;  /* 0x00c000000028783b */ /* 0x000ea60000004200 */
[-C--:B-1----:R-:W-:Y:S01]  /*c1b0*/  HMMA.16816.F32.BF16 R8, R88, R52.reuse, R8 ;  /* 0x000000345808723c */ /* 0x082fe20000041808 */
[----:B------:R-:W1:Y:S07]  /*c1c0*/  LDSM.16.MT88.4 R88, [R108+0xc000] ;  /* 0x00c000006c58783b */ /* 0x000e6e0000004200 */
[-C--:B------:R-:W-:Y:S01]  /*c1d0*/  HMMA.16816.F32.BF16 R28, R84, R52.reuse, R28 ;  /* 0x00000034541c723c */ /* 0x080fe2000004181c */
[----:B------:R-:W1:Y:S07]  /*c1e0*/  LDSM.16.MT88.4 R84, [R108+0xc080] ;  /* 0x00c080006c54783b */ /* 0x000e6e0000004200 */
[-C--:B------:R-:W-:Y:S01]  /*c1f0*/  HMMA.16816.F32.BF16 R20, R80, R52.reuse, R20 ;  /* 0x000000345014723c */ /* 0x080fe20000041814 */
[----:B------:R-:W1:Y:S07]  /*c200*/  LDSM.16.MT88.4 R80, [R108+0xc100] ;  /* 0x00c100006c50783b */ /* 0x000e6e0000004200 */
[-C--:B------:R-:W-:Y:S01]  /*c210*/  HMMA.16816.F32.BF16 R16, R76, R52.reuse, R16 ;  /* 0x000000344c10723c */ /* 0x080fe20000041810 */
[----:B------:R-:W1:Y:S07]  /*c220*/  LDSM.16.MT88.4 R76, [R108+0xc180] ;  /* 0x00c180006c4c783b */ /* 0x000e6e0000004200 */
[-C--:B0-----:R-:W-:Y:S01]  /*c230*/  HMMA.16816.F32.BF16 R4, R104, R52.reuse, R4 ;  /* 0x000000346804723c */ /* 0x081fe20000041804 */
[----:B------:R-:W0:Y:S07]  /*c240*/  LDSM.16.MT88.4 R104, [R0+0xc080] ;  /* 0x00c080000068783b */ /* 0x000e2e0000004200 */
[-C--:B--2---:R-:W-:Y:S01]  /*c250*/  HMMA.16816.F32.BF16 R24, R100, R52.reuse, R24 ;  /* 0x000000346418723c */ /* 0x084fe20000041818 */
[----:B------:R-:W2:Y:S07]  /*c260*/  LDSM.16.MT88.4 R100, [R0+0xc100] ;  /* 0x00c100000064783b */ /* 0x000eae0000004200 */
[-C--:B---3--:R-:W-:Y:S01]  /*c270*/  HMMA.16816.F32.BF16 R32, R96, R52.reuse, R32 ;  /* 0x000000346020723c */ /* 0x088fe20000041820 */
[----:B------:R-:W3:Y:S07]  /*c280*/  LDSM.16.MT88.4 R96, [R0+0xc180] ;  /* 0x00c180000060783b */ /* 0x000eee0000004200 */
[-C--:B----4-:R-:W-:Y:S01]  /*c290*/  HMMA.16816.F32.BF16 R36, R92, R52.reuse, R36 ;  /* 0x000000345c24723c */ /* 0x090fe20000041824 */
[----:B------:R-:W4:Y:S07]  /*c2a0*/  LDSM.16.MT88.4 R92, [R3+0xe000] ;  /* 0x00e00000035c783b */ /* 0x000f2e0000004200 */
[-C--:B------:R-:W-:Y:S01]  /*c2b0*/  HMMA.16816.F32.BF16 R40, R40, R52.reuse, R56 ;  /* 0x000000342828723c */ /* 0x080fe20000041838 */
[----:B------:R-:W2:Y:S07]  /*c2c0*/  LDSM.16.MT88.4 R56, [R109+0xe080] ;  /* 0x00e080006d38783b */ /* 0x000eae0000004200 */
        /* <DEDUP_REMOVED lines=12> */
[----:B---3--:R-:W-:Y:S01]  /*c390*/  HMMA.16816.F32.BF16 R12, R96, R52, R12 ;  /* 0x00000034600c723c */ /* 0x008fe2000004180c */
        /* <DEDUP_REMOVED lines=16> */
[----:B------:R-:W-:Y:S07]  /*c4a0*/  LDSM.16.MT88.4 R100, [R3+0x10000] ;  /* 0x010000000364783b */ /* 0x000fee0000004200 */
[-C--:B---3--:R-:W-:Y:S01]  /*c4b0*/  HMMA.16816.F32.BF16 R72, R96, R54.reuse, R72 ;  /* 0x000000366048723c */ /* 0x088fe20000041848 */
[----:B------:R-:W-:Y:S07]  /*c4c0*/  LDSM.16.MT88.4 R96, [R3+0x10080] ;  /* 0x010080000360783b */ /* 0x000fee0000004200 */
[-C--:B----4-:R-:W-:Y:S01]  /*c4d0*/  HMMA.16816.F32.BF16 R44, R92, R54.reuse, R44 ;  /* 0x000000365c2c723c */ /* 0x090fe2000004182c */
[----:B------:R-:W-:Y:S07]  /*c4e0*/  LDSM.16.MT88.4 R92, [R3+0x10100] ;  /* 0x01010000035c783b */ /* 0x000fee0000004200 */
[-C--:B------:R-:W-:Y:S01]  /*c4f0*/  HMMA.16816.F32.BF16 R56, R56, R54.reuse, R68 ;  /* 0x000000363838723c */ /* 0x080fe20000041844 */
[----:B------:R-:W2:Y:S07]  /*c500*/  LDSM.16.M88.4 R68, [R111+0x40100] ;  /* 0x040100006f44783b */ /* 0x000eae0000000200 */
[-C--:B-1----:R-:W-:Y:S01]  /*c510*/  HMMA.16816.F32.BF16 R48, R88, R54.reuse, R48 ;  /* 0x000000365830723c */ /* 0x082fe20000041830 */
[----:B------:R-:W1:Y:S07]  /*c520*/  LDSM.16.MT88.4 R88, [R3+0x10180] ;  /* 0x010180000358783b */ /* 0x000e6e0000004200 */
[-C--:B------:R-:W-:Y:S01]  /*c530*/  HMMA.16816.F32.BF16 R64, R84, R54.reuse, R64 ;  /* 0x000000365440723c */ /* 0x080fe20000041840 */
[----:B------:R-:W3:Y:S07]  /*c540*/  LDSM.16.MT88.4 R84, [R109+0x10000] ;  /* 0x010000006d54783b */ /* 0x000eee0000004200 */
[-C--:B------:R-:W-:Y:S01]  /*c550*/  HMMA.16816.F32.BF16 R40, R80, R54.reuse, R40 ;  /* 0x000000365028723c */ /* 0x080fe20000041828 */
[----:B------:R-:W4:Y:S07]  /*c560*/  LDSM.16.MT88.4 R80, [R109+0x10080] ;  /* 0x010080006d50783b */ /* 0x000f2e0000004200 */
[-C--:B------:R-:W-:Y:S01]  /*c570*/  HMMA.16816.F32.BF16 R60, R76, R54.reuse, R60 ;  /* 0x000000364c3c723c */ /* 0x080fe2000004183c */
[----:B------:R-:W3:Y:S07]  /*c580*/  LDSM.16.MT88.4 R76, [R109+0x10100] ;  /* 0x010100006d4c783b */ /* 0x000eee0000004200 */
[----:B0-----:R-:W-:Y:S01]  /*c590*/  HMMA.16816.F32.BF16 R12, R104, R54, R12 ;  /* 0x00000036680c723c */ /* 0x001fe2000004180c */
[----:B------:R-:W0:Y:S04]  /*c5a0*/  LDSM.16.MT88.4 R104, [R109+0x10180] ;  /* 0x010180006d68783b */ /* 0x000e280000004200 */
[----:B------:R-:W-:Y:S03]  /*c5b0*/  LDSM.16.MT88.4 R52, [R0+0x10180] ;  /* 0x010180000034783b */ /* 0x000fe60000004200 */
        /* <DEDUP_REMOVED lines=24> */
[-C--:B---3--:R-:W-:Y:S01]  /*c740*/  HMMA.16816.F32.BF16 R40, R84, R68.reuse, R40 ;  /* 0x000000445428723c */ /* 0x088fe20000041828 */
[----:B------:R-:W3:Y:S07]  /*c750*/  LDSM.16.MT88.4 R84, [R109+0x12080] ;  /* 0x012080006d54783b */ /* 0x000eee0000004200 */
[-C--:B----4-:R-:W-:Y:S01]  /*c760*/  HMMA.16816.F32.BF16 R60, R80, R68.reuse, R60 ;  /* 0x00000044503c723c */ /* 0x090fe2000004183c */
[----:B------:R-:W4:Y:S07]  /*c770*/  LDSM.16.MT88.4 R80, [R109+0x12100] ;  /* 0x012100006d50783b */ /* 0x000f2e0000004200 */
[-C--:B------:R-:W-:Y:S01]  /*c780*/  HMMA.16816.F32.BF16 R56, R76, R68.reuse, R56 ;  /* 0x000000444c38723c */ /* 0x080fe20000041838 */
[----:B------:R-:W1:Y:S07]  /*c790*/  LDSM.16.MT88.4 R76, [R109+0x12180] ;  /* 0x012180006d4c783b */ /* 0x000e6e0000004200 */
        /* <DEDUP_REMOVED lines=17> */
[----:B------:R-:W-:Y:S07]  /*c8b0*/  LDSM.16.MT88.4 R76, [R3+0x14000] ;  /* 0x01400000034c783b */ /* 0x000fee0000004200 */
[-C--:B------:R-:W-:Y:S01]  /*c8c0*/  HMMA.16816.F32.BF16 R52, R52, R70.reuse, R72 ;  /* 0x000000463434723c */ /* 0x080fe20000041848 */
[----:B------:R-:W3:Y:S07]  /*c8d0*/  LDSM.16.M88.4 R72, [R110+0x40100] ;  /* 0x040100006e48783b */ /* 0x000eee0000000200 */
        /* <DEDUP_REMOVED lines=12> */
[----:B----4-:R-:W-:Y:S01]  /*c9a0*/  HMMA.16816.F32.BF16 R12, R80, R70, R12 ;  /* 0x00000046500c723c */ /* 0x010fe2000004180c */
[----:B------:R-:W4:Y:S04]  /*c9b0*/  LDSM.16.MT88.4 R80, [R109+0x14180] ;  /* 0x014180006d50783b */ /* 0x000f280000004200 */
[----:B------:R-:W-:Y:S03]  /*c9c0*/  LDSM.16.MT88.4 R68, [R108+0x14080] ;  /* 0x014080006c44783b */ /* 0x000fe60000004200 */
        /* <DEDUP_REMOVED lines=30> */
[----:B---3--:R-:W-:Y:S01]  /*cbb0*/  HMMA.16816.F32.BF16 R12, R84, R72, R12 ;  /* 0x00000048540c723c */ /* 0x008fe2000004180c */
        /* <DEDUP_REMOVED lines=17> */
[-C--:B---3--:R-:W-:Y:S01]  /*ccd0*/  HMMA.16816.F32.BF16 R52, R84, R74.reuse, R52 ;  /* 0x0000004a5434723c */ /* 0x088fe20000041834 */
[----:B------:R-:W-:Y:S07]  /*cce0*/  LDSM.16.MT88.4 R84, [R3+0x18080] ;  /* 0x018080000354783b */ /* 0x000fee0000004200 */
[-C--:B----4-:R-:W-:Y:S01]  /*ccf0*/  HMMA.16816.F32.BF16 R44, R80, R74.reuse, R44 ;  /* 0x0000004a502c723c */ /* 0x090fe2000004182c */
[----:B------:R-:W-:Y:S07]  /*cd00*/  LDSM.16.MT88.4 R80, [R3+0x18100] ;  /* 0x018100000350783b */ /* 0x000fee0000004200 */
[-C--:B------:R-:W-:Y:S01]  /*cd10*/  HMMA.16816.F32.BF16 R48, R76, R74.reuse, R48 ;  /* 0x0000004a4c30723c */ /* 0x080fe20000041830 */
        /* <DEDUP_REMOVED lines=526> */
[----:B------:R-:W-:Y:S07]  /*ee00*/  LDSM.16.MT88.4 R88, [R109+0x38080] ;  /* 0x038080006d58783b */ /* 0x000fee0000004200 */
[-C--:B---3--:R-:W-:Y:S01]  /*ee10*/  HMMA.16816.F32.BF16 R56, R84, R66.reuse, R56 ;  /* 0x000000425438723c */ /* 0x088fe20000041838 */
[----:B------:R-:W-:Y:S07]  /*ee20*/  LDSM.16.MT88.4 R84, [R109+0x38100] ;  /* 0x038100006d54783b */ /* 0x000fee0000004200 */
[----:B----4-:R-:W-:Y:S01]  /*ee30*/  HMMA.16816.F32.BF16 R12, R80, R66, R12 ;  /* 0x00000042500c723c */ /* 0x010fe2000004180c */
[----:B------:R-:W1:Y:S04]  /*ee40*/  LDSM.16.MT88.4 R64, [R108+0x38080] ;  /* 0x038080006c40783b */ /* 0x000e680000004200 */
        /* <DEDUP_REMOVED lines=8> */
[----:B------:R-:W4:Y:S07]  /*eed0*/  LDSM.16.MT88.4 R96, [R0+0x38000] ;  /* 0x038000000060783b */ /* 0x000f2e0000004200 */
[-C--:B------:R-:W-:Y:S01]  /*eee0*/  HMMA.16816.F32.BF16 R4, R92, R72.reuse, R4 ;  /* 0x000000485c04723c */ /* 0x080fe20000041804 */
[----:B------:R-:W0:Y:S07]  /*eef0*/  LDSM.16.MT88.4 R92, [R0+0x38080] ;  /* 0x03808000005c783b */ /* 0x000e2e0000004200 */
[-C--:B-1----:R-:W-:Y:S01]  /*ef00*/  HMMA.16816.F32.BF16 R44, R64, R72.reuse, R44 ;  /* 0x00000048402c723c */ /* 0x082fe2000004182c */
[----:B------:R-:W-:Y:S07]  /*ef10*/  LDSM.16.MT88.4 R64, [R3+0x3a100] ;  /* 0x03a100000340783b */ /* 0x000fee0000004200 */
[-C--:B---3--:R-:W-:Y:S01]  /*ef20*/  HMMA.16816.F32.BF16 R68, R76, R72.reuse, R68 ;  /* 0x000000484c44723c */ /* 0x088fe20000041844 */
[----:B------:R-:W1:Y:S07]  /*ef30*/  LDSM.16.MT88.4 R76, [R3+0x3a080] ;  /* 0x03a08000034c783b */ /* 0x000e6e0000004200 */
[-C--:B------:R-:W-:Y:S01]  /*ef40*/  HMMA.16816.F32.BF16 R36, R80, R72.reuse, R36 ;  /* 0x000000485024723c */ /* 0x080fe20000041824 */
[----:B------:R-:W3:Y:S07]  /*ef50*/  LDSM.16.MT88.4 R80, [R3+0x3a000] ;  /* 0x03a000000350783b */ /* 0x000eee0000004200 */
        /* <DEDUP_REMOVED lines=8> */
[-C--:B----4-:R-:W-:Y:S01]  /*efe0*/  HMMA.16816.F32.BF16 R40, R96, R72.reuse, R40 ;  /* 0x000000486028723c */ /* 0x090fe20000041828 */
[----:B------:R-:W4:Y:S07]  /*eff0*/  LDSM.16.MT88.4 R96, [R109+0x3a080] ;  /* 0x03a080006d60783b */ /* 0x000f2e0000004200 */
[----:B------:R-:W-:Y:S01]  /*f000*/  HMMA.16816.F32.BF16 R60, R92, R72, R60 ;  /* 0x000000485c3c723c */ /* 0x000fe2000004183c */
[----:B------:R-:W0:Y:S07]  /*f010*/  LDSM.16.MT88.4 R92, [R109+0x3a100] ;  /* 0x03a100006d5c783b */ /* 0x000e2e0000004200 */
[-C--:B-1----:R-:W-:Y:S01]  /*f020*/  HMMA.16816.F32.BF16 R28, R76, R74.reuse, R28 ;  /* 0x0000004a4c1c723c */ /* 0x082fe2000004181c */
[----:B------:R-:W1:Y:S07]  /*f030*/  LDSM.16.MT88.4 R76, [R108+0x3a100] ;  /* 0x03a100006c4c783b */ /* 0x000e6e0000004200 */
[-C--:B------:R-:W-:Y:S01]  /*f040*/  HMMA.16816.F32.BF16 R20, R64, R74.reuse, R20 ;  /* 0x0000004a4014723c */ /* 0x080fe20000041814 */
[----:B------:R-:W1:Y:S07]  /*f050*/  LDSM.16.MT88.4 R64, [R108+0x3a180] ;  /* 0x03a180006c40783b */ /* 0x000e6e0000004200 */
[----:B---3--:R-:W-:Y:S01]  /*f060*/  HMMA.16816.F32.BF16 R8, R80, R74, R8 ;  /* 0x0000004a5008723c */ /* 0x008fe20000041808 */
[----:B------:R-:W3:Y:S07]  /*f070*/  LDSM.16.MT88.4 R80, [R108+0x3a080] ;  /* 0x03a080006c50783b */ /* 0x000eee0000004200 */
        /* <DEDUP_REMOVED lines=8> */
[-C--:B----4-:R-:W-:Y:S01]  /*f100*/  HMMA.16816.F32.BF16 R24, R96, R74.reuse, R24 ;  /* 0x0000004a6018723c */ /* 0x090fe20000041818 */
[----:B------:R-:W4:Y:S07]  /*f110*/  LDSM.16.MT88.4 R96, [R0+0x3a100] ;  /* 0x03a100000060783b */ /* 0x000f2e0000004200 */
[-C--:B------:R-:W-:Y:S01]  /*f120*/  HMMA.16816.F32.BF16 R32, R92, R74.reuse, R32 ;  /* 0x0000004a5c20723c */ /* 0x080fe20000041820 */
[----:B------:R-:W0:Y:S07]  /*f130*/  LDSM.16.MT88.4 R92, [R0+0x3a180] ;  /* 0x03a18000005c783b */ /* 0x000e2e0000004200 */
[-C--:B-1----:R-:W-:Y:S01]  /*f140*/  HMMA.16816.F32.BF16 R48, R76, R74.reuse, R48 ;  /* 0x0000004a4c30723c */ /* 0x082fe20000041830 */
[----:B------:R-:W-:Y:S07]  /*f150*/  LDSM.16.MT88.4 R76, [R3+0x3c180] ;  /* 0x03c18000034c783b */ /* 0x000fee0000004200 */
[-C--:B------:R-:W-:Y:S01]  /*f160*/  HMMA.16816.F32.BF16 R64, R64, R74.reuse, R52 ;  /* 0x0000004a4040723c */ /* 0x080fe20000041834 */
[----:B------:R-:W1:Y:S07]  /*f170*/  LDSM.16.M88.4 R52, [R110+0x40380] ;  /* 0x040380006e34783b */ /* 0x000e6e0000000200 */
[-C--:B---3--:R-:W-:Y:S01]  /*f180*/  HMMA.16816.F32.BF16 R44, R80, R74.reuse, R44 ;  /* 0x0000004a502c723c */ /* 0x088fe2000004182c */
[----:B------:R-:W3:Y:S07]  /*f190*/  LDSM.16.MT88.4 R80, [R3+0x3c100] ;  /* 0x03c100000350783b */ /* 0x000eee0000004200 */
[-C--:B------:R-:W-:Y:S01]  /*f1a0*/  HMMA.16816.F32.BF16 R36, R88, R74.reuse, R36 ;  /* 0x0000004a5824723c */ /* 0x080fe20000041824 */
[----:B------:R-:W-:Y:S07]  /*f1b0*/  LDSM.16.MT88.4 R88, [R3+0x3c000] ;  /* 0x03c000000358783b */ /* 0x000fee0000004200 */
[-C--:B------:R-:W-:Y:S01]  /*f1c0*/  HMMA.16816.F32.BF16 R68, R84, R74.reuse, R68 ;  /* 0x0000004a5444723c */ /* 0x080fe20000041844 */
[----:B------:R-:W-:Y:S07]  /*f1d0*/  LDSM.16.MT88.4 R84, [R3+0x3c080] ;  /* 0x03c080000354783b */ /* 0x000fee0000004200 */
[-C--:B0-----:R-:W-:Y:S01]  /*f1e0*/  HMMA.16816.F32.BF16 R40, R104, R74.reuse, R40 ;  /* 0x0000004a6828723c */ /* 0x081fe20000041828 */
[----:B------:R-:W-:Y:S07]  /*f1f0*/  LDSM.16.MT88.4 R104, [R109+0x3c000] ;  /* 0x03c000006d68783b */ /* 0x000fee0000004200 */
[-C--:B--2---:R-:W-:Y:S01]  /*f200*/  HMMA.16816.F32.BF16 R60, R100, R74.reuse, R60 ;  /* 0x0000004a643c723c */ /* 0x084fe2000004183c */
[----:B------:R-:W-:Y:S07]  /*f210*/  LDSM.16.MT88.4 R100, [R109+0x3c080] ;  /* 0x03c080006d64783b */ /* 0x000fee0000004200 */
[-C--:B----4-:R-:W-:Y:S01]  /*f220*/  HMMA.16816.F32.BF16 R56, R96, R74.reuse, R56 ;  /* 0x0000004a6038723c */ /* 0x090fe20000041838 */
[----:B------:R-:W-:Y:S07]  /*f230*/  LDSM.16.MT88.4 R96, [R109+0x3c100] ;  /* 0x03c100006d60783b */ /* 0x000fee0000004200 */
[----:B------:R-:W-:Y:S01]  /*f240*/  HMMA.16816.F32.BF16 R12, R92, R74, R12 ;  /* 0x0000004a5c0c723c */ /* 0x000fe2000004180c */
[----:B------:R-:W0:Y:S04]  /*f250*/  LDSM.16.MT88.4 R72, [R0+0x3c000] ;  /* 0x03c000000048783b */ /* 0x000e280000004200 */
[----:B------:R-:W-:Y:S03]  /*f260*/  LDSM.16.MT88.4 R92, [R109+0x3c180] ;  /* 0x03c180006d5c783b */ /* 0x000fe60000004200 */
[-C--:B-1----:R-:W-:Y:S01]  /*f270*/  HMMA.16816.F32.BF16 R16, R76, R52.reuse, R16 ;  /* 0x000000344c10723c */ /* 0x082fe20000041810 */
[----:B------:R-:W1:Y:S07]  /*f280*/  LDSM.16.MT88.4 R76, [R108+0x3c180] ;  /* 0x03c180006c4c783b */ /* 0x000e6e0000004200 */
[-C--:B---3--:R-:W-:Y:S01]  /*f290*/  HMMA.16816.F32.BF16 R20, R80, R52.reuse, R20 ;  /* 0x000000345014723c */ /* 0x088fe20000041814 */
[----:B------:R-:W2:Y:S07]  /*f2a0*/  LDSM.16.MT88.4 R80, [R108+0x3c100] ;  /* 0x03c100006c50783b */ /* 0x000eae0000004200 */
[-C--:B0-----:R-:W-:Y:S01]  /*f2b0*/  HMMA.16816.F32.BF16 R40, R72, R52.reuse, R40 ;  /* 0x000000344828723c */ /* 0x081fe20000041828 */
[----:B------:R-:W0:Y:S07]  /*f2c0*/  LDSM.16.MT88.4 R72, [R109+0x3e080] ;  /* 0x03e080006d48783b */ /* 0x000e2e0000004200 */
[-C--:B-1----:R-:W-:Y:S01]  /*f2d0*/  HMMA.16816.F32.BF16 R64, R76, R52.reuse, R64 ;  /* 0x000000344c40723c */ /* 0x082fe20000041840 */
[----:B------:R-:W1:Y:S07]  /*f2e0*/  LDSM.16.MT88.4 R76, [R109+0x3e000] ;  /* 0x03e000006d4c783b */ /* 0x000e6e0000004200 */
[-C--:B--2---:R-:W-:Y:S01]  /*f2f0*/  HMMA.16816.F32.BF16 R48, R80, R52.reuse, R48 ;  /* 0x000000345030723c */ /* 0x084fe20000041830 */
[----:B------:R-:W2:Y:S07]  /*f300*/  LDSM.16.MT88.4 R80, [R3+0x3e180] ;  /* 0x03e180000350783b */ /* 0x000eae0000004200 */
[-C--:B------:R-:W-:Y:S01]  /*f310*/  HMMA.16816.F32.BF16 R24, R100, R52.reuse, R24 ;  /* 0x000000346418723c */ /* 0x080fe20000041818 */
[----:B------:R-:W-:Y:S07]  /*f320*/  LDSM.16.MT88.4 R100, [R0+0x3c100] ;  /* 0x03c100000064783b */ /* 0x000fee0000004200 */
[-C--:B------:R-:W-:Y:S01]  /*f330*/  HMMA.16816.F32.BF16 R36, R92, R52.reuse, R36 ;  /* 0x000000345c24723c */ /* 0x080fe20000041824 */
[----:B------:R-:W3:Y:S07]  /*f340*/  LDSM.16.MT88.4 R92, [R3+0x3e000] ;  /* 0x03e00000035c783b */ /* 0x000eee0000004200 */
[-C--:B------:R-:W-:Y:S01]  /*f350*/  HMMA.16816.F32.BF16 R8, R88, R52.reuse, R8 ;  /* 0x000000345808723c */ /* 0x080fe20000041808 */
[----:B------:R-:W4:Y:S07]  /*f360*/  LDSM.16.MT88.4 R88, [R108+0x3c000] ;  /* 0x03c000006c58783b */ /* 0x000f2e0000004200 */
[-C--:B------:R-:W-:Y:S01]  /*f370*/  HMMA.16816.F32.BF16 R28, R84, R52.reuse, R28 ;  /* 0x00000034541c723c */ /* 0x080fe2000004181c */
[----:B------:R-:W3:Y:S07]  /*f380*/  LDSM.16.MT88.4 R84, [R108+0x3c080] ;  /* 0x03c080006c54783b */ /* 0x000eee0000004200 */
[-C--:B------:R-:W-:Y:S01]  /*f390*/  HMMA.16816.F32.BF16 R4, R104, R52.reuse, R4 ;  /* 0x000000346804723c */ /* 0x080fe20000041804 */
[----:B------:R-:W4:Y:S07]  /*f3a0*/  LDSM.16.MT88.4 R104, [R0+0x3c080] ;  /* 0x03c080000068783b */ /* 0x000f2e0000004200 */
[----:B------:R-:W-:Y:S01]  /*f3b0*/  HMMA.16816.F32.BF16 R32, R96, R52, R32 ;  /* 0x000000346020723c */ /* 0x000fe20000041820 */
[----:B------:R-:W4:Y:S07]  /*f3c0*/  LDSM.16.MT88.4 R96, [R0+0x3c180] ;  /* 0x03c180000060783b */ /* 0x000f2e0000004200 */
[-C--:B0-----:R-:W-:Y:S01]  /*f3d0*/  HMMA.16816.F32.BF16 R24, R72, R54.reuse, R24 ;  /* 0x000000364818723c */ /* 0x081fe20000041818 */
[----:B------:R-:W0:Y:S07]  /*f3e0*/  LDSM.16.MT88.4 R72, [R109+0x3e100] ;  /* 0x03e100006d48783b */ /* 0x000e2e0000004200 */
[-C--:B-1----:R-:W-:Y:S01]  /*f3f0*/  HMMA.16816.F32.BF16 R4, R76, R54.reuse, R4 ;  /* 0x000000364c04723c */ /* 0x082fe20000041804 */
[----:B------:R-:W1:Y:S07]  /*f400*/  LDSM.16.MT88.4 R76, [R109+0x3e180] ;  /* 0x03e180006d4c783b */ /* 0x000e6e0000004200 */
[-C--:B--2---:R-:W-:Y:S01]  /*f410*/  HMMA.16816.F32.BF16 R16, R80, R54.reuse, R16 ;  /* 0x000000365010723c */ /* 0x084fe20000041810 */
[----:B------:R-:W2:Y:S07]  /*f420*/  LDSM.16.MT88.4 R80, [R108+0x3e000] ;  /* 0x03e000006c50783b */ /* 0x000eae0000004200 */
[----:B---3--:R-:W-:Y:S01]  /*f430*/  HMMA.16816.F32.BF16 R8, R92, R54, R8 ;  /* 0x000000365c08723c */ /* 0x008fe20000041808 */
[----:B------:R-:W-:Y:S07]  /*f440*/  LDSM.16.MT88.4 R92, [R108+0x3e180] ;  /* 0x03e180006c5c783b */ /* 0x000fee0000004200 */
[-C--:B----4-:R-:W-:Y:S01]  /*f450*/  HMMA.16816.F32.BF16 R68, R88, R52.reuse, R68 ;  /* 0x000000345844723c */ /* 0x090fe20000041844 */
[----:B------:R-:W3:Y:S07]  /*f460*/  LDSM.16.MT88.4 R88, [R3+0x3e080] ;  /* 0x03e080000358783b */ /* 0x000eee0000004200 */
[-C--:B------:R-:W-:Y:S01]  /*f470*/  HMMA.16816.F32.BF16 R44, R84, R52.reuse, R44 ;  /* 0x00000034542c723c */ /* 0x080fe2000004182c */
[----:B------:R-:W4:Y:S07]  /*f480*/  LDSM.16.MT88.4 R84, [R3+0x3e100] ;  /* 0x03e100000354783b */ /* 0x000f2e0000004200 */
[-C--:B------:R-:W-:Y:S01]  /*f490*/  HMMA.16816.F32.BF16 R60, R104, R52.reuse, R60 ;  /* 0x00000034683c723c */ /* 0x080fe2000004183c */
[----:B------:R-:W-:Y:S07]  /*f4a0*/  LDSM.16.MT88.4 R104, [R0+0x3e100] ;  /* 0x03e100000068783b */ /* 0x000fee0000004200 */
[-C--:B------:R-:W-:Y:S01]  /*f4b0*/  HMMA.16816.F32.BF16 R56, R100, R52.reuse, R56 ;  /* 0x000000346438723c */ /* 0x080fe20000041838 */
[----:B------:R-:W-:Y:S07]  /*f4c0*/  LDSM.16.MT88.4 R100, [R0+0x3e080] ;  /* 0x03e080000064783b */ /* 0x000fee0000004200 */
[----:B------:R-:W-:Y:S01]  /*f4d0*/  HMMA.16816.F32.BF16 R12, R96, R52, R12 ;  /* 0x00000034600c723c */ /* 0x000fe2000004180c */
[----:B------:R-:W-:Y:S06]  /*f4e0*/  LDSM.16.MT88.4 R96, [R0+0x3e000] ;  /* 0x03e000000060783b */ /* 0x000fec0000004200 */
[----:B------:R-:W-:Y:S01]  /*f4f0*/  FMUL R52, R8, c[0x0][0x188] ;  /* 0x0000620008347a20 */ /* 0x000fe20000400000 */
[----:B0-----:R-:W-:Y:S01]  /*f500*/  HMMA.16816.F32.BF16 R32, R72, R54, R32 ;  /* 0x000000364820723c */ /* 0x001fe20000041820 */
[----:B------:R-:W-:-:S06]  /*f510*/  FMUL R53, R10, c[0x0][0x188] ;  /* 0x000062000a357a20 */ /* 0x000fcc0000400000 */
[----:B------:R-:W-:Y:S02]  /*f520*/  FMUL R73, R9, c[0x0][0x188] ;  /* 0x0000620009497a20 */ /* 0x000fe40000400000 */
[----:B------:R-:W-:-:S03]  /*f530*/  FMUL R72, R11, c[0x0][0x188] ;  /* 0x000062000b487a20 */ /* 0x000fc60000400000 */
[----:B------:R-:W-:Y:S01]  /*f540*/  FMNMX R52, R52, R73, !PT ;  /* 0x0000004934347209 */ /* 0x000fe20007800000 */
[----:B------:R-:W-:Y:S01]  /*f550*/  FMUL R73, R7, c[0x0][0x188] ;  /* 0x0000620007497a20 */ /* 0x000fe20000400000 */
[----:B------:R-:W-:Y:S01]  /*f560*/  FMNMX R53, R53, R72, !PT ;  /* 0x0000004835357209 */ /* 0x000fe20007800000 */
[----:B------:R-:W-:Y:S01]  /*f570*/  FMUL R72, R6, c[0x0][0x188] ;  /* 0x0000620006487a20 */ /* 0x000fe20000400000 */
[----:B-1----:R-:W-:Y:S01]  /*f580*/  HMMA.16816.F32.BF16 R36, R76, R54, R36 ;  /* 0x000000364c24723c */ /* 0x002fe20000041824 */
[----:B------:R-:W-:Y:S02]  /*f590*/  FMUL R74, R4, c[0x0][0x188] ;  /* 0x00006200044a7a20 */ /* 0x000fe40000400000 */
[----:B------:R-:W-:-:S04]  /*f5a0*/  FMUL R75, R5, c[0x0][0x188] ;  /* 0x00006200054b7a20 */ /* 0x000fc80000400000 */
[----:B------:R-:W-:Y:S01]  /*f5b0*/  FMNMX R77, R72, R73, !PT ;  /* 0x00000049484d7209 */ /* 0x000fe20007800000 */
[----:B--2---:R-:W-:Y:S01]  /*f5c0*/  HMMA.16816.F32.BF16 R68, R80, R54, R68 ;  /* 0x000000365044723c */ /* 0x004fe20000041844 */
[----:B------:R-:W0:Y:S01]  /*f5d0*/  SHFL.BFLY PT, R81, R52, 0x2, 0x1f ;  /* 0x0c401f0034517f89 */ /* 0x000e2200000e0000 */
[----:B------:R-:W-:-:S03]  /*f5e0*/  FMNMX R76, R74, R75, !PT ;  /* 0x0000004b4a4c7209 */ /* 0x000fc60007800000 */
[----:B------:R-:W1:Y:S04]  /*f5f0*/  SHFL.BFLY PT, R78, R77, 0x2, 0x1f ;  /* 0x0c401f004d4e7f89 */ /* 0x000e6800000e0000 */
[----:B------:R-:W2:Y:S04]  /*f600*/  SHFL.BFLY PT, R80, R53, 0x2, 0x1f ;  /* 0x0c401f0035507f89 */ /* 0x000ea800000e0000 */
[----:B------:R-:W2:Y:S01]  /*f610*/  SHFL.BFLY PT, R79, R76, 0x2, 0x1f ;  /* 0x0c401f004c4f7f89 */ /* 0x000ea200000e0000 */
[-C--:B---3--:R-:W-:Y:S03]  /*f620*/  HMMA.16816.F32.BF16 R28, R88, R54.reuse, R28 ;  /* 0x00000036581c723c */ /* 0x088fe6000004181c */
[----:B------:R-:W-:Y:S04]  /*f630*/  LDSM.16.MT88.4 R88, [R108+0x3e100] ;  /* 0x03e100006c58783b */ /* 0x000fe80000004200 */
[----:B------:R-:W-:Y:S01]  /*f640*/  LDSM.16.MT88.4 R72, [R0+0x3e180] ;  /* 0x03e180000048783b */ /* 0x000fe20000004200 */
[----:B----4-:R-:W-:Y:S03]  /*f650*/  HMMA.16816.F32.BF16 R20, R84, R54, R20 ;  /* 0x000000365414723c */ /* 0x010fe60000041814 */
[----:B------:R-:W-:Y:S01]  /*f660*/  LDSM.16.MT88.4 R84, [R108+0x3e080] ;  /* 0x03e080006c54783b */ /* 0x000fe20000004200 */
[----:B0-----:R-:W-:-:S02]  /*f670*/  FMNMX R52, R52, R81, !PT ;  /* 0x0000005134347209 */ /* 0x001fc40007800000 */
[----:B-1----:R-:W-:-:S03]  /*f680*/  FMNMX R77, R77, R78, !PT ;  /* 0x0000004e4d4d7209 */ /* 0x002fc60007800000 */
[----:B------:R-:W0:Y:S01]  /*f690*/  SHFL.BFLY PT, R78, R52, 0x1, 0x1f ;  /* 0x0c201f00344e7f89 */ /* 0x000e2200000e0000 */
[----:B--2---:R-:W-:-:S03]  /*f6a0*/  FMNMX R53, R53, R80, !PT ;  /* 0x0000005035357209 */ /* 0x004fc60007800000 */
[----:B------:R-:W-:Y:S01]  /*f6b0*/  SHFL.BFLY PT, R81, R77, 0x1, 0x1f ;  /* 0x0c201f004d517f89 */ /* 0x000fe200000e0000 */
[----:B------:R-:W-:-:S03]  /*f6c0*/  FMNMX R76, R76, R79, !PT ;  /* 0x0000004f4c4c7209 */ /* 0x000fc60007800000 */
[----:B------:R-:W1:Y:S04]  /*f6d0*/  SHFL.BFLY PT, R79, R53, 0x1, 0x1f ;  /* 0x0c201f00354f7f89 */ /* 0x000e6800000e0000 */
[----:B------:R-:W2:Y:S01]  /*f6e0*/  SHFL.BFLY PT, R80, R76, 0x1, 0x1f ;  /* 0x0c201f004c507f89 */ /* 0x000ea200000e0000 */
[-C--:B------:R-:W-:Y:S08]  /*f6f0*/  HMMA.16816.F32.BF16 R40, R96, R54.reuse, R40 ;  /* 0x000000366028723c */ /* 0x080ff00000041828 */
[-C--:B------:R-:W-:Y:S01]  /*f700*/  HMMA.16816.F32.BF16 R64, R92, R54.reuse, R64 ;  /* 0x000000365c40723c */ /* 0x080fe20000041840 */
[----:B0-----:R-:W-:Y:S01]  /*f710*/  FMNMX R52, R52, R78, !PT ;  /* 0x0000004e34347209 */ /* 0x001fe20007800000 */
[----:B------:R-:W-:Y:S06]  /*f720*/  BAR.SYNC.DEFER_BLOCKING 0x0 ;  /* 0x0000000000007b1d */ /* 0x000fec0000010000 */
[-C--:B------:R-:W-:Y:S08]  /*f730*/  HMMA.16816.F32.BF16 R48, R88, R54.reuse, R48 ;  /* 0x000000365830723c */ /* 0x080ff00000041830 */
[----:B------:R-:W-:Y:S01]  /*f740*/  HMMA.16816.F32.BF16 R44, R84, R54, R44 ;  /* 0x00000036542c723c */ /* 0x000fe2000004182c */
[----:B-1----:R-:W-:-:S07]  /*f750*/  FMNMX R53, R53, R79, !PT ;  /* 0x0000004f35357209 */ /* 0x002fce0007800000 */
[-C--:B------:R-:W-:Y:S08]  /*f760*/  HMMA.16816.F32.BF16 R60, R100, R54.reuse, R60 ;  /* 0x00000036643c723c */ /* 0x080ff0000004183c */
[-C--:B------:R-:W-:Y:S01]  /*f770*/  HMMA.16816.F32.BF16 R56, R104, R54.reuse, R56 ;  /* 0x000000366838723c */ /* 0x080fe20000041838 */
[----:B------:R2:W-:Y:S07]  /*f780*/  @P1 STS [R2+0x40000], R52 ;  /* 0x0400003402001388 */ /* 0x0005ee0000000800 */
[----:B------:R-:W-:Y:S07]  /*f790*/  HMMA.16816.F32.BF16 R12, R72, R54, R12 ;  /* 0x00000036480c723c */ /* 0x000fee000004180c */
[----:B------:R-:W-:Y:S01]  /*f7a0*/  FMNMX R54, R77, R81, !PT ;  /* 0x000000514d367209 */ /* 0x000fe20007800000 */
[----:B------:R-:W-:-:S02]  /*f7b0*/  FMUL R55, R68, c[0x0][0x188] ;  /* 0x0000620044377a20 */ /* 0x000fc40000400000 */
[----:B------:R-:W-:Y:S01]  /*f7c0*/  FMUL R72, R69, c[0x0][0x188] ;  /* 0x0000620045487a20 */ /* 0x000fe20000400000 */
[----:B--2---:R-:W-:Y:S01]  /*f7d0*/  FMNMX R52, R76, R80, !PT ;  /* 0x000000504c347209 */ /* 0x004fe20007800000 */
[----:B------:R0:W-:Y:S03]  /*f7e0*/  @P1 STS [R2+0x40180], R54 ;  /* 0x0401803602001388 */ /* 0x0001e60000000800 */
[----:B------:R-:W-:Y:S01]  /*f7f0*/  FMNMX R90, R55, R72, !PT ;  /* 0x00000048375a7209 */ /* 0x000fe20007800000 */
[----:B------:R-:W-:Y:S01]  /*f800*/  FMUL R55, R71, c[0x0][0x188] ;  /* 0x0000620047377a20 */ /* 0x000fe20000400000 */
[----:B------:R1:W-:Y:S01]  /*f810*/  @P1 STS [R2+0x40080], R53 ;  /* 0x0400803502001388 */ /* 0x0003e20000000800 */
[----:B0-----:R-:W-:-:S03]  /*f820*/  FMUL R54, R70, c[0x0][0x188] ;  /* 0x0000620046367a20 */ /* 0x001fc60000400000 */
[----:B------:R0:W-:Y:S02]  /*f830*/  @P1 STS [R2+0x40100], R52 ;  /* 0x0401003402001388 */ /* 0x0001e40000000800 */
[----:B------:R-:W-:Y:S01]  /*f840*/  FMNMX R88, R54, R55, !PT ;  /* 0x0000003736587209 */ /* 0x000fe20007800000 */
[----:B-1----:R-:W-:Y:S02]  /*f850*/  FMUL R53, R41, c[0x0][0x188] ;  /* 0x0000620029357a20 */ /* 0x002fe40000400000 */
[----:B------:R-:W-:Y:S02]  /*f860*/  FMUL R54, R42, c[0x0][0x188] ;  /* 0x000062002a367a20 */ /* 0x000fe40000400000 */
[----:B------:R-:W-:Y:S02]  /*f870*/  FMUL R55, R43, c[0x0][0x188] ;  /* 0x000062002b377a20 */ /* 0x000fe40000400000 */
[----:B0-----:R-:W-:-:S03]  /*f880*/  FMUL R52, R40, c[0x0][0x188] ;  /* 0x0000620028347a20 */ /* 0x001fc60000400000 */
[----:B------:R-:W-:Y:S01]  /*f890*/  FMNMX R85, R54, R55, !PT ;  /* 0x0000003736557209 */ /* 0x000fe20007800000 */
[----:B------:R-:W-:Y:S01]  /*f8a0*/  FMUL R54, R30, c[0x0][0x188] ;  /* 0x000062001e367a20 */ /* 0x000fe20000400000 */
[----:B------:R-:W-:Y:S01]  /*f8b0*/  FMNMX R86, R52, R53, !PT ;  /* 0x0000003534567209 */ /* 0x000fe20007800000 */
[----:B------:R-:W-:Y:S02]  /*f8c0*/  FMUL R52, R28, c[0x0][0x188] ;  /* 0x000062001c347a20 */ /* 0x000fe40000400000 */
[----:B------:R-:W-:Y:S02]  /*f8d0*/  FMUL R53, R29, c[0x0][0x188] ;  /* 0x000062001d357a20 */ /* 0x000fe40000400000 */
[----:B------:R-:W-:-:S03]  /*f8e0*/  FMUL R55, R31, c[0x0][0x188] ;  /* 0x000062001f377a20 */ /* 0x000fc60000400000 */
[----:B------:R-:W-:Y:S01]  /*f8f0*/  FMNMX R84, R52, R53, !PT ;  /* 0x0000003534547209 */ /* 0x000fe20007800000 */
[----:B------:R-:W-:Y:S01]  /*f900*/  FMUL R52, R24, c[0x0][0x188] ;  /* 0x0000620018347a20 */ /* 0x000fe20000400000 */
[----:B------:R-:W-:Y:S01]  /*f910*/  FMNMX R83, R54, R55, !PT ;  /* 0x0000003736537209 */ /* 0x000fe20007800000 */
[----:B------:R-:W-:Y:S02]  /*f920*/  FMUL R53, R25, c[0x0][0x188] ;  /* 0x0000620019357a20 */ /* 0x000fe40000400000 */
[----:B------:R-:W-:Y:S02]  /*f930*/  FMUL R54, R26, c[0x0][0x188] ;  /* 0x000062001a367a20 */ /* 0x000fe40000400000 */
[----:B------:R-:W-:Y:S01]  /*f940*/  FMUL R55, R27, c[0x0][0x188] ;  /* 0x000062001b377a20 */ /* 0x000fe20000400000 */
[----:B------:R-:W0:Y:S01]  /*f950*/  SHFL.BFLY PT, R89, R88, 0x2, 0x1f ;  /* 0x0c401f0058597f89 */ /* 0x000e2200000e0000 */
[----:B------:R-:W-:Y:S01]  /*f960*/  FMNMX R82, R52, R53, !PT ;  /* 0x0000003534527209 */ /* 0x000fe20007800000 */
[----:B------:R-:W-:-:S02]  /*f970*/  FMUL R52, R44, c[0x0][0x188] ;  /* 0x000062002c347a20 */ /* 0x000fc40000400000 */
[----:B------:R-:W1:Y:S01]  /*f980*/  SHFL.BFLY PT, R87, R86, 0x2, 0x1f ;  /* 0x0c401f0056577f89 */ /* 0x000e6200000e0000 */
[----:B------:R-:W-:Y:S01]  /*f990*/  FMNMX R81, R54, R55, !PT ;  /* 0x0000003736517209 */ /* 0x000fe20007800000 */
[----:B------:R-:W-:Y:S02]  /*f9a0*/  FMUL R53, R45, c[0x0][0x188] ;  /* 0x000062002d357a20 */ /* 0x000fe40000400000 */
[----:B------:R-:W2:Y:S01]  /*f9b0*/  SHFL.BFLY PT, R91, R90, 0x2, 0x1f ;  /* 0x0c401f005a5b7f89 */ /* 0x000ea200000e0000 */
[----:B------:R-:W-:Y:S02]  /*f9c0*/  FMUL R54, R46, c[0x0][0x188] ;  /* 0x000062002e367a20 */ /* 0x000fe40000400000 */
[----:B------:R-:W-:Y:S01]  /*f9d0*/  FMNMX R73, R52, R53, !PT ;  /* 0x0000003534497209 */ /* 0x000fe20007800000 */
[----:B------:R-:W3:Y:S01]  /*f9e0*/  SHFL.BFLY PT, R78, R82, 0x2, 0x1f ;  /* 0x0c401f00524e7f89 */ /* 0x000ee200000e0000 */
[----:B------:R-:W-:-:S03]  /*f9f0*/  FMUL R55, R47, c[0x0][0x188] ;  /* 0x000062002f377a20 */ /* 0x000fc60000400000 */
[----:B------:R-:W4:Y:S01]  /*fa00*/  SHFL.BFLY PT, R77, R81, 0x2, 0x1f ;  /* 0x0c401f00514d7f89 */ /* 0x000f2200000e0000 */
[----:B------:R-:W-:Y:S02]  /*fa10*/  FMUL R52, R60, c[0x0][0x188] ;  /* 0x000062003c347a20 */ /* 0x000fe40000400000 */
[----:B------:R-:W-:Y:S01]  /*fa20*/  FMUL R53, R61, c[0x0][0x188] ;  /* 0x000062003d357a20 */ /* 0x000fe20000400000 */
[----:B------:R-:W-:Y:S01]  /*fa30*/  FMNMX R76, R54, R55, !PT ;  /* 0x00000037364c7209 */ /* 0x000fe20007800000 */
[----:B------:R-:W-:Y:S02]  /*fa40*/  FMUL R74, R62, c[0x0][0x188] ;  /* 0x000062003e4a7a20 */ /* 0x000fe40000400000 */
[----:B------:R-:W-:Y:S01]  /*fa50*/  FMUL R75, R63, c[0x0][0x188] ;  /* 0x000062003f4b7a20 */ /* 0x000fe20000400000 */
[----:B------:R-:W-:Y:S01]  /*fa60*/  FMNMX R80, R52, R53, !PT ;  /* 0x0000003534507209 */ /* 0x000fe20007800000 */
[----:B------:R-:W-:Y:S01]  /*fa70*/  FMUL R52, R20, c[0x0][0x188] ;  /* 0x0000620014347a20 */ /* 0x000fe20000400000 */
[----:B------:R-:W3:Y:S01]  /*fa80*/  SHFL.BFLY PT, R53, R85, 0x2, 0x1f ;  /* 0x0c401f0055357f89 */ /* 0x000ee200000e0000 */
[----:B------:R-:W-:Y:S01]  /*fa90*/  FMUL R54, R21, c[0x0][0x188] ;  /* 0x0000620015367a20 */ /* 0x000fe20000400000 */
[----:B------:R-:W-:-:S02]  /*faa0*/  FMNMX R79, R74, R75, !PT ;  /* 0x0000004b4a4f7209 */ /* 0x000fc40007800000 */
[----:B------:R-:W3:Y:S02]  /*fab0*/  SHFL.BFLY PT, R55, R84, 0x2, 0x1f ;  /* 0x0c401f0054377f89 */ /* 0x000ee400000e0000 */
[----:B------:R-:W-:Y:S02]  /*fac0*/  FMNMX R52, R52, R54, !PT ;  /* 0x0000003634347209 */ /* 0x000fe40007800000 */
[----:B------:R-:W4:Y:S04]  /*fad0*/  SHFL.BFLY PT, R74, R80, 0x2, 0x1f ;  /* 0x0c401f00504a7f89 */ /* 0x000f2800000e0000 */
[----:B------:R-:W4:Y:S01]  /*fae0*/  SHFL.BFLY PT, R75, R76, 0x2, 0x1f ;  /* 0x0c401f004c4b7f89 */ /* 0x000f2200000e0000 */
[----:B0-----:R-:W-:-:S03]  /*faf0*/  FMNMX R89, R88, R89, !PT ;  /* 0x0000005958597209 */ /* 0x001fc60007800000 */
[----:B------:R-:W0:Y:S01]  /*fb00*/  SHFL.BFLY PT, R72, R83, 0x2, 0x1f ;  /* 0x0c401f0053487f89 */ /* 0x000e2200000e0000 */
[----:B-1----:R-:W-:-:S03]  /*fb10*/  FMNMX R87, R86, R87, !PT ;  /* 0x0000005756577209 */ /* 0x002fc60007800000 */
[----:B------:R-:W1:Y:S01]  /*fb20*/  SHFL.BFLY PT, R54, R73, 0x2, 0x1f ;  /* 0x0c401f0049367f89 */ /* 0x000e6200000e0000 */
[----:B--2---:R-:W-:-:S03]  /*fb30*/  FMNMX R91, R90, R91, !PT ;  /* 0x0000005b5a5b7209 */ /* 0x004fc60007800000 */
[----:B------:R-:W2:Y:S04]  /*fb40*/  SHFL.BFLY PT, R88, R52, 0x2, 0x1f ;  /* 0x0c401f0034587f89 */ /* 0x000ea800000e0000 */
[----:B------:R-:W2:Y:S01]  /*fb50*/  SHFL.BFLY PT, R86, R79, 0x2, 0x1f ;  /* 0x0c401f004f567f89 */ /* 0x000ea200000e0000 */
[----:B---3--:R-:W-:Y:S02]  /*fb60*/  FMNMX R78, R82, R78, !PT ;  /* 0x0000004e524e7209 */ /* 0x008fe40007800000 */
[----:B----4-:R-:W-:Y:S01]  /*fb70*/  FMNMX R81, R81, R77, !PT ;  /* 0x0000004d51517209 */ /* 0x010fe20007800000 */
[----:B------:R-:W-:Y:S04]  /*fb80*/  SHFL.BFLY PT, R82, R89, 0x1, 0x1f ;  /* 0x0c201f0059527f89 */ /* 0x000fe800000e0000 */
[----:B------:R-:W3:Y:S01]  /*fb90*/  SHFL.BFLY PT, R77, R91, 0x1, 0x1f ;  /* 0x0c201f005b4d7f89 */ /* 0x000ee200000e0000 */
[----:B------:R-:W-:-:S02]  /*fba0*/  FMNMX R53, R85, R53, !PT ;  /* 0x0000003555357209 */ /* 0x000fc40007800000 */
[----:B------:R-:W-:Y:S02]  /*fbb0*/  FMNMX R55, R84, R55, !PT ;  /* 0x0000003754377209 */ /* 0x000fe40007800000 */
[----:B------:R-:W-:Y:S02]  /*fbc0*/  FMNMX R74, R80, R74, !PT ;  /* 0x0000004a504a7209 */ /* 0x000fe40007800000 */
[----:B------:R-:W-:Y:S01]  /*fbd0*/  FMNMX R75, R76, R75, !PT ;  /* 0x0000004b4c4b7209 */ /* 0x000fe20007800000 */
[----:B------:R-:W4:Y:S01]  /*fbe0*/  SHFL.BFLY PT, R80, R53, 0x1, 0x1f ;  /* 0x0c201f0035507f89 */ /* 0x000f2200000e0000 */
[----:B0-----:R-:W-:Y:S02]  /*fbf0*/  FMNMX R72, R83, R72, !PT ;  /* 0x0000004853487209 */ /* 0x001fe40007800000 */
[----:B-1----:R-:W-:Y:S01]  /*fc00*/  FMNMX R54, R73, R54, !PT ;  /* 0x0000003649367209 */ /* 0x002fe20007800000 */
[----:B------:R-:W0:Y:S01]  /*fc10*/  SHFL.BFLY PT, R76, R55, 0x1, 0x1f ;  /* 0x0c201f00374c7f89 */ /* 0x000e2200000e0000 */
[----:B--2---:R-:W-:-:S02]  /*fc20*/  FMNMX R52, R52, R88, !PT ;  /* 0x0000005834347209 */ /* 0x004fc40007800000 */
[----:B------:R-:W-:Y:S01]  /*fc30*/  FMNMX R79, R79, R86, !PT ;  /* 0x000000564f4f7209 */ /* 0x000fe20007800000 */
[----:B------:R-:W-:Y:S04]  /*fc40*/  SHFL.BFLY PT, R88, R72, 0x1, 0x1f ;  /* 0x0c201f0048587f89 */ /* 0x000fe800000e0000 */
[----:B------:R-:W-:Y:S04]  /*fc50*/  SHFL.BFLY PT, R83, R78, 0x1, 0x1f ;  /* 0x0c201f004e537f89 */ /* 0x000fe800000e0000 */
[----:B------:R-:W-:Y:S04]  /*fc60*/  SHFL.BFLY PT, R86, R81, 0x1, 0x1f ;  /* 0x0c201f0051567f89 */ /* 0x000fe800000e0000 */
[----:B------:R-:W1:Y:S01]  /*fc70*/  SHFL.BFLY PT, R85, R54, 0x1, 0x1f ;  /* 0x0c201f0036557f89 */ /* 0x000e6200000e0000 */
[----:B---3--:R-:W-:-:S02]  /*fc80*/  FMNMX R77, R91, R77, !PT ;  /* 0x0000004d5b4d7209 */ /* 0x008fc40007800000 */
[----:B------:R-:W-:Y:S01]  /*fc90*/  FMNMX R82, R89, R82, !PT ;  /* 0x0000005259527209 */ /* 0x000fe20007800000 */
[----:B------:R-:W-:Y:S04]  /*fca0*/  SHFL.BFLY PT, R90, R79, 0x1, 0x1f ;  /* 0x0c201f004f5a7f89 */ /* 0x000fe800000e0000 */
[----:B------:R-:W-:Y:S04]  /*fcb0*/  SHFL.BFLY PT, R89, R74, 0x1, 0x1f ;  /* 0x0c201f004a597f89 */ /* 0x000fe800000e0000 */
[----:B------:R-:W2:Y:S01]  /*fcc0*/  SHFL.BFLY PT, R91, R52, 0x1, 0x1f ;  /* 0x0c201f00345b7f89 */ /* 0x000ea200000e0000 */
[----:B----4-:R-:W-:-:S02]  /*fcd0*/  FMNMX R53, R53, R80, !PT ;  /* 0x0000005035357209 */ /* 0x010fc40007800000 */
[----:B0-----:R-:W-:Y:S01]  /*fce0*/  FMNMX R55, R55, R76, !PT ;  /* 0x0000004c37377209 */ /* 0x001fe20007800000 */
[----:B------:R-:W0:Y:S04]  /*fcf0*/  SHFL.BFLY PT, R73, R87, 0x1, 0x1f ;  /* 0x0c201f0057497f89 */ /* 0x000e2800000e0000 */
[----:B------:R3:W-:Y:S04]  /*fd00*/  @P1 STS [R2+0x40380], R53 ;  /* 0x0403803502001388 */ /* 0x0007e80000000800 */
[----:B------:R4:W-:Y:S01]  /*fd10*/  @P1 STS [R2+0x40400], R55 ;  /* 0x0404003702001388 */ /* 0x0009e20000000800 */
[----:B-1----:R-:W-:-:S02]  /*fd20*/  FMNMX R54, R54, R85, !PT ;  /* 0x0000005536367209 */ /* 0x002fc40007800000 */
[----:B---3--:R-:W-:Y:S02]  /*fd30*/  FMNMX R53, R72, R88, !PT ;  /* 0x0000005848357209 */ /* 0x008fe40007800000 */
[----:B------:R-:W-:Y:S02]  /*fd40*/  FMNMX R72, R81, R86, !PT ;  /* 0x0000005651487209 */ /* 0x000fe40007800000 */
[----:B----4-:R-:W-:Y:S01]  /*fd50*/  FMNMX R55, R78, R83, !PT ;  /* 0x000000534e377209 */ /* 0x010fe20007800000 */
[----:B------:R1:W-:Y:S01]  /*fd60*/  @P1 STS [R2+0x40480], R53 ;  /* 0x0404803502001388 */ /* 0x0003e20000000800 */
[----:B--2---:R-:W-:-:S03]  /*fd70*/  FMNMX R52, R52, R91, !PT ;  /* 0x0000005b34347209 */ /* 0x004fc60007800000 */
[----:B------:R2:W-:Y:S04]  /*fd80*/  @P1 STS [R2+0x40500], R55 ;  /* 0x0405003702001388 */ /* 0x0005e80000000800 */
[----:B------:R3:W-:Y:S01]  /*fd90*/  @P1 STS [R2+0x40580], R72 ;  /* 0x0405804802001388 */ /* 0x0007e20000000800 */
[----:B-1----:R-:W-:-:S03]  /*fda0*/  FMNMX R53, R74, R89, !PT ;  /* 0x000000594a357209 */ /* 0x002fc60007800000 */
[----:B------:R1:W-:Y:S01]  /*fdb0*/  @P1 STS [R2+0x40600], R54 ;  /* 0x0406003602001388 */ /* 0x0003e20000000800 */
[----:B--2---:R-:W-:Y:S02]  /*fdc0*/  FMUL R55, R22, c[0x0][0x188] ;  /* 0x0000620016377a20 */ /* 0x004fe40000400000 */
[----:B---3--:R-:W-:Y:S01]  /*fdd0*/  FMUL R72, R23, c[0x0][0x188] ;  /* 0x0000620017487a20 */ /* 0x008fe20000400000 */
[----:B-1----:R-:W-:Y:S01]  /*fde0*/  FMNMX R54, R79, R90, !PT ;  /* 0x0000005a4f367209 */ /* 0x002fe20007800000 */
[----:B------:R1:W-:Y:S04]  /*fdf0*/  @P1 STS [R2+0x40200], R77 ;  /* 0x0402004d02001388 */ /* 0x0003e80000000800 */
[----:B------:R2:W-:Y:S04]  /*fe00*/  @P1 STS [R2+0x40700], R53 ;  /* 0x0407003502001388 */ /* 0x0005e80000000800 */
[----:B------:R3:W-:Y:S01]  /*fe10*/  @P1 STS [R2+0x40780], R54 ;  /* 0x0407803602001388 */ /* 0x0007e20000000800 */
[----:B-1----:R-:W-:Y:S01]  /*fe20*/  FMNMX R77, R55, R72, !PT ;  /* 0x00000048374d7209 */ /* 0x002fe20007800000 */
[----:B------:R-:W-:-:S02]  /*fe30*/  FMUL R55, R33, c[0x0][0x188] ;  /* 0x0000620021377a20 */ /* 0x000fc40000400000 */
[----:B------:R1:W-:Y:S01]  /*fe40*/  @P1 STS [R2+0x40800], R52 ;  /* 0x0408003402001388 */ /* 0x0003e20000000800 */
[----:B--2---:R-:W-:-:S03]  /*fe50*/  FMUL R53, R35, c[0x0][0x188] ;  /* 0x0000620023357a20 */ /* 0x004fc60000400000 */
[----:B------:R-:W2:Y:S01]  /*fe60*/  SHFL.BFLY PT, R84, R75, 0x1, 0x1f ;  /* 0x0c201f004b547f89 */ /* 0x000ea200000e0000 */
[----:B---3--:R-:W-:Y:S02]  /*fe70*/  FMUL R54, R32, c[0x0][0x188] ;  /* 0x0000620020367a20 */ /* 0x008fe40000400000 */
[----:B-1----:R-:W-:-:S03]  /*fe80*/  FMUL R52, R34, c[0x0][0x188] ;  /* 0x0000620022347a20 */ /* 0x002fc60000400000 */
[----:B------:R-:W-:Y:S01]  /*fe90*/  FMNMX R76, R54, R55, !PT ;  /* 0x00000037364c7209 */ /* 0x000fe20007800000 */
[----:B------:R-:W-:Y:S01]  /*fea0*/  FMUL R55, R49, c[0x0][0x188] ;  /* 0x0000620031377a20 */ /* 0x000fe20000400000 */
[----:B0-----:R-:W-:Y:S01]  /*feb0*/  FMNMX R73, R87, R73, !PT ;  /* 0x0000004957497209 */ /* 0x001fe20007800000 */
[----:B------:R-:W-:Y:S01]  /*fec0*/  FMUL R54, R50, c[0x0][0x188] ;  /* 0x0000620032367a20 */ /* 0x000fe20000400000 */
[----:B------:R-:W-:Y:S01]  /*fed0*/  FMNMX R74, R52, R53, !PT ;  /* 0x00000035344a7209 */ /* 0x000fe20007800000 */
[----:B------:R-:W-:Y:S02]  /*fee0*/  FMUL R52, R48, c[0x0][0x188] ;  /* 0x0000620030347a20 */ /* 0x000fe40000400000 */
[----:B------:R-:W-:Y:S01]  /*fef0*/  FMUL R53, R51, c[0x0][0x188] ;  /* 0x0000620033357a20 */ /* 0x000fe20000400000 */
[----:B------:R0:W-:Y:S01]  /*ff00*/  @P1 STS [R2+0x40300], R73 ;  /* 0x0403004902001388 */ /* 0x0001e20000000800 */
[----:B------:R-:W-:Y:S01]  /*ff10*/  FMUL R72, R56, c[0x0][0x188] ;  /* 0x0000620038487a20 */ /* 0x000fe20000400000 */
[----:B------:R-:W-:Y:S01]  /*ff20*/  FMNMX R52, R52, R55, !PT ;  /* 0x0000003734347209 */ /* 0x000fe20007800000 */
[----:B------:R-:W-:Y:S01]  /*ff30*/  FMUL R55, R59, c[0x0][0x188] ;  /* 0x000062003b377a20 */ /* 0x000fe20000400000 */
[----:B------:R-:W-:Y:S01]  /*ff40*/  FMNMX R54, R54, R53, !PT ;  /* 0x0000003536367209 */ /* 0x000fe20007800000 */
[----:B------:R-:W-:-:S02]  /*ff50*/  FMUL R53, R58, c[0x0][0x188] ;  /* 0x000062003a357a20 */ /* 0x000fc40000400000 */
[----:B0-----:R-:W-:-:S03]  /*ff60*/  FMUL R73, R57, c[0x0][0x188] ;  /* 0x0000620039497a20 */ /* 0x001fc60000400000 */
[----:B------:R-:W-:Y:S01]  /*ff70*/  FMNMX R91, R53, R55, !PT ;  /* 0x00000037355b7209 */ /* 0x000fe20007800000 */
[----:B------:R-:W-:Y:S02]  /*ff80*/  FMUL R53, R18, c[0x0][0x188] ;  /* 0x0000620012357a20 */ /* 0x000fe40000400000 */
[----:B------:R-:W-:Y:S01]  /*ff90*/  FMUL R55, R19, c[0x0][0x188] ;  /* 0x0000620013377a20 */ /* 0x000fe20000400000 */
[----:B------:R-:W-:Y:S01]  /*ffa0*/  FMNMX R93, R72, R73, !PT ;  /* 0x00000049485d7209 */ /* 0x000fe20007800000 */
[----:B------:R-:W-:Y:S02]  /*ffb0*/  FMUL R72, R16, c[0x0][0x188] ;  /* 0x0000620010487a20 */ /* 0x000fe40000400000 */
[----:B------:R-:W-:Y:S01]  /*ffc0*/  FMUL R73, R17, c[0x0][0x188] ;  /* 0x0000620011497a20 */ /* 0x000fe20000400000 */
[----:B------:R-:W-:Y:S01]  /*ffd0*/  FMNMX R89, R53, R55, !PT ;  /* 0x0000003735597209 */ /* 0x000fe20007800000 */
[----:B------:R-:W-:Y:S01]  /*ffe0*/  FMUL R53, R38, c[0x0][0x188] ;  /* 0x0000620026357a20 */ /* 0x000fe20000400000 */
[----:B--2---:R-:W-:Y:S01]  /*fff0*/  FMNMX R75, R75, R84, !PT ;  /* 0x000000544b4b7209 */ /* 0x004fe20007800000 */
[----:B------:R-:W-:Y:S01]  /*10000*/  FMUL R55, R39, c[0x0][0x188] ;  /* 0x0000620027377a20 */ /* 0x000fe20000400000 */
[----:B------:R-:W-:Y:S01]  /*10010*/  FMNMX R90, R72, R73, !PT ;  /* 0x00000049485a7209 */ /* 0x000fe20007800000 */
[----:B------:R-:W-:-:S02]  /*10020*/  FMUL R72, R36, c[0x0][0x188] ;  /* 0x0000620024487a20 */ /* 0x000fc40000400000 */
[----:B------:R-:W-:Y:S01]  /*10030*/  FMUL R73, R37, c[0x0][0x188] ;  /* 0x0000620025497a20 */ /* 0x000fe20000400000 */
[----:B------:R-:W-:Y:S01]  /*10040*/  FMNMX R78, R53, R55, !PT ;  /* 0x00000037354e7209 */ /* 0x000fe20007800000 */
[----:B------:R0:W-:Y:S01]  /*10050*/  @P1 STS [R2+0x40680], R75 ;  /* 0x0406804b02001388 */ /* 0x0001e20000000800 */
[----:B------:R-:W-:Y:S02]  /*10060*/  FMUL R53, R66, c[0x0][0x188] ;  /* 0x0000620042357a20 */ /* 0x000fe40000400000 */
[----:B------:R-:W-:Y:S01]  /*10070*/  FMNMX R88, R72, R73, !PT ;  /* 0x0000004948587209 */ /* 0x000fe20007800000 */
[----:B------:R-:W-:Y:S02]  /*10080*/  FMUL R73, R67, c[0x0][0x188] ;  /* 0x0000620043497a20 */ /* 0x000fe40000400000 */
[----:B------:R-:W-:Y:S02]  /*10090*/  FMUL R79, R65, c[0x0][0x188] ;  /* 0x00006200414f7a20 */ /* 0x000fe40000400000 */
[----:B0-----:R-:W-:Y:S01]  /*100a0*/  FMUL R75, R64, c[0x0][0x188] ;  /* 0x00006200404b7a20 */ /* 0x001fe20000400000 */
[----:B------:R-:W-:Y:S01]  /*100b0*/  FMNMX R87, R53, R73, !PT ;  /* 0x0000004935577209 */ /* 0x000fe20007800000 */
[----:B------:R-:W-:Y:S01]  /*100c0*/  FMUL R53, R14, c[0x0][0x188] ;  /* 0x000062000e357a20 */ /* 0x000fe20000400000 */
[----:B------:R-:W0:Y:S02]  /*100d0*/  SHFL.BFLY PT, R73, R52, 0x2, 0x1f ;  /* 0x0c401f0034497f89 */ /* 0x000e2400000e0000 */
[----:B------:R-:W-:Y:S01]  /*100e0*/  FMNMX R81, R75, R79, !PT ;  /* 0x0000004f4b517209 */ /* 0x000fe20007800000 */
[----:B------:R-:W-:Y:S01]  /*100f0*/  FMUL R79, R15, c[0x0][0x188] ;  /* 0x000062000f4f7a20 */ /* 0x000fe20000400000 */
[----:B------:R-:W1:Y:S04]  /*10100*/  SHFL.BFLY PT, R72, R77, 0x2, 0x1f ;  /* 0x0c401f004d487f89 */ /* 0x000e6800000e0000 */
[----:B------:R-:W2:Y:S01]  /*10110*/  SHFL.BFLY PT, R55, R76, 0x2, 0x1f ;  /* 0x0c401f004c377f89 */ /* 0x000ea200000e0000 */
[----:B------:R-:W-:Y:S01]  /*10120*/  FMNMX R85, R53, R79, !PT ;  /* 0x0000004f35557209 */ /* 0x000fe20007800000 */
[----:B------:R-:W-:-:S02]  /*10130*/  FMUL R80, R12, c[0x0][0x188] ;  /* 0x000062000c507a20 */ /* 0x000fc40000400000 */
[----:B------:R3:W-:Y:S04]  /*10140*/  @P1 STS [R2+0x40280], R82 ;  /* 0x0402805202001388 */ /* 0x0007e80000000800 */
[----:B------:R-:W4:Y:S04]  /*10150*/  SHFL.BFLY PT, R75, R74, 0x2, 0x1f ;  /* 0x0c401f004a4b7f89 */ /* 0x000f2800000e0000 */
[----:B------:R-:W4:Y:S01]  /*10160*/  SHFL.BFLY PT, R53, R54, 0x2, 0x1f ;  /* 0x0c401f0036357f89 */ /* 0x000f2200000e0000 */
[----:B---3--:R-:W-:-:S03]  /*10170*/  FMUL R82, R13, c[0x0][0x188] ;  /* 0x000062000d527a20 */ /* 0x008fc60000400000 */
[----:B------:R-:W3:Y:S02]  /*10180*/  SHFL.BFLY PT, R83, R89, 0x2, 0x1f ;  /* 0x0c401f0059537f89 */ /* 0x000ee400000e0000 */
[----:B------:R-:W-:Y:S02]  /*10190*/  FMNMX R86, R80, R82, !PT ;  /* 0x0000005250567209 */ /* 0x000fe40007800000 */
[----:B------:R-:W3:Y:S01]  /*101a0*/  SHFL.BFLY PT, R82, R88, 0x2, 0x1f ;  /* 0x0c401f0058527f89 */ /* 0x000ee200000e0000 */
[----:B0-----:R-:W-:-:S03]  /*101b0*/  FMNMX R80, R52, R73, !PT ;  /* 0x0000004934507209 */ /* 0x001fc60007800000 */
[----:B------:R-:W0:Y:S01]  /*101c0*/  SHFL.BFLY PT, R52, R78, 0x2, 0x1f ;  /* 0x0c401f004e347f89 */ /* 0x000e2200000e0000 */
[----:B-1----:R-:W-:-:S03]  /*101d0*/  FMNMX R72, R77, R72, !PT ;  /* 0x000000484d487209 */ /* 0x002fc60007800000 */
[----:B------:R-:W1:Y:S01]  /*101e0*/  SHFL.BFLY PT, R73, R85, 0x2, 0x1f ;  /* 0x0c401f0055497f89 */ /* 0x000e6200000e0000 */
[----:B--2---:R-:W-:-:S03]  /*101f0*/  FMNMX R84, R76, R55, !PT ;  /* 0x000000374c547209 */ /* 0x004fc60007800000 */
[----:B------:R-:W2:Y:S01]  /*10200*/  SHFL.BFLY PT, R92, R91, 0x2, 0x1f ;  /* 0x0c401f005b5c7f89 */ /* 0x000ea200000e0000 */
[----:B----4-:R-:W-:-:S03]  /*10210*/  FMNMX R79, R74, R75, !PT ;  /* 0x0000004b4a4f7209 */ /* 0x010fc60007800000 */
[----:B------:R-:W4:Y:S01]  /*10220*/  SHFL.BFLY PT, R94, R93, 0x2, 0x1f ;  /* 0x0c401f005d5e7f89 */ /* 0x000f2200000e0000 */
[----:B------:R-:W-:-:S03]  /*10230*/  FMNMX R54, R54, R53, !PT ;  /* 0x0000003536367209 */ /* 0x000fc60007800000 */
[----:B------:R-:W0:Y:S04]  /*10240*/  SHFL.BFLY PT, R55, R90, 0x2, 0x1f ;  /* 0x0c401f005a377f89 */ /* 0x000e2800000e0000 */
[----:B------:R-:W0:Y:S04]  /*10250*/  SHFL.BFLY PT, R74, R86, 0x2, 0x1f ;  /* 0x0c401f00564a7f89 */ /* 0x000e2800000e0000 */
[----:B------:R-:W2:Y:S04]  /*10260*/  SHFL.BFLY PT, R53, R72, 0x1, 0x1f ;  /* 0x0c201f0048357f89 */ /* 0x000ea800000e0000 */
[----:B------:R-:W4:Y:S04]  /*10270*/  SHFL.BFLY PT, R76, R81, 0x2, 0x1f ;  /* 0x0c401f00514c7f89 */ /* 0x000f2800000e0000 */
[----:B------:R-:W4:Y:S01]  /*10280*/  SHFL.BFLY PT, R77, R84, 0x1, 0x1f ;  /* 0x0c201f00544d7f89 */ /* 0x000f2200000e0000 */
[----:B---3--:R-:W-:-:S03]  /*10290*/  FMNMX R83, R89, R83, !PT ;  /* 0x0000005359537209 */ /* 0x008fc60007800000 */
[----:B------:R-:W3:Y:S01]  /*102a0*/  SHFL.BFLY PT, R75, R87, 0x2, 0x1f ;  /* 0x0c401f00574b7f89 */ /* 0x000ee200000e0000 */
[----:B------:R-:W-:-:S03]  /*102b0*/  FMNMX R89, R88, R82, !PT ;  /* 0x0000005258597209 */ /* 0x000fc60007800000 */
[----:B------:R-:W3:Y:S04]  /*102c0*/  SHFL.BFLY PT, R88, R79, 0x1, 0x1f ;  /* 0x0c201f004f587f89 */ /* 0x000ee800000e0000 */
[----:B------:R-:W3:Y:S01]  /*102d0*/  SHFL.BFLY PT, R82, R80, 0x1, 0x1f ;  /* 0x0c201f0050527f89 */ /* 0x000ee200000e0000 */
[----:B0-----:R-:W-:Y:S02]  /*102e0*/  FMNMX R52, R78, R52, !PT ;  /* 0x000000344e347209 */ /* 0x001fe40007800000 */
[----:B-1----:R-:W-:Y:S02]  /*102f0*/  FMNMX R78, R85, R73, !PT ;  /* 0x00000049554e7209 */ /* 0x002fe40007800000 */
[----:B------:R-:W0:Y:S01]  /*10300*/  SHFL.BFLY PT, R73, R54, 0x1, 0x1f ;  /* 0x0c201f0036497f89 */ /* 0x000e2200000e0000 */
[----:B--2---:R-:W-:-:S02]  /*10310*/  FMNMX R91, R91, R92, !PT ;  /* 0x0000005c5b5b7209 */ /* 0x004fc40007800000 */
[----:B----4-:R-:W-:Y:S02]  /*10320*/  FMNMX R94, R93, R94, !PT ;  /* 0x0000005e5d5e7209 */ /* 0x010fe40007800000 */
[----:B------:R-:W-:Y:S02]  /*10330*/  FMNMX R55, R90, R55, !PT ;  /* 0x000000375a377209 */ /* 0x000fe40007800000 */
[----:B------:R-:W-:Y:S02]  /*10340*/  FMNMX R74, R86, R74, !PT ;  /* 0x0000004a564a7209 */ /* 0x000fe40007800000 */
[----:B------:R-:W-:Y:S01]  /*10350*/  FMNMX R53, R72, R53, !PT ;  /* 0x0000003548357209 */ /* 0x000fe20007800000 */
[----:B------:R-:W-:Y:S01]  /*10360*/  SHFL.BFLY PT, R85, R94, 0x1, 0x1f ;  /* 0x0c201f005e557f89 */ /* 0x000fe200000e0000 */
[----:B------:R-:W-:Y:S02]  /*10370*/  FMNMX R76, R81, R76, !PT ;  /* 0x0000004c514c7209 */ /* 0x000fe40007800000 */
[----:B------:R-:W-:Y:S01]  /*10380*/  FMNMX R86, R84, R77, !PT ;  /* 0x0000004d54567209 */ /* 0x000fe20007800000 */
[----:B------:R-:W-:Y:S01]  /*10390*/  SHFL.BFLY PT, R72, R91, 0x1, 0x1f ;  /* 0x0c201f005b487f89 */ /* 0x000fe200000e0000 */
[----:B---3--:R-:W-:-:S03]  /*103a0*/  FMNMX R75, R87, R75, !PT ;  /* 0x0000004b574b7209 */ /* 0x008fc60007800000 */
[----:B------:R-:W1:Y:S04]  /*103b0*/  SHFL.BFLY PT, R84, R55, 0x1, 0x1f ;  /* 0x0c201f0037547f89 */ /* 0x000e6800000e0000 */
[----:B------:R-:W2:Y:S01]  /*103c0*/  SHFL.BFLY PT, R81, R83, 0x1, 0x1f ;  /* 0x0c201f0053517f89 */ /* 0x000ea200000e0000 */
[----:B------:R-:W-:Y:S02]  /*103d0*/  FMNMX R79, R79, R88, !PT ;  /* 0x000000584f4f7209 */ /* 0x000fe40007800000 */
[----:B------:R-:W-:Y:S01]  /*103e0*/  FMNMX R82, R80, R82, !PT ;  /* 0x0000005250527209 */ /* 0x000fe20007800000 */
[----:B------:R-:W3:Y:S04]  /*103f0*/  SHFL.BFLY PT, R77, R89, 0x1, 0x1f ;  /* 0x0c201f00594d7f89 */ /* 0x000ee800000e0000 */
[----:B------:R-:W4:Y:S04]  /*10400*/  SHFL.BFLY PT, R80, R52, 0x1, 0x1f ;  /* 0x0c201f0034507f89 */ /* 0x000f2800000e0000 */
[----:B------:R-:W2:Y:S04]  /*10410*/  SHFL.BFLY PT, R87, R76, 0x1, 0x1f ;  /* 0x0c201f004c577f89 */ /* 0x000ea800000e0000 */
[----:B------:R-:W2:Y:S04]  /*10420*/  SHFL.BFLY PT, R88, R75, 0x1, 0x1f ;  /* 0x0c201f004b587f89 */ /* 0x000ea800000e0000 */
[----:B------:R-:W2:Y:S04]  /*10430*/  SHFL.BFLY PT, R90, R74, 0x1, 0x1f ;  /* 0x0c201f004a5a7f89 */ /* 0x000ea800000e0000 */
[----:B------:R-:W4:Y:S01]  /*10440*/  SHFL.BFLY PT, R92, R78, 0x1, 0x1f ;  /* 0x0c201f004e5c7f89 */ /* 0x000f2200000e0000 */
[----:B0-----:R-:W-:-:S02]  /*10450*/  FMNMX R54, R54, R73, !PT ;  /* 0x0000004936367209 */ /* 0x001fc40007800000 */
[----:B-1----:R-:W-:Y:S01]  /*10460*/  FMNMX R55, R55, R84, !PT ;  /* 0x0000005437377209 */ /* 0x002fe20007800000 */
[----:B------:R0:W-:Y:S04]  /*10470*/  @P1 STS [R2+0x40880], R53 ;  /* 0x0408803502001388 */ /* 0x0001e80000000800 */
[----:B------:R1:W-:Y:S01]  /*10480*/  @P1 STS [R2+0x40a80], R54 ;  /* 0x040a803602001388 */ /* 0x0003e20000000800 */
[----:B0-----:R-:W-:Y:S02]  /*10490*/  FMNMX R53, R94, R85, !PT ;  /* 0x000000555e357209 */ /* 0x001fe40007800000 */
[----:B-1----:R-:W-:Y:S02]  /*104a0*/  FMNMX R54, R91, R72, !PT ;  /* 0x000000485b367209 */ /* 0x002fe40007800000 */
[----:B--2---:R-:W-:Y:S01]  /*104b0*/  FMNMX R72, R83, R81, !PT ;  /* 0x0000005153487209 */ /* 0x004fe20007800000 */
[----:B------:R0:W-:Y:S01]  /*104c0*/  @P1 STS [R2+0x40b00], R53 ;  /* 0x040b003502001388 */ /* 0x0001e20000000800 */
[----:B---3--:R-:W-:-:S02]  /*104d0*/  FMNMX R73, R89, R77, !PT ;  /* 0x0000004d59497209 */ /* 0x008fc40007800000 */
[----:B----4-:R-:W-:Y:S01]  /*104e0*/  FMNMX R52, R52, R80, !PT ;  /* 0x0000005034347209 */ /* 0x010fe20007800000 */
[----:B------:R1:W-:Y:S04]  /*104f0*/  @P1 STS [R2+0x40b80], R54 ;  /* 0x040b803602001388 */ /* 0x0003e80000000800 */
[----:B------:R2:W-:Y:S01]  /*10500*/  @P1 STS [R2+0x40c00], R55 ;  /* 0x040c003702001388 */ /* 0x0005e20000000800 */
[----:B0-----:R-:W-:-:S03]  /*10510*/  FMNMX R53, R76, R87, !PT ;  /* 0x000000574c357209 */ /* 0x001fc60007800000 */
[----:B------:R0:W-:Y:S01]  /*10520*/  @P1 STS [R2+0x40c80], R72 ;  /* 0x040c804802001388 */ /* 0x0001e20000000800 */
[----:B-1----:R-:W-:-:S03]  /*10530*/  FMNMX R54, R75, R88, !PT ;  /* 0x000000584b367209 */ /* 0x002fc60007800000 */
[----:B------:R-:W1:Y:S01]  /*10540*/  S2R R113, SR_TID.X ;  /* 0x0000000000717919 */ /* 0x000e620000002100 */
[----:B--2---:R-:W-:Y:S02]  /*10550*/  FMNMX R55, R74, R90, !PT ;  /* 0x0000005a4a377209 */ /* 0x004fe40007800000 */
[----:B0-----:R-:W-:Y:S01]  /*10560*/  FMNMX R72, R78, R92, !PT ;  /* 0x0000005c4e487209 */ /* 0x001fe20007800000 */
[----:B------:R-:W-:Y:S04]  /*10570*/  @P1 STS [R2+0x40900], R86 ;  /* 0x0409005602001388 */ /* 0x000fe80000000800 */
[----:B------:R-:W-:Y:S04]  /*10580*/  @P1 STS [R2+0x40980], R79 ;  /* 0x0409804f02001388 */ /* 0x000fe80000000800 */
[----:B------:R-:W-:Y:S04]  /*10590*/  @P1 STS [R2+0x40a00], R82 ;  /* 0x040a005202001388 */ /* 0x000fe80000000800 */
[----:B------:R-:W-:Y:S04]  /*105a0*/  @P1 STS [R2+0x40d00], R73 ;  /* 0x040d004902001388 */ /* 0x000fe80000000800 */
[----:B------:R-:W-:Y:S04]  /*105b0*/  @P1 STS [R2+0x40d80], R52 ;  /* 0x040d803402001388 */ /* 0x000fe80000000800 */
[----:B------:R-:W-:Y:S04]  /*105c0*/  @P1 STS [R2+0x40e00], R53 ;  /* 0x040e003502001388 */ /* 0x000fe80000000800 */
[----:B------:R-:W-:Y:S04]  /*105d0*/  @P1 STS [R2+0x40e80], R54 ;  /* 0x040e803602001388 */ /* 0x000fe80000000800 */
[----:B------:R-:W-:Y:S04]  /*105e0*/  @P1 STS [R2+0x40f00], R55 ;  /* 0x040f003702001388 */ /* 0x000fe80000000800 */
[----:B------:R-:W-:Y:S01]  /*105f0*/  @P1 STS [R2+0x40f80], R72 ;  /* 0x040f804802001388 */ /* 0x000fe20000000800 */
[----:B-1----:R-:W-:-:S03]  /*10600*/  LOP3.LUT R123, R113, 0x1ff, RZ, 0xc0, !PT ;  /* 0x000001ff717b7812 */ /* 0x002fc600078ec0ff */
[----:B------:R-:W-:Y:S06]  /*10610*/  BAR.SYNC.DEFER_BLOCKING 0x0 ;  /* 0x0000000000007b1d */ /* 0x000fec0000010000 */
[----:B------:R-:W0:Y:S04]  /*10620*/  LDS R52, [R123.X4+0x40000] ;  /* 0x040000007b347984 */ /* 0x000e280000004800 */
[----:B------:R-:W1:Y:S04]  /*10630*/  S2R R122, SR_TID.X ;  /* 0x00000000007a7919 */ /* 0x000e680000002100 */
[----:B0-----:R-:W0:Y:S02]  /*10640*/  SHFL.BFLY PT, R53, R52, 0x2, 0x1f ;  /* 0x0c401f0034357f89 */ /* 0x001e2400000e0000 */
[----:B0-----:R-:W-:-:S05]  /*10650*/  FMNMX R53, R52, R53, !PT ;  /* 0x0000003534357209 */ /* 0x001fca0007800000 */
[----:B------:R-:W0:Y:S02]  /*10660*/  SHFL.BFLY PT, R52, R53, 0x1, 0x1f ;  /* 0x0c201f0035347f89 */ /* 0x000e2400000e0000 */
[----:B0-----:R-:W-:-:S05]  /*10670*/  FMNMX R52, R53, R52, !PT ;  /* 0x0000003435347209 */ /* 0x001fca0007800000 */
[----:B------:R-:W-:Y:S04]  /*10680*/  @!P0 STS [R123.X4+0x40000], R52 ;  /* 0x040000347b008388 */ /* 0x000fe80000004800 */
[----:B-1----:R-:W0:Y:S04]  /*10690*/  LDS R52, [R122.X4+0x40800] ;  /* 0x040800007a347984 */ /* 0x002e280000004800 */
[----:B0-----:R-:W0:Y:S02]  /*106a0*/  SHFL.BFLY PT, R53, R52, 0x2, 0x1f ;  /* 0x0c401f0034357f89 */ /* 0x001e2400000e0000 */
[----:B0-----:R-:W-:-:S05]  /*106b0*/  FMNMX R53, R52, R53, !PT ;  /* 0x0000003534357209 */ /* 0x001fca0007800000 */
[----:B------:R-:W0:Y:S02]  /*106c0*/  SHFL.BFLY PT, R52, R53, 0x1, 0x1f ;  /* 0x0c201f0035347f89 */ /* 0x000e2400000e0000 */
[----:B0-----:R-:W-:-:S05]  /*106d0*/  FMNMX R52, R53, R52, !PT ;  /* 0x0000003435347209 */ /* 0x001fca0007800000 */
[----:B------:R-:W-:Y:S01]  /*106e0*/  @!P0 STS [R122.X4+0x40800], R52 ;  /* 0x040800347a008388 */ /* 0x000fe20000004800 */
[----:B------:R-:W-:-:S03]  /*106f0*/  LOP3.LUT R95, R113, 0x1c, RZ, 0xc0, !PT ;  /* 0x0000001c715f7812 */ /* 0x000fc600078ec0ff */
[----:B------:R-:W-:Y:S06]  /*10700*/  BAR.SYNC.DEFER_BLOCKING 0x0 ;  /* 0x0000000000007b1d */ /* 0x000fec0000010000 */
[----:B------:R-:W0:Y:S04]  /*10710*/  LDS R52, [R95.X4+0x40000] ;  /* 0x040000005f347984 */ /* 0x000e280000004800 */
[----:B------:R-:W1:Y:S04]  /*10720*/  LDS R53, [R95.X4+0x40100] ;  /* 0x040100005f357984 */ /* 0x000e680000004800 */
[----:B------:R2:W-:Y:S04]  /*10730*/  STL [R1+0x920], R3 ;  /* 0x0009200301007387 */ /* 0x0005e80000100800 */
[----:B------:R-:W-:Y:S04]  /*10740*/  LDS R88, [R95.X4+0x40280] ;  /* 0x040280005f587984 */ /* 0x000fe80000004800 */
[----:B------:R-:W-:Y:S04]  /*10750*/  LDS R85, [R95.X4+0x40300] ;  /* 0x040300005f557984 */ /* 0x000fe80000004800 */
[----:B------:R-:W-:Y:S04]  /*10760*/  LDS R83, [R95.X4+0x40380] ;  /* 0x040380005f537984 */ /* 0x000fe80000004800 */
[----:B------:R-:W-:Y:S04]  /*10770*/  LDS R82, [R95.X4+0x40400] ;  /* 0x040400005f527984 */ /* 0x000fe80000004800 */
[----:B------:R-:W-:Y:S04]  /*10780*/  LDS R81, [R95.X4+0x40480] ;  /* 0x040480005f517984 */ /* 0x000fe80000004800 */
[----:B------:R-:W-:Y:S04]  /*10790*/  LDS R80, [R95.X4+0x40500] ;  /* 0x040500005f507984 */ /* 0x000fe80000004800 */
[----:B------:R-:W-:Y:S01]  /*107a0*/  LDS R79, [R95.X4+0x40580] ;  /* 0x040580005f4f7984 */ /* 0x000fe20000004800 */
[----:B0-----:R-:W-:-:S03]  /*107b0*/  FMNMX R121, R52, R114, !PT ;  /* 0x0000007234797209 */ /* 0x001fc60007800000 */
[----:B------:R-:W-:Y:S02]  /*107c0*/  LDS R78, [R95.X4+0x40600] ;  /* 0x040600005f4e7984 */ /* 0x000fe40000004800 */
[--C-:B------:R-:W-:Y:S02]  /*107d0*/  FFMA R8, R8, c[0x0][0x188], -R121.reuse ;  /* 0x0000620008087a23 */ /* 0x100fe40000000879 */
[----:B------:R-:W0:Y:S02]  /*107e0*/  LDS R52, [R95.X4+0x40180] ;  /* 0x040180005f347984 */ /* 0x000e240000004800 */
[----:B------:R-:W-:Y:S02]  /*107f0*/  FMUL R8, R8, 1.4426950216293334961 ;  /* 0x3fb8aa3b08087820 */ /* 0x000fe40000400000 */
[----:B------:R-:W-:Y:S02]  /*10800*/  LDS R77, [R95.X4+0x40680] ;  /* 0x040680005f4d7984 */ /* 0x000fe40000004800 */
[----:B------:R3:W4:Y:S02]  /*10810*/  MUFU.EX2 R0, R8 ;  /* 0x0000000800007308 */ /* 0x0007240000000800 */
[----:B------:R-:W-:Y:S04]  /*10820*/  LDS R76, [R95.X4+0x40700] ;  /* 0x040700005f4c7984 */ /* 0x000fe80000004800 */
[----:B------:R-:W-:Y:S04]  /*10830*/  LDS R75, [R95.X4+0x40780] ;  /* 0x040780005f4b7984 */ /* 0x000fe80000004800 */
[----:B---3--:R-:W3:Y:S01]  /*10840*/  LDS R8, [R95.X4+0x40080] ;  /* 0x040080005f087984 */ /* 0x008ee20000004800 */
[----:B------:R-:W-:-:S03]  /*10850*/  FFMA R9, R9, c[0x0][0x188], -R121 ;  /* 0x0000620009097a23 */ /* 0x000fc60000000879 */
[----:B------:R-:W-:Y:S01]  /*10860*/  LDS R74, [R95.X4+0x40800] ;  /* 0x040800005f4a7984 */ /* 0x000fe20000004800 */
[----:B------:R-:W-:-:S04]  /*10870*/  FMUL R9, R9, 1.4426950216293334961 ;  /* 0x3fb8aa3b09097820 */ /* 0x000fc80000400000 */
[----:B--2---:R-:W2:Y:S01]  /*10880*/  MUFU.EX2 R3, R9 ;  /* 0x0000000900037308 */ /* 0x004ea20000000800 */
[----:B-1----:R-:W-:Y:S01]  /*10890*/  FMNMX R117, R53, R116, !PT ;  /* 0x0000007435757209 */ /* 0x002fe20007800000 */
[----:B------:R-:W-:Y:S04]  /*108a0*/  STL [R1+0x480], R121 ;  /* 0x0004807901007387 */ /* 0x000fe80000100800 */
[----:B------:R-:W-:Y:S01]  /*108b0*/  FFMA R5, R5, c[0x0][0x188], -R117 ;  /* 0x0000620005057a23 */ /* 0x000fe20000000875 */
[----:B0-----:R-:W-:Y:S02]  /*108c0*/  FMNMX R119, R52, R118, !PT ;  /* 0x0000007634777209 */ /* 0x001fe40007800000 */
[----:B---3--:R-:W-:Y:S01]  /*108d0*/  FMNMX R120, R8, R115, !PT ;  /* 0x0000007308787209 */ /* 0x008fe20007800000 */
[----:B------:R-:W-:Y:S01]  /*108e0*/  FMUL R5, R5, 1.4426950216293334961 ;  /* 0x3fb8aa3b05057820 */ /* 0x000fe20000400000 */
[----:B------:R-:W0:Y:S03]  /*108f0*/  LDS R8, [R95.X4+0x40200] ;  /* 0x040200005f087984 */ /* 0x000e260000004800 */
[--C-:B------:R-:W-:Y:S01]  /*10900*/  FFMA R10, R10, c[0x0][0x188], -R120.reuse ;  /* 0x000062000a0a7a23 */ /* 0x100fe20000000878 */
[----:B----4-:R-:W-:Y:S03]  /*10910*/  STL [R1+0x610], R0 ;  /* 0x0006100001007387 */ /* 0x010fe60000100800 */
[----:B------:R-:W-:Y:S01]  /*10920*/  FMUL R10, R10, 1.4426950216293334961 ;  /* 0x3fb8aa3b0a0a7820 */ /* 0x000fe20000400000 */
[----:B------:R-:W-:Y:S01]  /*10930*/  LDS R53, [R95.X4+0x40b00] ;  /* 0x040b00005f357984 */ /* 0x000fe20000004800 */
[----:B------:R-:W-:-:S02]  /*10940*/  FFMA R11, R11, c[0x0][0x188], -R120 ;  /* 0x000062000b0b7a23 */ /* 0x000fc40000000878 */
[----:B------:R1:W3:Y:S01]  /*10950*/  MUFU.EX2 R72, R10 ;  /* 0x0000000a00487308 */ /* 0x0002e20000000800 */
[--C-:B------:R-:W-:Y:S01]  /*10960*/  FFMA R6, R6, c[0x0][0x188], -R119.reuse ;  /* 0x0000620006067a23 */ /* 0x100fe20000000877 */
[----:B------:R-:W-:Y:S01]  /*10970*/  LDS R52, [R95.X4+0x40b80] ;  /* 0x040b80005f347984 */ /* 0x000fe20000004800 */
[----:B------:R-:W-:Y:S02]  /*10980*/  FMUL R11, R11, 1.4426950216293334961 ;  /* 0x3fb8aa3b0b0b7820 */ /* 0x000fe40000400000 */
[----:B------:R-:W-:Y:S02]  /*10990*/  FFMA R7, R7, c[0x0][0x188], -R119 ;  /* 0x0000620007077a23 */ /* 0x000fe40000000877 */
[----:B-1----:R-:W-:Y:S01]  /*109a0*/  FFMA R10, R4, c[0x0][0x188], -R117 ;  /* 0x00006200040a7a23 */ /* 0x002fe20000000875 */
[----:B------:R1:W4:Y:S01]  /*109b0*/  MUFU.EX2 R73, R11 ;  /* 0x0000000b00497308 */ /* 0x0003220000000800 */
[----:B------:R-:W-:Y:S02]  /*109c0*/  FMUL R6, R6, 1.4426950216293334961 ;  /* 0x3fb8aa3b06067820 */ /* 0x000fe40000400000 */
[----:B------:R-:W-:Y:S01]  /*109d0*/  FMUL R10, R10, 1.4426950216293334961 ;  /* 0x3fb8aa3b0a0a7820 */ /* 0x000fe20000400000 */
[----:B--2---:R2:W-:Y:S01]  /*109e0*/  STL [R1+0x60c], R3 ;  /* 0x00060c0301007387 */ /* 0x0045e20000100800 */
[----:B------:R-:W-:-:S02]  /*109f0*/  FADD R9, R0, R3 ;  /* 0x0000000300097221 */ /* 0x000fc40000000000 */
[----:B------:R-:W-:Y:S01]  /*10a00*/  FMUL R7, R7, 1.4426950216293334961 ;  /* 0x3fb8aa3b07077820 */ /* 0x000fe20000400000 */
[----:B------:R-:W-:Y:S01]  /*10a10*/  MUFU.EX2 R55, R5 ;  /* 0x0000000500377308 */ /* 0x000fe20000000800 */
[----:B-1----:R-:W-:Y:S07]  /*10a20*/  LDS R11, [R95.X4+0x40c00] ;  /* 0x040c00005f0b7984 */ /* 0x002fee0000004800 */
[----:B--2---:R-:W1:Y:S08]  /*10a30*/  MUFU.EX2 R3, R10 ;  /* 0x0000000a00037308 */ /* 0x004e700000000800 */
[----:B------:R-:W2:Y:S01]  /*10a40*/  MUFU.EX2 R92, R6 ;  /* 0x00000006005c7308 */ /* 0x000ea20000000800 */
[----:B------:R-:W-:Y:S07]  /*10a50*/  STL [R1+0x47c], R120 ;  /* 0x00047c7801007387 */ /* 0x000fee0000100800 */
[----:B------:R-:W1:Y:S01]  /*10a60*/  MUFU.EX2 R93, R7 ;  /* 0x00000007005d7308 */ /* 0x000e620000000800 */
[----:B------:R-:W-:Y:S01]  /*10a70*/  STL [R1+0x478], R117 ;  /* 0x0004787501007387 */ /* 0x000fe20000100800 */
[----:B0-----:R-:W-:-:S03]  /*10a80*/  FMNMX R0, R8, R124, !PT ;  /* 0x0000007c08007209 */ /* 0x001fc60007800000 */
[----:B---3--:R-:W-:Y:S04]  /*10a90*/  STL [R1+0x608], R72 ;  /* 0x0006084801007387 */ /* 0x008fe80000100800 */
[----:B----4-:R-:W-:Y:S04]  /*10aa0*/  STL [R1+0x604], R73 ;  /* 0x0006044901007387 */ /* 0x010fe80000100800 */
[----:B------:R-:W-:Y:S04]  /*10ab0*/  STL [R1+0x474], R119 ;  /* 0x0004747701007387 */ /* 0x000fe80000100800 */
[----:B-1----:R0:W-:Y:S01]  /*10ac0*/  STL [R1+0x600], R3 ;  /* 0x0006000301007387 */ /* 0x0021e20000100800 */
[----:B------:R-:W-:-:S03]  /*10ad0*/  FADD R86, R3, R55 ;  /* 0x0000003703567221 */ /* 0x000fc60000000000 */
[----:B------:R-:W-:Y:S04]  /*10ae0*/  STL [R1+0x5fc], R55 ;  /* 0x0005fc3701007387 */ /* 0x000fe80000100800 */
[----:B--2---:R-:W-:Y:S04]  /*10af0*/  STL [R1+0x5f8], R92 ;  /* 0x0005f85c01007387 */ /* 0x004fe80000100800 */
[----:B------:R1:W-:Y:S04]  /*10b00*/  STL [R1+0x470], R0 ;  /* 0x0004700001007387 */ /* 0x0003e80000100800 */
[----:B------:R-:W-:Y:S04]  /*10b10*/  STL [R1+0x5f4], R93 ;  /* 0x0005f45d01007387 */ /* 0x000fe80000100800 */
[----:B0-----:R-:W2:Y:S01]  /*10b20*/  LDL R3, [R1+0x10] ;  /* 0x0000100001037983 */ /* 0x001ea20000100800 */
[----:B------:R-:W-:-:S02]  /*10b30*/  FFMA R91, R68, c[0x0][0x188], -R0 ;  /* 0x00006200445b7a23 */ /* 0x000fc40000000800 */
[----:B------:R-:W-:Y:S01]  /*10b40*/  FFMA R69, R69, c[0x0][0x188], -R0 ;  /* 0x0000620045457a23 */ /* 0x000fe20000000800 */
[----:B------:R-:W0:Y:S04]  /*10b50*/  SHFL.BFLY PT, R54, R9, 0x2, 0x1f ;  /* 0x0c401f0009367f89 */ /* 0x000e2800000e0000 */
[----:B-1----:R-:W3:Y:S01]  /*10b60*/  LDL R0, [R1+0x14] ;  /* 0x0000140001007983 */ /* 0x002ee20000100800 */
[----:B------:R-:W-:-:S03]  /*10b70*/  FADD R89, R72, R73 ;  /* 0x0000004948597221 */ /* 0x000fc60000000000 */
[----:B------:R-:W-:Y:S04]  /*10b80*/  LDS R73, [R95.X4+0x40880] ;  /* 0x040880005f497984 */ /* 0x000fe80000004800 */
[----:B------:R-:W-:Y:S04]  /*10b90*/  LDS R72, [R95.X4+0x40900] ;  /* 0x040900005f487984 */ /* 0x000fe80000004800 */
[----:B------:R-:W-:Y:S04]  /*10ba0*/  LDS R68, [R95.X4+0x40980] ;  /* 0x040980005f447984 */ /* 0x000fe80000004800 */
[----:B------:R-:W-:Y:S01]  /*10bb0*/  LDS R55, [R95.X4+0x40a00] ;  /* 0x040a00005f377984 */ /* 0x000fe20000004800 */
[----:B0-----:R-:W-:-:S03]  /*10bc0*/  FADD R9, R9, R54 ;  /* 0x0000003609097221 */ /* 0x001fc60000000000 */
[----:B------:R-:W-:Y:S04]  /*10bd0*/  LDS R10, [R95.X4+0x40c80] ;  /* 0x040c80005f0a7984 */ /* 0x000fe80000004800 */
[----:B------:R-:W0:Y:S04]  /*10be0*/  SHFL.BFLY PT, R4, R9, 0x1, 0x1f ;  /* 0x0c201f0009047f89 */ /* 0x000e2800000e0000 */
[----:B------:R-:W-:Y:S04]  /*10bf0*/  LDS R54, [R95.X4+0x40a80] ;  /* 0x040a80005f367984 */ /* 0x000fe80000004800 */
[----:B------:R-:W-:Y:S04]  /*10c00*/  LDS R8, [R95.X4+0x40d80] ;  /* 0x040d80005f087984 */ /* 0x000fe80000004800 */
[----:B------:R-:W-:Y:S04]  /*10c10*/  LDS R7, [R95.X4+0x40e00] ;  /* 0x040e00005f077984 */ /* 0x000fe80000004800 */
[----:B------:R-:W-:Y:S04]  /*10c20*/  LDS R6, [R95.X4+0x40e80] ;  /* 0x040e80005f067984 */ /* 0x000fe80000004800 */
[----:B------:R-:W-:Y:S01]  /*10c30*/  LDS R5, [R95.X4+0x40f00] ;  /* 0x040f00005f057984 */ /* 0x000fe20000004800 */
[----:B0-----:R-:W-:-:S03]  /*10c40*/  FADD R87, R9, R4 ;  /* 0x0000000409577221 */ /* 0x001fc60000000000 */
[----:B------:R-:W-:Y:S04]  /*10c50*/  LDS R9, [R95.X4+0x40d00] ;  /* 0x040d00005f097984 */ /* 0x000fe80000004800 */
[----:B------:R-:W-:Y:S04]  /*10c60*/  LDS R4, [R95.X4+0x40f80] ;  /* 0x040f80005f047984 */ /* 0x000fe80000004800 */
[----:B------:R-:W-:Y:S06]  /*10c70*/  BAR.SYNC.DEFER_BLOCKING 0x0 ;  /* 0x0000000000007b1d */ /* 0x000fec0000010000 */
[----:B------:R-:W0:Y:S01]  /*10c80*/  SHFL.BFLY PT, R90, R89, 0x2, 0x1f ;  /* 0x0c401f00595a7f89 */ /* 0x000e2200000e0000 */
[----:B------:R-:W-:-:S03]  /*10c90*/  FMNMX R88, R88, R125, !PT ;  /* 0x0000007d58587209 */ /* 0x000fc60007800000 */
[----:B------:R1:W-:Y:S02]  /*10ca0*/  @P1 STS [R2+0x40000], R87 ;  /* 0x0400005702001388 */ /* 0x0003e40000000800 */
[----:B-1----:R-:W-:-:S04]  /*10cb0*/  FMUL R87, R91, 1.4426950216293334961 ;  /* 0x3fb8aa3b5b577820 */ /* 0x002fc80000400000 */
[----:B------:R0:W1:Y:S01]  /*10cc0*/  MUFU.EX2 R91, R87 ;  /* 0x00000057005b7308 */ /* 0x0000620000000800 */
[--C-:B------:R-:W-:Y:S02]  /*10cd0*/  FFMA R70, R70, c[0x0][0x188], -R88.reuse ;  /* 0x0000620046467a23 */ /* 0x100fe40000000858 */
[----:B------:R-:W-:Y:S02]  /*10ce0*/  FFMA R71, R71, c[0x0][0x188], -R88 ;  /* 0x0000620047477a23 */ /* 0x000fe40000000858 */
[----:B0-----:R-:W-:Y:S02]  /*10cf0*/  FADD R87, R89, R90 ;  /* 0x0000005a59577221 */ /* 0x001fe40000000000 */
[----:B------:R-:W-:Y:S01]  /*10d00*/  FMUL R89, R69, 1.4426950216293334961 ;  /* 0x3fb8aa3b45597820 */ /* 0x000fe20000400000 */
[----:B-1----:R-:W-:Y:S04]  /*10d10*/  STL [R1+0x5f0], R91 ;  /* 0x0005f05b01007387 */ /* 0x002fe80000100800 */
[----:B------:R0:W-:Y:S01]  /*10d20*/  STL [R1+0x46c], R88 ;  /* 0x00046c5801007387 */ /* 0x0001e20000100800 */
[----:B------:R-:W-:Y:S01]  /*10d30*/  MUFU.EX2 R107, R89 ;  /* 0x00000059006b7308 */ /* 0x000fe20000000800 */
[----:B--2---:R-:W-:Y:S01]  /*10d40*/  FMNMX R3, R85, R3, !PT ;  /* 0x0000000355037209 */ /* 0x004fe20007800000 */
[----:B------:R-:W-:-:S04]  /*10d50*/  FMUL R85, R70, 1.4426950216293334961 ;  /* 0x3fb8aa3b46557820 */ /* 0x000fc80000400000 */
[----:B0-----:R-:W-:Y:S02]  /*10d60*/  FFMA R88, R40, c[0x0][0x188], -R3 ;  /* 0x0000620028587a23 */ /* 0x001fe40000000803 */
[----:B------:R-:W0:Y:S02]  /*10d70*/  MUFU.EX2 R89, R85 ;  /* 0x0000005500597308 */ /* 0x000e240000000800 */
[----:B------:R-:W-:-:S06]  /*10d80*/  FMUL R88, R88, 1.4426950216293334961 ;  /* 0x3fb8aa3b58587820 */ /* 0x000fcc0000400000 */
[----:B------:R-:W1:Y:S01]  /*10d90*/  MUFU.EX2 R88, R88 ;  /* 0x0000005800587308 */ /* 0x000e620000000800 */
[----:B------:R2:W-:Y:S01]  /*10da0*/  STL [R1+0x468], R3 ;  /* 0x0004680301007387 */ /* 0x0005e20000100800 */
[----:B------:R-:W-:Y:S01]  /*10db0*/  FFMA R41, R41, c[0x0][0x188], -R3 ;  /* 0x0000620029297a23 */ /* 0x000fe20000000803 */
[----:B---3--:R-:W-:Y:S02]  /*10dc0*/  FMNMX R83, R83, R0, !PT ;  /* 0x0000000053537209 */ /* 0x008fe40007800000 */
[----:B0-----:R-:W-:Y:S04]  /*10dd0*/  STL [R1+0x5ec], R89 ;  /* 0x0005ec5901007387 */ /* 0x001fe80000100800 */
[----:B------:R-:W-:Y:S04]  /*10de0*/  STL [R1+0xc80], R107 ;  /* 0x000c806b01007387 */ /* 0x000fe80000100800 */
[----:B--2---:R-:W2:Y:S04]  /*10df0*/  LDL R3, [R1+0x98] ;  /* 0x0000980001037983 */ /* 0x004ea80000100800 */
[----:B-1----:R-:W-:Y:S04]  /*10e00*/  STL [R1+0x5e8], R88 ;  /* 0x0005e85801007387 */ /* 0x002fe80000100800 */
[----:B------:R-:W3:Y:S04]  /*10e10*/  LDL R0, [R1+0xd0] ;  /* 0x0000d00001007983 */ /* 0x000ee80000100800 */
[----:B------:R-:W0:Y:S01]  /*10e20*/  SHFL.BFLY PT, R84, R86, 0x2, 0x1f ;  /* 0x0c401f0056547f89 */ /* 0x000e2200000e0000 */
[----:B------:R-:W-:-:S02]  /*10e30*/  FMUL R41, R41, 1.4426950216293334961 ;  /* 0x3fb8aa3b29297820 */ /* 0x000fc40000400000 */
[----:B------:R-:W-:Y:S02]  /*10e40*/  FADD R85, R91, R107 ;  /* 0x0000006b5b557221 */ /* 0x000fe40000000000 */
[----:B------:R-:W1:Y:S01]  /*10e50*/  MUFU.EX2 R105, R41 ;  /* 0x0000002900697308 */ /* 0x000e620000000800 */
[----:B0-----:R-:W-:-:S05]  /*10e60*/  FADD R69, R86, R84 ;  /* 0x0000005456457221 */ /* 0x001fca0000000000 */
[----:B------:R-:W0:Y:S01]  /*10e70*/  SHFL.BFLY PT, R84, R69, 0x1, 0x1f ;  /* 0x0c201f0045547f89 */ /* 0x000e2200000e0000 */
[----:B------:R-:W-:-:S04]  /*10e80*/  FMUL R86, R71, 1.4426950216293334961 ;  /* 0x3fb8aa3b47567820 */ /* 0x000fc80000400000 */
[----:B------:R4:W0:Y:S02]  /*10e90*/  MUFU.EX2 R106, R86 ;  /* 0x00000056006a7308 */ /* 0x0008240000000800 */
[----:B----4-:R-:W4:Y:S01]  /*10ea0*/  SHFL.BFLY PT, R86, R85, 0x2, 0x1f ;  /* 0x0c401f0055567f89 */ /* 0x010f2200000e0000 */
[--C-:B------:R-:W-:Y:S02]  /*10eb0*/  FFMA R42, R42, c[0x0][0x188], -R83.reuse ;  /* 0x000062002a2a7a23 */ /* 0x100fe40000000853 */
[----:B0-----:R-:W-:Y:S02]  /*10ec0*/  FADD R69, R69, R84 ;  /* 0x0000005445457221 */ /* 0x001fe40000000000 */
[----:B------:R-:W-:Y:S02]  /*10ed0*/  FFMA R84, R43, c[0x0][0x188], -R83 ;  /* 0x000062002b547a23 */ /* 0x000fe40000000853 */
[----:B-1----:R-:W-:Y:S01]  /*10ee0*/  FADD R43, R88, R105 ;  /* 0x00000069582b7221 */ /* 0x002fe20000000000 */
[----:B------:R-:W-:Y:S01]  /*10ef0*/  @P1 STS [R2+0x40100], R69 ;  /* 0x0401004502001388 */ /* 0x000fe20000000800 */
[----:B------:R-:W-:-:S03]  /*10f00*/  FMUL R42, R42, 1.4426950216293334961 ;  /* 0x3fb8aa3b2a2a7820 */ /* 0x000fc60000400000 */
[----:B------:R-:W0:Y:S01]  /*10f10*/  SHFL.BFLY PT, R69, R43, 0x2, 0x1f ;  /* 0x0c401f002b457f89 */ /* 0x000e2200000e0000 */
[----:B------:R-:W-:Y:S02]  /*10f20*/  FMUL R84, R84, 1.4426950216293334961 ;  /* 0x3fb8aa3b54547820 */ /* 0x000fe40000400000 */
[----:B----4-:R-:W-:Y:S02]  /*10f30*/  FADD R41, R85, R86 ;  /* 0x0000005655297221 */ /* 0x010fe40000000000 */
[----:B------:R-:W1:Y:S08]  /*10f40*/  MUFU.EX2 R85, R42 ;  /* 0x0000002a00557308 */ /* 0x000e700000000800 */
[----:B------:R-:W4:Y:S01]  /*10f50*/  MUFU.EX2 R104, R84 ;  /* 0x0000005400687308 */ /* 0x000f220000000800 */
[----:B------:R-:W-:Y:S04]  /*10f60*/  STL [R1+0x464], R83 ;  /* 0x0004645301007387 */ /* 0x000fe80000100800 */
[----:B------:R-:W-:Y:S04]  /*10f70*/  STL [R1+0xc84], R106 ;  /* 0x000c846a01007387 */ /* 0x000fe80000100800 */
[----:B-1----:R-:W-:Y:S01]  /*10f80*/  STL [R1+0x5e4], R85 ;  /* 0x0005e45501007387 */ /* 0x002fe20000100800 */
[----:B0-----:R-:W-:-:S03]  /*10f90*/  FADD R43, R43, R69 ;  /* 0x000000452b2b7221 */ /* 0x001fc60000000000 */
[----:B------:R0:W-:Y:S01]  /*10fa0*/  STL [R1+0xc88], R105 ;  /* 0x000c886901007387 */ /* 0x0001e20000100800 */
[----:B----4-:R-:W-:-:S03]  /*10fb0*/  FADD R69, R85, R104 ;  /* 0x0000006855457221 */ /* 0x010fc60000000000 */
[----:B------:R3:W-:Y:S04]  /*10fc0*/  STL [R1+0xc8c], R104 ;  /* 0x000c8c6801007387 */ /* 0x0007e80000100800 */
[----:B0-----:R-:W4:Y:S01]  /*10fd0*/  LDL.LU R105, [R1+0xd4] ;  /* 0x0000d40001697983 */ /* 0x001f220000300800 */
[----:B--2---:R-:W-:-:S05]  /*10fe0*/  FMNMX R3, R82, R3, !PT ;  /* 0x0000000352037209 */ /* 0x004fca0007800000 */
[----:B------:R-:W-:Y:S01]  /*10ff0*/  FFMA R28, R28, c[0x0][0x188], -R3 ;  /* 0x000062001c1c7a23 */ /* 0x000fe20000000803 */
[----:B---3--:R-:W-:-:S03]  /*11000*/  FMNMX R104, R81, R0, !PT ;  /* 0x0000000051687209 */ /* 0x008fc60007800000 */
[----:B------:R-:W-:Y:S02]  /*11010*/  FMUL R28, R28, 1.4426950216293334961 ;  /* 0x3fb8aa3b1c1c7820 */ /* 0x000fe40000400000 */
[----:B------:R-:W-:Y:S01]  /*11020*/  FFMA R30, R30, c[0x0][0x188], -R104 ;  /* 0x000062001e1e7a23 */ /* 0x000fe20000000868 */
[----:B------:R0:W-:Y:S01]  /*11030*/  STL [R1+0x460], R3 ;  /* 0x0004600301007387 */ /* 0x0001e20000100800 */
[----:B------:R-:W-:Y:S02]  /*11040*/  FFMA R29, R29, c[0x0][0x188], -R3 ;  /* 0x000062001d1d7a23 */ /* 0x000fe40000000803 */
[----:B------:R-:W-:-:S04]  /*11050*/  FMUL R30, R30, 1.4426950216293334961 ;  /* 0x3fb8aa3b1e1e7820 */ /* 0x000fc80000400000 */
[----:B------:R-:W-:Y:S08]  /*11060*/  MUFU.EX2 R0, R30 ;  /* 0x0000001e00007308 */ /* 0x000ff00000000800 */
[----:B0-----:R-:W0:Y:S02]  /*11070*/  MUFU.EX2 R3, R28 ;  /* 0x0000001c00037308 */ /* 0x001e240000000800 */
[----:B0-----:R-:W-:Y:S04]  /*11080*/  STL [R1+0x5e0], R3 ;  /* 0x0005e00301007387 */ /* 0x001fe80000100800 */
[----:B------:R-:W-:Y:S04]  /*11090*/  STL [R1+0x45c], R104 ;  /* 0x00045c6801007387 */ /* 0x000fe80000100800 */
[----:B------:R-:W-:Y:S04]  /*110a0*/  STL [R1+0x5d4], R0 ;  /* 0x0005d40001007387 */ /* 0x000fe80000100800 */
[----:B------:R-:W2:Y:S04]  /*110b0*/  LDL.LU R107, [R1+0xd8] ;  /* 0x0000d800016b7983 */ /* 0x000ea80000300800 */
[----:B------:R-:W3:Y:S04]  /*110c0*/  LDL.LU R108, [R1+0x628] ;  /* 0x00062800016c7983 */ /* 0x000ee80000300800 */
[----:B------:R-:W0:Y:S01]  /*110d0*/  SHFL.BFLY PT, R70, R87, 0x1, 0x1f ;  /* 0x0c201f0057467f89 */ /* 0x000e2200000e0000 */
[----:B------:R-:W-:-:S05]  /*110e0*/  FADD R40, R92, R93 ;  /* 0x0000005d5c287221 */ /* 0x000fca0000000000 */
[----:B------:R-:W1:Y:S01]  /*110f0*/  SHFL.BFLY PT, R71, R40, 0x2, 0x1f ;  /* 0x0c401f0028477f89 */ /* 0x000e6200000e0000 */
[----:B0-----:R-:W-:-:S05]  /*11100*/  FADD R70, R87, R70 ;  /* 0x0000004657467221 */ /* 0x001fca0000000000 */
[----:B------:R0:W-:Y:S01]  /*11110*/  @P1 STS [R2+0x40080], R70 ;  /* 0x0400804602001388 */ /* 0x0001e20000000800 */
[----:B-1----:R-:W-:Y:S02]  /*11120*/  FADD R40, R40, R71 ;  /* 0x0000004728287221 */ /* 0x002fe40000000000 */
[----:B0-----:R-:W-:Y:S01]  /*11130*/  FADD R70, R89, R106 ;  /* 0x0000006a59467221 */ /* 0x001fe20000000000 */
[----:B------:R-:W0:Y:S04]  /*11140*/  SHFL.BFLY PT, R71, R41, 0x1, 0x1f ;  /* 0x0c201f0029477f89 */ /* 0x000e2800000e0000 */
[----:B------:R-:W1:Y:S01]  /*11150*/  SHFL.BFLY PT, R42, R70, 0x2, 0x1f ;  /* 0x0c401f00462a7f89 */ /* 0x000e6200000e0000 */
[----:B------:R-:W-:-:S04]  /*11160*/  FMUL R29, R29, 1.4426950216293334961 ;  /* 0x3fb8aa3b1d1d7820 */ /* 0x000fc80000400000 */
[----:B------:R-:W1:Y:S01]  /*11170*/  MUFU.EX2 R103, R29 ;  /* 0x0000001d00677308 */ /* 0x000e620000000800 */
[----:B------:R-:W-:-:S04]  /*11180*/  FFMA R31, R31, c[0x0][0x188], -R104 ;  /* 0x000062001f1f7a23 */ /* 0x000fc80000000868 */
[----:B------:R-:W-:Y:S02]  /*11190*/  FMUL R31, R31, 1.4426950216293334961 ;  /* 0x3fb8aa3b1f1f7820 */ /* 0x000fe40000400000 */
[----:B0-----:R-:W-:Y:S02]  /*111a0*/  FADD R41, R41, R71 ;  /* 0x0000004729297221 */ /* 0x001fe40000000000 */
[----:B-1----:R-:W-:Y:S02]  /*111b0*/  FADD R42, R70, R42 ;  /* 0x0000002a462a7221 */ /* 0x002fe40000000000 */
[----:B------:R-:W0:Y:S04]  /*111c0*/  SHFL.BFLY PT, R70, R69, 0x2, 0x1f ;  /* 0x0c401f0045467f89 */ /* 0x000e2800000e0000 */
[----:B------:R-:W1:Y:S01]  /*111d0*/  SHFL.BFLY PT, R71, R42, 0x1, 0x1f ;  /* 0x0c201f002a477f89 */ /* 0x000e6200000e0000 */
[----:B------:R-:W-:Y:S01]  /*111e0*/  FADD R30, R3, R103 ;  /* 0x00000067031e7221 */ /* 0x000fe20000000000 */
[----:B------:R4:W0:Y:S04]  /*111f0*/  MUFU.EX2 R102, R31 ;  /* 0x0000001f00667308 */ /* 0x0008280000000800 */
[----:B----4-:R-:W4:Y:S01]  /*11200*/  SHFL.BFLY PT, R31, R30, 0x2, 0x1f ;  /* 0x0c401f001e1f7f89 */ /* 0x010f2200000e0000 */
[----:B------:R-:W-:Y:S01]  /*11210*/  FMNMX R106, R80, R105, !PT ;  /* 0x00000069506a7209 */ /* 0x000fe20007800000 */
[----:B0-----:R-:W-:-:S02]  /*11220*/  FADD R29, R69, R70 ;  /* 0x00000046451d7221 */ /* 0x001fc40000000000 */
[----:B-1----:R-:W-:-:S03]  /*11230*/  FADD R28, R42, R71 ;  /* 0x000000472a1c7221 */ /* 0x002fc60000000000 */
[----:B------:R-:W0:Y:S04]  /*11240*/  SHFL.BFLY PT, R42, R29, 0x1, 0x1f ;  /* 0x0c201f001d2a7f89 */ /* 0x000e2800000e0000 */
[----:B------:R1:W-:Y:S01]  /*11250*/  @P1 STS [R2+0x40280], R28 ;  /* 0x0402801c02001388 */ /* 0x0003e20000000800 */
[----:B------:R-:W-:Y:S02]  /*11260*/  FFMA R24, R24, c[0x0][0x188], -R106 ;  /* 0x0000620018187a23 */ /* 0x000fe4000000086a */
[----:B-1----:R-:W-:Y:S02]  /*11270*/  FADD R28, R0, R102 ;  /* 0x00000066001c7221 */ /* 0x002fe40000000000 */
[----:B----4-:R-:W-:Y:S02]  /*11280*/  FADD R31, R30, R31 ;  /* 0x0000001f1e1f7221 */ /* 0x010fe40000000000 */
[----:B------:R-:W-:Y:S01]  /*11290*/  FMUL R30, R24, 1.4426950216293334961 ;  /* 0x3fb8aa3b181e7820 */ /* 0x000fe20000400000 */
[----:B------:R1:W-:Y:S03]  /*112a0*/  @P1 STS [R2+0x40200], R41 ;  /* 0x0402002902001388 */ /* 0x0003e60000000800 */
[----:B------:R-:W4:Y:S01]  /*112b0*/  MUFU.EX2 R3, R30 ;  /* 0x0000001e00037308 */ /* 0x000f220000000800 */
[----:B0-----:R-:W-:Y:S01]  /*112c0*/  FADD R42, R29, R42 ;  /* 0x0000002a1d2a7221 */ /* 0x001fe20000000000 */
[----:B------:R-:W-:Y:S04]  /*112d0*/  STL [R1+0x458], R106 ;  /* 0x0004586a01007387 */ /* 0x000fe80000100800 */
[----:B------:R3:W-:Y:S01]  /*112e0*/  @P1 STS [R2+0x40380], R42 ;  /* 0x0403802a02001388 */ /* 0x0007e20000000800 */
[----:B--2---:R-:W-:-:S03]  /*112f0*/  FMNMX R0, R79, R107, !PT ;  /* 0x0000006b4f007209 */ /* 0x004fc60007800000 */
[----:B------:R-:W2:Y:S02]  /*11300*/  LDL.LU R79, [R1+0x630] ;  /* 0x00063000014f7983 */ /* 0x000ea40000300800 */
[----:B------:R-:W-:-:S04]  /*11310*/  FFMA R26, R26, c[0x0][0x188], -R0 ;  /* 0x000062001a1a7a23 */ /* 0x000fc80000000800 */
[----:B------:R-:W-:-:S04]  /*11320*/  FMUL R26, R26, 1.4426950216293334961 ;  /* 0x3fb8aa3b1a1a7820 */ /* 0x000fc80000400000 */
[----:B-1----:R-:W0:Y:S01]  /*11330*/  MUFU.EX2 R41, R26 ;  /* 0x0000001a00297308 */ /* 0x002e220000000800 */
[----:B------:R-:W-:Y:S01]  /*11340*/  FFMA R27, R27, c[0x0][0x188], -R0 ;  /* 0x000062001b1b7a23 */ /* 0x000fe20000000800 */
[----:B---3--:R-:W-:Y:S01]  /*11350*/  FMNMX R42, R78, R108, !PT ;  /* 0x0000006c4e2a7209 */ /* 0x008fe20007800000 */
[----:B----4-:R-:W-:Y:S02]  /*11360*/  STL [R1+0x5d0], R3 ;  /* 0x0005d00301007387 */ /* 0x010fe40000100800 */
[----:B------:R-:W-:Y:S02]  /*11370*/  FMUL R27, R27, 1.4426950216293334961 ;  /* 0x3fb8aa3b1b1b7820 */ /* 0x000fe40000400000 */
[----:B------:R-:W-:Y:S02]  /*11380*/  STL [R1+0x454], R0 ;  /* 0x0004540001007387 */ /* 0x000fe40000100800 */
[----:B------:R1:W-:Y:S02]  /*11390*/  MUFU.EX2 R100, R27 ;  /* 0x0000001b00647308 */ /* 0x0003e40000000800 */
[----:B0-----:R-:W-:Y:S01]  /*113a0*/  STL [R1+0x5cc], R41 ;  /* 0x0005cc2901007387 */ /* 0x001fe20000100800 */
[----:B-1----:R-:W-:-:S03]  /*113b0*/  FFMA R27, R45, c[0x0][0x188], -R42 ;  /* 0x000062002d1b7a23 */ /* 0x002fc6000000082a */
[----:B------:R-:W-:Y:S04]  /*113c0*/  STL [R1+0x450], R42 ;  /* 0x0004502a01007387 */ /* 0x000fe80000100800 */
[----:B------:R-:W3:Y:S04]  /*113d0*/  LDL.LU R45, [R1+0x62c] ;  /* 0x00062c00012d7983 */ /* 0x000ee80000300800 */
[----:B------:R-:W0:Y:S01]  /*113e0*/  SHFL.BFLY PT, R29, R28, 0x2, 0x1f ;  /* 0x0c401f001c1d7f89 */ /* 0x000e2200000e0000 */
[----:B------:R-:W-:-:S03]  /*113f0*/  FFMA R25, R25, c[0x0][0x188], -R106 ;  /* 0x0000620019197a23 */ /* 0x000fc6000000086a */
[----:B------:R-:W1:Y:S01]  /*11400*/  SHFL.BFLY PT, R24, R31, 0x1, 0x1f ;  /* 0x0c201f001f187f89 */ /* 0x000e6200000e0000 */
[----:B------:R-:W-:-:S03]  /*11410*/  FMUL R25, R25, 1.4426950216293334961 ;  /* 0x3fb8aa3b19197820 */ /* 0x000fc60000400000 */
[----:B------:R-:W4:Y:S01]  /*11420*/  SHFL.BFLY PT, R83, R40, 0x1, 0x1f ;  /* 0x0c201f0028537f89 */ /* 0x000f2200000e0000 */
[----:B------:R0:W1:Y:S02]  /*11430*/  MUFU.EX2 R101, R25 ;  /* 0x0000001900657308 */ /* 0x0000640000000800 */
[----:B0-----:R-:W-:-:S05]  /*11440*/  FADD R25, R28, R29 ;  /* 0x0000001d1c197221 */ /* 0x001fca0000000000 */
[----:B------:R-:W0:Y:S01]  /*11450*/  SHFL.BFLY PT, R26, R25, 0x1, 0x1f ;  /* 0x0c201f00191a7f89 */ /* 0x000e2200000e0000 */
[----:B-1----:R-:W-:Y:S02]  /*11460*/  FADD R24, R31, R24 ;  /* 0x000000181f187221 */ /* 0x002fe40000000000 */
[----:B------:R-:W-:Y:S02]  /*11470*/  FFMA R28, R44, c[0x0][0x188], -R42 ;  /* 0x000062002c1c7a23 */ /* 0x000fe4000000082a */
[----:B----4-:R-:W-:Y:S01]  /*11480*/  FADD R40, R40, R83 ;  /* 0x0000005328287221 */ /* 0x010fe20000000000 */
[----:B------:R1:W-:Y:S04]  /*11490*/  @P1 STS [R2+0x40400], R24 ;  /* 0x0404001802001388 */ /* 0x0003e80000000800 */
[----:B------:R-:W4:Y:S01]  /*114a0*/  SHFL.BFLY PT, R82, R43, 0x1, 0x1f ;  /* 0x0c201f002b527f89 */ /* 0x000f2200000e0000 */
[----:B-1----:R-:W-:-:S03]  /*114b0*/  FMUL R24, R28, 1.4426950216293334961 ;  /* 0x3fb8aa3b1c187820 */ /* 0x002fc60000400000 */
[----:B------:R1:W-:Y:S02]  /*114c0*/  @P1 STS [R2+0x40180], R40 ;  /* 0x0401802802001388 */ /* 0x0003e40000000800 */
[----:B-1----:R1:W1:Y:S01]  /*114d0*/  MUFU.EX2 R40, R24 ;  /* 0x0000001800287308 */ /* 0x0022620000000800 */
[----:B0-----:R-:W-:Y:S02]  /*114e0*/  FADD R26, R25, R26 ;  /* 0x0000001a191a7221 */ /* 0x001fe40000000000 */
[----:B----4-:R-:W-:-:S05]  /*114f0*/  FADD R43, R43, R82 ;  /* 0x000000522b2b7221 */ /* 0x010fca0000000000 */
[----:B------:R0:W-:Y:S01]  /*11500*/  @P1 STS [R2+0x40300], R43 ;  /* 0x0403002b02001388 */ /* 0x0001e20000000800 */
[----:B--2---:R-:W-:Y:S02]  /*11510*/  FMNMX R44, R76, R79, !PT ;  /* 0x0000004f4c2c7209 */ /* 0x004fe40007800000 */
[----:B---3--:R-:W-:-:S05]  /*11520*/  FMNMX R78, R77, R45, !PT ;  /* 0x0000002d4d4e7209 */ /* 0x008fca0007800000 */
[----:B-1----:R-:W-:-:S04]  /*11530*/  FFMA R24, R46, c[0x0][0x188], -R78 ;  /* 0x000062002e187a23 */ /* 0x002fc8000000084e */
[----:B------:R-:W-:Y:S02]  /*11540*/  FMUL R25, R24, 1.4426950216293334961 ;  /* 0x3fb8aa3b18197820 */ /* 0x000fe40000400000 */
[----:B------:R-:W-:Y:S02]  /*11550*/  FADD R24, R3, R101 ;  /* 0x0000006503187221 */ /* 0x000fe40000000000 */
[----:B------:R-:W1:Y:S01]  /*11560*/  MUFU.EX2 R3, R25 ;  /* 0x0000001900037308 */ /* 0x000e620000000800 */
[----:B------:R-:W-:Y:S04]  /*11570*/  STL [R1+0x44c], R78 ;  /* 0x00044c4e01007387 */ /* 0x000fe80000100800 */
[----:B------:R-:W-:Y:S04]  /*11580*/  STL [R1+0x5c8], R40 ;  /* 0x0005c82801007387 */ /* 0x000fe80000100800 */
[----:B------:R-:W-:Y:S04]  /*11590*/  STL [R1+0xc68], R101 ;  /* 0x000c686501007387 */ /* 0x000fe80000100800 */
[----:B-1----:R-:W-:Y:S04]  /*115a0*/  STL [R1+0x5c4], R3 ;  /* 0x0005c40301007387 */ /* 0x002fe80000100800 */
[----:B0-----:R-:W2:Y:S04]  /*115b0*/  LDL.LU R43, [R1+0x634] ;  /* 0x00063400012b7983 */ /* 0x001ea80000300800 */
[----:B------:R-:W-:Y:S04]  /*115c0*/  STL [R1+0xc64], R100 ;  /* 0x000c646401007387 */ /* 0x000fe80000100800 */
[----:B------:R-:W-:Y:S04]  /*115d0*/  STL [R1+0x448], R44 ;  /* 0x0004482c01007387 */ /* 0x000fe80000100800 */
[----:B------:R-:W3:Y:S04]  /*115e0*/  LDL.LU R77, [R1+0x638] ;  /* 0x00063800014d7983 */ /* 0x000ee80000300800 */
[----:B------:R-:W4:Y:S01]  /*115f0*/  LDL.LU R76, [R1+0x63c] ;  /* 0x00063c00014c7983 */ /* 0x000f220000300800 */
[----:B------:R-:W-:-:S02]  /*11600*/  FMUL R27, R27, 1.4426950216293334961 ;  /* 0x3fb8aa3b1b1b7820 */ /* 0x000fc40000400000 */
[----:B------:R-:W-:Y:S01]  /*11610*/  FFMA R31, R60, c[0x0][0x188], -R44 ;  /* 0x000062003c1f7a23 */ /* 0x000fe2000000082c */
[----:B------:R-:W0:Y:S01]  /*11620*/  SHFL.BFLY PT, R29, R24, 0x2, 0x1f ;  /* 0x0c401f00181d7f89 */ /* 0x000e2200000e0000 */
[----:B------:R1:W-:Y:S01]  /*11630*/  MUFU.EX2 R99, R27 ;  /* 0x0000001b00637308 */ /* 0x0003e20000000800 */
[----:B------:R-:W-:Y:S02]  /*11640*/  FADD R25, R41, R100 ;  /* 0x0000006429197221 */ /* 0x000fe40000000000 */
[----:B------:R-:W-:Y:S01]  /*11650*/  FMUL R31, R31, 1.4426950216293334961 ;  /* 0x3fb8aa3b1f1f7820 */ /* 0x000fe20000400000 */
[----:B------:R-:W4:Y:S01]  /*11660*/  LDL.LU R70, [R1+0x640] ;  /* 0x0006400001467983 */ /* 0x000f220000300800 */
[----:B-1----:R-:W-:-:S03]  /*11670*/  FFMA R27, R47, c[0x0][0x188], -R78 ;  /* 0x000062002f1b7a23 */ /* 0x002fc6000000084e */
[----:B------:R-:W-:Y:S01]  /*11680*/  MUFU.EX2 R60, R31 ;  /* 0x0000001f003c7308 */ /* 0x000fe20000000800 */
[----:B------:R-:W-:-:S07]  /*11690*/  FMUL R27, R27, 1.4426950216293334961 ;  /* 0x3fb8aa3b1b1b7820 */ /* 0x000fce0000400000 */
[----:B------:R-:W1:Y:S01]  /*116a0*/  MUFU.EX2 R98, R27 ;  /* 0x0000001b00627308 */ /* 0x000e620000000800 */
[----:B0-----:R-:W-:Y:S02]  /*116b0*/  FADD R24, R24, R29 ;  /* 0x0000001d18187221 */ /* 0x001fe40000000000 */
[----:B-1----:R-:W-:Y:S01]  /*116c0*/  FADD R29, R3, R98 ;  /* 0x00000062031d7221 */ /* 0x002fe20000000000 */
[----:B------:R-:W-:Y:S01]  /*116d0*/  STL [R1+0x5c0], R60 ;  /* 0x0005c03c01007387 */ /* 0x000fe20000100800 */
[----:B------:R-:W-:-:S05]  /*116e0*/  FADD R27, R40, R99 ;  /* 0x00000063281b7221 */ /* 0x000fca0000000000 */
[----:B------:R-:W0:Y:S01]  /*116f0*/  SHFL.BFLY PT, R28, R27, 0x2, 0x1f ;  /* 0x0c401f001b1c7f89 */ /* 0x000e2200000e0000 */
[----:B--2---:R-:W-:-:S05]  /*11700*/  FMNMX R41, R75, R43, !PT ;  /* 0x0000002b4b297209 */ /* 0x004fca0007800000 */
[----:B------:R-:W-:-:S04]  /*11710*/  FFMA R31, R62, c[0x0][0x188], -R41 ;  /* 0x000062003e1f7a23 */ /* 0x000fc80000000829 */
[----:B------:R-:W-:Y:S01]  /*11720*/  FMUL R31, R31, 1.4426950216293334961 ;  /* 0x3fb8aa3b1f1f7820 */ /* 0x000fe20000400000 */
[----:B---3--:R-:W-:-:S03]  /*11730*/  FMNMX R74, R74, R77, !PT ;  /* 0x0000004d4a4a7209 */ /* 0x008fc60007800000 */
[----:B------:R1:W2:Y:S01]  /*11740*/  MUFU.EX2 R47, R31 ;  /* 0x0000001f002f7308 */ /* 0x0002a20000000800 */
[----:B----4-:R-:W-:Y:S01]  /*11750*/  FMNMX R71, R73, R76, !PT ;  /* 0x0000004c49477209 */ /* 0x010fe20007800000 */
[----:B-1----:R-:W-:-:S04]  /*11760*/  FFMA R31, R20, c[0x0][0x188], -R74 ;  /* 0x00006200141f7a23 */ /* 0x002fc8000000084a */
[----:B------:R-:W-:Y:S02]  /*11770*/  FFMA R22, R22, c[0x0][0x188], -R71 ;  /* 0x0000620016167a23 */ /* 0x000fe40000000847 */
[----:B------:R-:W-:Y:S02]  /*11780*/  FMUL R31, R31, 1.4426950216293334961 ;  /* 0x3fb8aa3b1f1f7820 */ /* 0x000fe40000400000 */
[----:B------:R-:W-:Y:S02]  /*11790*/  FMUL R22, R22, 1.4426950216293334961 ;  /* 0x3fb8aa3b16167820 */ /* 0x000fe40000400000 */
[----:B------:R-:W1:Y:S08]  /*117a0*/  MUFU.EX2 R46, R31 ;  /* 0x0000001f002e7308 */ /* 0x000e700000000800 */
[----:B------:R-:W3:Y:S01]  /*117b0*/  MUFU.EX2 R3, R22 ;  /* 0x0000001600037308 */ /* 0x000ee20000000800 */
[----:B------:R-:W-:Y:S04]  /*117c0*/  STL [R1+0x444], R41 ;  /* 0x0004442901007387 */ /* 0x000fe80000100800 */
[----:B--2---:R-:W-:Y:S04]  /*117d0*/  STL [R1+0x5bc], R47 ;  /* 0x0005bc2f01007387 */ /* 0x004fe80000100800 */
[----:B------:R-:W-:Y:S04]  /*117e0*/  STL [R1+0x440], R74 ;  /* 0x0004404a01007387 */ /* 0x000fe80000100800 */
[----:B-1----:R-:W-:Y:S04]  /*117f0*/  STL [R1+0x5b8], R46 ;  /* 0x0005b82e01007387 */ /* 0x002fe80000100800 */
[----:B------:R-:W-:Y:S04]  /*11800*/  STL [R1+0x43c], R71 ;  /* 0x00043c4701007387 */ /* 0x000fe80000100800 */
[----:B---3--:R-:W-:Y:S04]  /*11810*/  STL [R1+0x5b4], R3 ;  /* 0x0005b40301007387 */ /* 0x008fe80000100800 */
[----:B------:R-:W2:Y:S04]  /*11820*/  LDL.LU R69, [R1+0x644] ;  /* 0x0006440001457983 */ /* 0x000ea80000300800 */
[----:B------:R-:W3:Y:S04]  /*11830*/  LDL.LU R84, [R1+0x648] ;  /* 0x0006480001547983 */ /* 0x000ee80000300800 */
[----:B------:R-:W4:Y:S04]  /*11840*/  LDL.LU R85, [R1+0x64c] ;  /* 0x00064c0001557983 */ /* 0x000f280000300800 */
[----:B------:R-:W-:Y:S04]  /*11850*/  @P1 STS [R2+0x40480], R26 ;  /* 0x0404801a02001388 */ /* 0x000fe80000000800 */
[----:B------:R-:W1:Y:S01]  /*11860*/  SHFL.BFLY PT, R26, R25, 0x2, 0x1f ;  /* 0x0c401f00191a7f89 */ /* 0x000e6200000e0000 */
[----:B0-----:R-:W-:-:S02]  /*11870*/  FADD R27, R27, R28 ;  /* 0x0000001c1b1b7221 */ /* 0x001fc40000000000 */
[----:B------:R-:W-:-:S04]  /*11880*/  FFMA R28, R63, c[0x0][0x188], -R41 ;  /* 0x000062003f1c7a23 */ /* 0x000fc80000000829 */
[----:B------:R-:W-:Y:S01]  /*11890*/  FMUL R28, R28, 1.4426950216293334961 ;  /* 0x3fb8aa3b1c1c7820 */ /* 0x000fe20000400000 */
[----:B------:R-:W0:Y:S03]  /*118a0*/  SHFL.BFLY PT, R30, R29, 0x2, 0x1f ;  /* 0x0c401f001d1e7f89 */ /* 0x000e2600000e0000 */
[----:B------:R1:W-:Y:S01]  /*118b0*/  MUFU.EX2 R96, R28 ;  /* 0x0000001c00607308 */ /* 0x0003e20000000800 */
[----:B------:R-:W-:Y:S01]  /*118c0*/  FFMA R40, R61, c[0x0][0x188], -R44 ;  /* 0x000062003d287a23 */ /* 0x000fe2000000082c */
[----:B-1----:R-:W1:Y:S01]  /*118d0*/  SHFL.BFLY PT, R28, R27, 0x1, 0x1f ;  /* 0x0c201f001b1c7f89 */ /* 0x002e6200000e0000 */
[----:B------:R-:W-:-:S05]  /*118e0*/  FADD R26, R25, R26 ;  /* 0x0000001a191a7221 */ /* 0x000fca0000000000 */
[----:B------:R-:W1:Y:S01]  /*118f0*/  SHFL.BFLY PT, R20, R26, 0x1, 0x1f ;  /* 0x0c201f001a147f89 */ /* 0x000e6200000e0000 */
[----:B------:R-:W-:Y:S02]  /*11900*/  FMUL R25, R40, 1.4426950216293334961 ;  /* 0x3fb8aa3b28197820 */ /* 0x000fe40000400000 */
[----:B------:R-:W-:Y:S02]  /*11910*/  FFMA R21, R21, c[0x0][0x188], -R74 ;  /* 0x0000620015157a23 */ /* 0x000fe4000000084a */
[----:B------:R-:W1:Y:S02]  /*11920*/  MUFU.EX2 R97, R25 ;  /* 0x0000001900617308 */ /* 0x000e640000000800 */
[----:B------:R-:W-:-:S06]  /*11930*/  FMUL R21, R21, 1.4426950216293334961 ;  /* 0x3fb8aa3b15157820 */ /* 0x000fcc0000400000 */
[----:B------:R1:W1:Y:S01]  /*11940*/  MUFU.EX2 R95, R21 ;  /* 0x00000015005f7308 */ /* 0x0002620000000800 */
[----:B0-----:R-:W-:Y:S02]  /*11950*/  FADD R30, R29, R30 ;  /* 0x0000001e1d1e7221 */ /* 0x001fe40000000000 */
[----:B------:R-:W-:Y:S02]  /*11960*/  FFMA R23, R23, c[0x0][0x188], -R71 ;  /* 0x0000620017177a23 */ /* 0x000fe40000000847 */
[----:B-1----:R-:W-:Y:S02]  /*11970*/  FADD R21, R27, R28 ;  /* 0x0000001c1b157221 */ /* 0x002fe40000000000 */
[----:B------:R-:W-:Y:S01]  /*11980*/  FADD R20, R26, R20 ;  /* 0x000000141a147221 */ /* 0x000fe20000000000 */
[----:B------:R-:W0:Y:S04]  /*11990*/  SHFL.BFLY PT, R29, R30, 0x1, 0x1f ;  /* 0x0c201f001e1d7f89 */ /* 0x000e2800000e0000 */
[----:B------:R1:W-:Y:S01]  /*119a0*/  @P1 STS [R2+0x40600], R21 ;  /* 0x0406001502001388 */ /* 0x0003e20000000800 */
[----:B------:R-:W-:-:S03]  /*119b0*/  FMUL R23, R23, 1.4426950216293334961 ;  /* 0x3fb8aa3b17177820 */ /* 0x000fc60000400000 */
[----:B------:R-:W0:Y:S01]  /*119c0*/  SHFL.BFLY PT, R25, R24, 0x1, 0x1f ;  /* 0x0c201f0018197f89 */ /* 0x000e2200000e0000 */
[----:B-1----:R-:W-:-:S03]  /*119d0*/  FADD R21, R60, R97 ;  /* 0x000000613c157221 */ /* 0x002fc60000000000 */
[----:B------:R1:W-:Y:S01]  /*119e0*/  @P1 STS [R2+0x40580], R20 ;  /* 0x0405801402001388 */ /* 0x0003e20000000800 */
[----:B------:R1:W0:Y:S03]  /*119f0*/  MUFU.EX2 R94, R23 ;  /* 0x00000017005e7308 */ /* 0x0002260000000800 */
[----:B------:R-:W0:Y:S01]  /*11a00*/  SHFL.BFLY PT, R27, R21, 0x2, 0x1f ;  /* 0x0c401f00151b7f89 */ /* 0x000e2200000e0000 */
[----:B-1----:R-:W-:-:S05]  /*11a10*/  FADD R20, R46, R95 ;  /* 0x0000005f2e147221 */ /* 0x002fca0000000000 */
[----:B------:R-:W1:Y:S01]  /*11a20*/  SHFL.BFLY PT, R23, R20, 0x2, 0x1f ;  /* 0x0c401f0014177f89 */ /* 0x000e6200000e0000 */
[----:B0-----:R-:W-:Y:S02]  /*11a30*/  FADD R22, R30, R29 ;  /* 0x0000001d1e167221 */ /* 0x001fe40000000000 */
[----:B------:R-:W-:-:S03]  /*11a40*/  FADD R25, R24, R25 ;  /* 0x0000001918197221 */ /* 0x000fc60000000000 */
[----:B------:R0:W-:Y:S04]  /*11a50*/  @P1 STS [R2+0x40680], R22 ;  /* 0x0406801602001388 */ /* 0x0001e80000000800 */
[----:B------:R0:W-:Y:S01]  /*11a60*/  @P1 STS [R2+0x40500], R25 ;  /* 0x0405001902001388 */ /* 0x0001e20000000800 */
[----:B------:R-:W-:Y:S02]  /*11a70*/  FADD R21, R21, R27 ;  /* 0x0000001b15157221 */ /* 0x000fe40000000000 */
[----:B0-----:R-:W-:Y:S02]  /*11a80*/  FADD R22, R47, R96 ;  /* 0x000000602f167221 */ /* 0x001fe40000000000 */
[----:B------:R-:W-:-:S03]  /*11a90*/  FADD R25, R3, R94 ;  /* 0x0000005e03197221 */ /* 0x000fc60000000000 */
[----:B------:R-:W0:Y:S01]  /*11aa0*/  SHFL.BFLY PT, R24, R22, 0x2, 0x1f ;  /* 0x0c401f0016187f89 */ /* 0x000e2200000e0000 */
[----:B-1----:R-:W-:-:S03]  /*11ab0*/  FADD R20, R20, R23 ;  /* 0x0000001714147221 */ /* 0x002fc60000000000 */
[----:B------:R-:W1:Y:S01]  /*11ac0*/  SHFL.BFLY PT, R23, R21, 0x1, 0x1f ;  /* 0x0c201f0015177f89 */ /* 0x000e6200000e0000 */
[----:B------:R-:W-:-:S03]  /*11ad0*/  FMNMX R60, R72, R70, !PT ;  /* 0x00000046483c7209 */ /* 0x000fc60007800000 */
[----:B------:R-:W1:Y:S02]  /*11ae0*/  SHFL.BFLY PT, R26, R25, 0x2, 0x1f ;  /* 0x0c401f00191a7f89 */ /* 0x000e6400000e0000 */
[----:B------:R-:W-:-:S04]  /*11af0*/  FFMA R28, R33, c[0x0][0x188], -R60 ;  /* 0x00006200211c7a23 */ /* 0x000fc8000000083c */
[----:B------:R-:W-:-:S04]  /*11b00*/  FMUL R28, R28, 1.4426950216293334961 ;  /* 0x3fb8aa3b1c1c7820 */ /* 0x000fc80000400000 */
[----:B------:R-:W-:Y:S01]  /*11b10*/  MUFU.EX2 R93, R28 ;  /* 0x0000001c005d7308 */ /* 0x000fe20000000800 */
[----:B------:R-:W-:Y:S02]  /*11b20*/  FFMA R27, R32, c[0x0][0x188], -R60 ;  /* 0x00006200201b7a23 */ /* 0x000fe4000000083c */
[----:B0-----:R-:W-:Y:S02]  /*11b30*/  FADD R22, R22, R24 ;  /* 0x0000001816167221 */ /* 0x001fe40000000000 */
[----:B-1----:R-:W-:-:S03]  /*11b40*/  FADD R23, R21, R23 ;  /* 0x0000001715177221 */ /* 0x002fc60000000000 */
[----:B------:R-:W0:Y:S01]  /*11b50*/  SHFL.BFLY PT, R24, R22, 0x1, 0x1f ;  /* 0x0c201f0016187f89 */ /* 0x000e2200000e0000 */
[----:B------:R-:W-:Y:S02]  /*11b60*/  FMUL R27, R27, 1.4426950216293334961 ;  /* 0x3fb8aa3b1b1b7820 */ /* 0x000fe40000400000 */
[----:B------:R-:W-:Y:S02]  /*11b70*/  FADD R26, R25, R26 ;  /* 0x0000001a191a7221 */ /* 0x000fe40000000000 */
[----:B------:R-:W1:Y:S01]  /*11b80*/  SHFL.BFLY PT, R25, R20, 0x1, 0x1f ;  /* 0x0c201f0014197f89 */ /* 0x000e6200000e0000 */
[----:B------:R0:W0:Y:S03]  /*11b90*/  MUFU.EX2 R3, R27 ;  /* 0x0000001b00037308 */ /* 0x0000260000000800 */
[----:B0-----:R-:W0:Y:S04]  /*11ba0*/  SHFL.BFLY PT, R27, R26, 0x1, 0x1f ;  /* 0x0c201f001a1b7f89 */ /* 0x001e2800000e0000 */
[----:B------:R-:W-:Y:S01]  /*11bb0*/  STL [R1+0x438], R60 ;  /* 0x0004383c01007387 */ /* 0x000fe20000100800 */
[----:B------:R-:W-:-:S02]  /*11bc0*/  FADD R22, R22, R24 ;  /* 0x0000001816167221 */ /* 0x000fc40000000000 */
[----:B-1----:R-:W-:Y:S02]  /*11bd0*/  FADD R20, R20, R25 ;  /* 0x0000001914147221 */ /* 0x002fe40000000000 */
[----:B0-----:R-:W-:Y:S02]  /*11be0*/  FADD R27, R26, R27 ;  /* 0x0000001b1a1b7221 */ /* 0x001fe40000000000 */
[----:B------:R-:W-:Y:S01]  /*11bf0*/  FADD R26, R3, R93 ;  /* 0x0000005d031a7221 */ /* 0x000fe20000000000 */
[----:B--2---:R-:W-:-:S05]  /*11c00*/  FMNMX R68, R68, R69, !PT ;  /* 0x0000004544447209 */ /* 0x004fca0007800000 */
[----:B------:R-:W-:Y:S01]  /*11c10*/  FFMA R28, R35, c[0x0][0x188], -R68 ;  /* 0x00006200231c7a23 */ /* 0x000fe20000000844 */
[----:B---3--:R-:W-:-:S03]  /*11c20*/  FMNMX R80, R55, R84, !PT ;  /* 0x0000005437507209 */ /* 0x008fc60007800000 */
[----:B------:R-:W-:-:S04]  /*11c30*/  FMUL R21, R28, 1.4426950216293334961 ;  /* 0x3fb8aa3b1c157820 */ /* 0x000fc80000400000 */
[----:B------:R0:W-:Y:S02]  /*11c40*/  MUFU.EX2 R92, R21 ;  /* 0x00000015005c7308 */ /* 0x0001e40000000800 */
[----:B0-----:R-:W-:-:S04]  /*11c50*/  FFMA R21, R48, c[0x0][0x188], -R80 ;  /* 0x0000620030157a23 */ /* 0x001fc80000000850 */
[----:B------:R-:W-:-:S04]  /*11c60*/  FMUL R21, R21, 1.4426950216293334961 ;  /* 0x3fb8aa3b15157820 */ /* 0x000fc80000400000 */
[----:B------:R-:W0:Y:S01]  /*11c70*/  MUFU.EX2 R30, R21 ;  /* 0x00000015001e7308 */ /* 0x000e220000000800 */
[----:B----4-:R-:W-:Y:S01]  /*11c80*/  FMNMX R81, R54, R85, !PT ;  /* 0x0000005536517209 */ /* 0x010fe20007800000 */
[----:B------:R-:W-:Y:S04]  /*11c90*/  STL [R1+0x434], R68 ;  /* 0x0004344401007387 */ /* 0x000fe80000100800 */
[----:B------:R1:W-:Y:S01]  /*11ca0*/  STL [R1+0x5b0], R3 ;  /* 0x0005b00301007387 */ /* 0x0003e20000100800 */
[----:B------:R-:W-:-:S03]  /*11cb0*/  FFMA R25, R50, c[0x0][0x188], -R81 ;  /* 0x0000620032197a23 */ /* 0x000fc60000000851 */
[----:B------:R-:W-:Y:S01]  /*11cc0*/  STL [R1+0x430], R80 ;  /* 0x0004305001007387 */ /* 0x000fe20000100800 */
[----:B------:R-:W-:-:S03]  /*11cd0*/  FFMA R24, R49, c[0x0][0x188], -R80 ;  /* 0x0000620031187a23 */ /* 0x000fc60000000850 */
[----:B------:R-:W-:Y:S04]  /*11ce0*/  STL [R1+0x42c], R81 ;  /* 0x00042c5101007387 */ /* 0x000fe80000100800 */
[----:B0-----:R-:W-:Y:S01]  /*11cf0*/  STL [R1+0x5ac], R30 ;  /* 0x0005ac1e01007387 */ /* 0x001fe20000100800 */
[----:B------:R-:W-:-:S03]  /*11d00*/  FMUL R25, R25, 1.4426950216293334961 ;  /* 0x3fb8aa3b19197820 */ /* 0x000fc60000400000 */
[----:B------:R-:W2:Y:S01]  /*11d10*/  LDL.LU R86, [R1+0x650] ;  /* 0x0006500001567983 */ /* 0x000ea20000300800 */
[----:B------:R-:W-:Y:S01]  /*11d20*/  FMUL R24, R24, 1.4426950216293334961 ;  /* 0x3fb8aa3b18187820 */ /* 0x000fe20000400000 */
[----:B-1----:R-:W0:Y:S08]  /*11d30*/  MUFU.EX2 R3, R25 ;  /* 0x0000001900037308 */ /* 0x002e300000000800 */
[----:B------:R-:W1:Y:S01]  /*11d40*/  MUFU.EX2 R91, R24 ;  /* 0x00000018005b7308 */ /* 0x000e620000000800 */
[----:B0-----:R-:W-:Y:S04]  /*11d50*/  STL [R1+0x5a8], R3 ;  /* 0x0005a80301007387 */ /* 0x001fe80000100800 */
[----:B------:R-:W3:Y:S04]  /*11d60*/  LDL.LU R109, [R1+0x654] ;  /* 0x00065400016d7983 */ /* 0x000ee80000300800 */
[----:B-1----:R-:W-:Y:S04]  /*11d70*/  STL [R1+0xc4c], R91 ;  /* 0x000c4c5b01007387 */ /* 0x002fe80000100800 */
[----:B------:R-:W4:Y:S01]  /*11d80*/  LDL.LU R111, [R1+0x658] ;  /* 0x00065800016f7983 */ /* 0x000f220000300800 */
[----:B------:R-:W-:-:S04]  /*11d90*/  FFMA R29, R34, c[0x0][0x188], -R68 ;  /* 0x00006200221d7a23 */ /* 0x000fc80000000844 */
[----:B------:R-:W-:-:S04]  /*11da0*/  FMUL R29, R29, 1.4426950216293334961 ;  /* 0x3fb8aa3b1d1d7820 */ /* 0x000fc80000400000 */
[----:B------:R0:W1:Y:S01]  /*11db0*/  MUFU.EX2 R113, R29 ;  /* 0x0000001d00717308 */ /* 0x0000620000000800 */
[----:B------:R-:W1:Y:S01]  /*11dc0*/  SHFL.BFLY PT, R28, R26, 0x2, 0x1f ;  /* 0x0c401f001a1c7f89 */ /* 0x000e6200000e0000 */
[----:B0-----:R-:W-:Y:S02]  /*11dd0*/  FFMA R29, R51, c[0x0][0x188], -R81 ;  /* 0x00006200331d7a23 */ /* 0x001fe40000000851 */
[----:B-1----:R-:W-:-:S05]  /*11de0*/  FADD R21, R113, R92 ;  /* 0x0000005c71157221 */ /* 0x002fca0000000000 */
[----:B------:R-:W0:Y:S01]  /*11df0*/  SHFL.BFLY PT, R24, R21, 0x2, 0x1f ;  /* 0x0c401f0015187f89 */ /* 0x000e2200000e0000 */
[----:B------:R-:W-:-:S04]  /*11e00*/  FMUL R25, R29, 1.4426950216293334961 ;  /* 0x3fb8aa3b1d197820 */ /* 0x000fc80000400000 */
[----:B------:R-:W1:Y:S01]  /*11e10*/  MUFU.EX2 R90, R25 ;  /* 0x00000019005a7308 */ /* 0x000e620000000800 */
[----:B------:R1:W-:Y:S04]  /*11e20*/  @P1 STS [R2+0x40800], R20 ;  /* 0x0408001402001388 */ /* 0x0003e80000000800 */
[----:B------:R0:W-:Y:S01]  /*11e30*/  @P1 STS [R2+0x40700], R23 ;  /* 0x0407001702001388 */ /* 0x0001e20000000800 */
[----:B-1----:R-:W-:Y:S02]  /*11e40*/  FADD R20, R26, R28 ;  /* 0x0000001c1a147221 */ /* 0x002fe40000000000 */
[----:B0-----:R-:W-:Y:S02]  /*11e50*/  FADD R23, R21, R24 ;  /* 0x0000001815177221 */ /* 0x001fe40000000000 */
[----:B------:R-:W-:Y:S01]  /*11e60*/  FADD R21, R3, R90 ;  /* 0x0000005a03157221 */ /* 0x000fe20000000000 */
[----:B------:R-:W-:Y:S04]  /*11e70*/  STL [R1+0xc50], R90 ;  /* 0x000c505a01007387 */ /* 0x000fe80000100800 */
[----:B------:R0:W-:Y:S04]  /*11e80*/  @P1 STS [R2+0x40780], R22 ;  /* 0x0407801602001388 */ /* 0x0001e80000000800 */
[----:B------:R-:W1:Y:S01]  /*11e90*/  SHFL.BFLY PT, R24, R23, 0x1, 0x1f ;  /* 0x0c201f0017187f89 */ /* 0x000e6200000e0000 */
[----:B0-----:R-:W-:-:S03]  /*11ea0*/  FADD R22, R30, R91 ;  /* 0x0000005b1e167221 */ /* 0x001fc60000000000 */
[----:B------:R-:W-:Y:S04]  /*11eb0*/  @P1 STS [R2+0x40880], R27 ;  /* 0x0408801b02001388 */ /* 0x000fe80000000800 */
[----:B------:R-:W0:Y:S04]  /*11ec0*/  SHFL.BFLY PT, R25, R22, 0x2, 0x1f ;  /* 0x0c401f0016197f89 */ /* 0x000e2800000e0000 */
[----:B------:R-:W0:Y:S04]  /*11ed0*/  SHFL.BFLY PT, R27, R21, 0x2, 0x1f ;  /* 0x0c401f00151b7f89 */ /* 0x000e2800000e0000 */
[----:B------:R-:W0:Y:S01]  /*11ee0*/  SHFL.BFLY PT, R26, R20, 0x1, 0x1f ;  /* 0x0c201f00141a7f89 */ /* 0x000e2200000e0000 */
[----:B-1----:R-:W-:-:S02]  /*11ef0*/  FADD R23, R23, R24 ;  /* 0x0000001817177221 */ /* 0x002fc40000000000 */
[----:B0-----:R-:W-:Y:S02]  /*11f00*/  FADD R22, R22, R25 ;  /* 0x0000001916167221 */ /* 0x001fe40000000000 */
[----:B------:R-:W-:Y:S02]  /*11f10*/  FADD R21, R21, R27 ;  /* 0x0000001b15157221 */ /* 0x000fe40000000000 */
[----:B------:R-:W-:Y:S02]  /*11f20*/  FADD R20, R20, R26 ;  /* 0x0000001a14147221 */ /* 0x000fe40000000000 */
[----:B------:R-:W-:Y:S04]  /*11f30*/  SHFL.BFLY PT, R26, R22, 0x1, 0x1f ;  /* 0x0c201f00161a7f89 */ /* 0x000fe800000e0000 */
[----:B------:R-:W-:Y:S01]  /*11f40*/  @P1 STS [R2+0x40900], R20 ;  /* 0x0409001402001388 */ /* 0x000fe20000000800 */
[----:B--2---:R-:W-:-:S05]  /*11f50*/  FMNMX R82, R53, R86, !PT ;  /* 0x0000005635527209 */ /* 0x004fca0007800000 */
[----:B------:R-:W-:-:S04]  /*11f60*/  FFMA R28, R56, c[0x0][0x188], -R82 ;  /* 0x00006200381c7a23 */ /* 0x000fc80000000852 */
[----:B------:R-:W-:-:S04]  /*11f70*/  FMUL R28, R28, 1.4426950216293334961 ;  /* 0x3fb8aa3b1c1c7820 */ /* 0x000fc80000400000 */
[----:B------:R-:W0:Y:S01]  /*11f80*/  MUFU.EX2 R3, R28 ;  /* 0x0000001c00037308 */ /* 0x000e220000000800 */
[----:B------:R-:W-:Y:S01]  /*11f90*/  STL [R1+0x428], R82 ;  /* 0x0004285201007387 */ /* 0x000fe20000100800 */
[----:B---3--:R-:W-:Y:S01]  /*11fa0*/  FMNMX R110, R52, R109, !PT ;  /* 0x0000006d346e7209 */ /* 0x008fe20007800000 */
[----:B------:R-:W-:Y:S01]  /*11fb0*/  FFMA R29, R57, c[0x0][0x188], -R82 ;  /* 0x00006200391d7a23 */ /* 0x000fe20000000852 */
[----:B----4-:R-:W-:Y:S01]  /*11fc0*/  FMNMX R112, R11, R111, !PT ;  /* 0x0000006f0b707209 */ /* 0x010fe20007800000 */
[----:B0-----:R0:W-:Y:S04]  /*11fd0*/  STL [R1+0x5a0], R3 ;  /* 0x0005a00301007387 */ /* 0x0011e80000100800 */
[----:B------:R-:W-:Y:S04]  /*11fe0*/  STL [R1+0x424], R110 ;  /* 0x0004246e01007387 */ /* 0x000fe80000100800 */
[----:B------:R-:W-:Y:S04]  /*11ff0*/  STL [R1+0x420], R112 ;  /* 0x0004207001007387 */ /* 0x000fe80000100800 */
[----:B------:R-:W2:Y:S01]  /*12000*/  LDL.LU R91, [R1+0x65c] ;  /* 0x00065c00015b7983 */ /* 0x000ea20000300800 */
[----:B------:R-:W-:-:S03]  /*12010*/  FMUL R29, R29, 1.4426950216293334961 ;  /* 0x3fb8aa3b1d1d7820 */ /* 0x000fc60000400000 */
[----:B------:R-:W3:Y:S01]  /*12020*/  LDL.LU R101, [R1+0x660] ;  /* 0x0006600001657983 */ /* 0x000ee20000300800 */
[----:B------:R-:W1:Y:S01]  /*12030*/  MUFU.EX2 R89, R29 ;  /* 0x0000001d00597308 */ /* 0x000e620000000800 */
[----:B------:R-:W-:Y:S02]  /*12040*/  FFMA R24, R58, c[0x0][0x188], -R110 ;  /* 0x000062003a187a23 */ /* 0x000fe4000000086e */
[----:B------:R-:W-:Y:S02]  /*12050*/  FFMA R16, R16, c[0x0][0x188], -R112 ;  /* 0x0000620010107a23 */ /* 0x000fe40000000870 */
[----:B------:R-:W-:Y:S02]  /*12060*/  FFMA R27, R59, c[0x0][0x188], -R110 ;  /* 0x000062003b1b7a23 */ /* 0x000fe4000000086e */
[----:B------:R-:W-:Y:S02]  /*12070*/  FMUL R24, R24, 1.4426950216293334961 ;  /* 0x3fb8aa3b18187820 */ /* 0x000fe40000400000 */
[----:B-1----:R-:W-:-:S02]  /*12080*/  FADD R11, R3, R89 ;  /* 0x00000059030b7221 */ /* 0x002fc40000000000 */
[----:B------:R-:W-:-:S03]  /*12090*/  FMUL R16, R16, 1.4426950216293334961 ;  /* 0x3fb8aa3b10107820 */ /* 0x000fc60000400000 */
[----:B------:R-:W1:Y:S01]  /*120a0*/  SHFL.BFLY PT, R25, R11, 0x2, 0x1f ;  /* 0x0c401f000b197f89 */ /* 0x000e6200000e0000 */
[----:B------:R-:W-:Y:S01]  /*120b0*/  FMUL R27, R27, 1.4426950216293334961 ;  /* 0x3fb8aa3b1b1b7820 */ /* 0x000fe20000400000 */
[----:B------:R-:W4:Y:S01]  /*120c0*/  MUFU.EX2 R28, R24 ;  /* 0x00000018001c7308 */ /* 0x000f220000000800 */
[----:B------:R-:W-:-:S04]  /*120d0*/  FFMA R17, R17, c[0x0][0x188], -R112 ;  /* 0x0000620011117a23 */ /* 0x000fc80000000870 */
[----:B------:R-:W-:-:S03]  /*120e0*/  FMUL R17, R17, 1.4426950216293334961 ;  /* 0x3fb8aa3b11117820 */ /* 0x000fc60000400000 */
[----:B0-----:R-:W0:Y:S08]  /*120f0*/  MUFU.EX2 R3, R16 ;  /* 0x0000001000037308 */ /* 0x001e300000000800 */
[----:B------:R-:W0:Y:S08]  /*12100*/  MUFU.EX2 R88, R27 ;  /* 0x0000001b00587308 */ /* 0x000e300000000800 */
[----:B------:R-:W0:Y:S01]  /*12110*/  MUFU.EX2 R87, R17 ;  /* 0x0000001100577308 */ /* 0x000e220000000800 */
[----:B------:R-:W-:Y:S01]  /*12120*/  STL [R1+0xc54], R89 ;  /* 0x000c545901007387 */ /* 0x000fe20000100800 */
[----:B-1----:R-:W-:-:S03]  /*12130*/  FADD R20, R11, R25 ;  /* 0x000000190b147221 */ /* 0x002fc60000000000 */
[----:B----4-:R-:W-:Y:S04]  /*12140*/  STL [R1+0x59c], R28 ;  /* 0x00059c1c01007387 */ /* 0x010fe80000100800 */
[----:B0-----:R0:W-:Y:S04]  /*12150*/  STL [R1+0x598], R3 ;  /* 0x0005980301007387 */ /* 0x0011e80000100800 */
[----:B------:R-:W-:Y:S01]  /*12160*/  STL [R1+0xc58], R88 ;  /* 0x000c585801007387 */ /* 0x000fe20000100800 */
[----:B------:R-:W-:-:S03]  /*12170*/  FADD R16, R22, R26 ;  /* 0x0000001a16107221 */ /* 0x000fc60000000000 */
[----:B------:R-:W4:Y:S01]  /*12180*/  LDL R25, [R1+0x664] ;  /* 0x0006640001197983 */ /* 0x000f220000100800 */
[----:B------:R-:W-:-:S03]  /*12190*/  FADD R22, R3, R87 ;  /* 0x0000005703167221 */ /* 0x000fc60000000000 */
[----:B0-----:R-:W4:Y:S04]  /*121a0*/  LDL R3, [R1+0x668] ;  /* 0x0006680001037983 */ /* 0x001f280000100800 */
[----:B------:R-:W0:Y:S04]  /*121b0*/  SHFL.BFLY PT, R24, R21, 0x1, 0x1f ;  /* 0x0c201f0015187f89 */ /* 0x000e2800000e0000 */
[----:B------:R1:W-:Y:S01]  /*121c0*/  @P1 STS [R2+0x40980], R23 ;  /* 0x0409801702001388 */ /* 0x0003e20000000800 */
[----:B------:R-:W-:Y:S02]  /*121d0*/  FADD R11, R28, R88 ;  /* 0x000000581c0b7221 */ /* 0x000fe40000000000 */
[----:B0-----:R-:W-:-:S02]  /*121e0*/  FADD R17, R21, R24 ;  /* 0x0000001815117221 */ /* 0x001fc40000000000 */
[----:B------:R-:W4:Y:S01]  /*121f0*/  LDL R24, [R1+0x670] ;  /* 0x0006700001187983 */ /* 0x000f220000100800 */
[----:B--2---:R-:W-:-:S05]  /*12200*/  FMNMX R90, R10, R91, !PT ;  /* 0x0000005b0a5a7209 */ /* 0x004fca0007800000 */
[--C-:B-1----:R-:W-:Y:S02]  /*12210*/  FFMA R23, R18, c[0x0][0x188], -R90.reuse ;  /* 0x0000620012177a23 */ /* 0x102fe4000000085a */
[----:B------:R-:W0:Y:S01]  /*12220*/  SHFL.BFLY PT, R18, R22, 0x2, 0x1f ;  /* 0x0c401f0016127f89 */ /* 0x000e2200000e0000 */
[----:B------:R-:W-:Y:S01]  /*12230*/  FFMA R19, R19, c[0x0][0x188], -R90 ;  /* 0x0000620013137a23 */ /* 0x000fe2000000085a */
[----:B---3--:R-:W-:-:S03]  /*12240*/  FMNMX R100, R9, R101, !PT ;  /* 0x0000006509647209 */ /* 0x008fc60007800000 */
[----:B------:R-:W-:Y:S02]  /*12250*/  FMUL R9, R19, 1.4426950216293334961 ;  /* 0x3fb8aa3b13097820 */ /* 0x000fe40000400000 */
[--C-:B------:R-:W-:Y:S02]  /*12260*/  FFMA R19, R36, c[0x0][0x188], -R100.reuse ;  /* 0x0000620024137a23 */ /* 0x100fe40000000864 */
[----:B------:R1:W-:Y:S01]  /*12270*/  MUFU.EX2 R29, R9 ;  /* 0x00000009001d7308 */ /* 0x0003e20000000800 */
[----:B------:R-:W-:Y:S02]  /*12280*/  FMUL R23, R23, 1.4426950216293334961 ;  /* 0x3fb8aa3b17177820 */ /* 0x000fe40000400000 */
[----:B-1----:R-:W-:Y:S02]  /*12290*/  FMUL R9, R19, 1.4426950216293334961 ;  /* 0x3fb8aa3b13097820 */ /* 0x002fe40000400000 */
[----:B------:R-:W-:-:S03]  /*122a0*/  FFMA R19, R37, c[0x0][0x188], -R100 ;  /* 0x0000620025137a23 */ /* 0x000fc60000000864 */
[----:B------:R1:W-:Y:S01]  /*122b0*/  MUFU.EX2 R26, R9 ;  /* 0x00000009001a7308 */ /* 0x0003e20000000800 */
[----:B------:R-:W2:Y:S01]  /*122c0*/  SHFL.BFLY PT, R10, R20, 0x1, 0x1f ;  /* 0x0c201f00140a7f89 */ /* 0x000ea200000e0000 */
[----:B0-----:R-:W-:-:S06]  /*122d0*/  FADD R18, R22, R18 ;  /* 0x0000001216127221 */ /* 0x001fcc0000000000 */
[----:B------:R-:W0:Y:S01]  /*122e0*/  MUFU.EX2 R28, R23 ;  /* 0x00000017001c7308 */ /* 0x000e220000000800 */
[----:B-1----:R-:W-:-:S07]  /*122f0*/  FMUL R9, R19, 1.4426950216293334961 ;  /* 0x3fb8aa3b13097820 */ /* 0x002fce0000400000 */
[----:B------:R1:W3:Y:S01]  /*12300*/  MUFU.EX2 R27, R9 ;  /* 0x00000009001b7308 */ /* 0x0002e20000000800 */
[----:B------:R-:W-:Y:S04]  /*12310*/  STL [R1+0x41c], R90 ;  /* 0x00041c5a01007387 */ /* 0x000fe80000100800 */
[----:B------:R-:W-:Y:S04]  /*12320*/  STL [R1+0xc5c], R87 ;  /* 0x000c5c5701007387 */ /* 0x000fe80000100800 */
[----:B-1----:R-:W1:Y:S04]  /*12330*/  SHFL.BFLY PT, R9, R18, 0x1, 0x1f ;  /* 0x0c201f0012097f89 */ /* 0x002e6800000e0000 */
[----:B------:R-:W-:Y:S04]  /*12340*/  STL [R1+0x418], R100 ;  /* 0x0004186401007387 */ /* 0x000fe80000100800 */
[----:B0-----:R-:W-:Y:S04]  /*12350*/  STL [R1+0x590], R28 ;  /* 0x0005901c01007387 */ /* 0x001fe80000100800 */
[----:B------:R-:W-:Y:S04]  /*12360*/  STL [R1+0x58c], R29 ;  /* 0x00058c1d01007387 */ /* 0x000fe80000100800 */
[----:B------:R-:W-:Y:S04]  /*12370*/  STL [R1+0x588], R26 ;  /* 0x0005881a01007387 */ /* 0x000fe80000100800 */
[----:B---3--:R-:W-:Y:S04]  /*12380*/  STL [R1+0x484], R27 ;  /* 0x0004841b01007387 */ /* 0x008fe80000100800 */
[----:B------:R-:W3:Y:S01]  /*12390*/  LDL R22, [R1+0x674] ;  /* 0x0006740001167983 */ /* 0x000ee20000100800 */
[----:B--2---:R-:W-:Y:S01]  /*123a0*/  FADD R10, R20, R10 ;  /* 0x0000000a140a7221 */ /* 0x004fe20000000000 */
[----:B----4-:R-:W-:Y:S01]  /*123b0*/  FMNMX R20, R8, R25, !PT ;  /* 0x0000001908147209 */ /* 0x010fe20007800000 */
[----:B-1----:R-:W-:Y:S01]  /*123c0*/  FADD R9, R18, R9 ;  /* 0x0000000912097221 */ /* 0x002fe20000000000 */
[----:B------:R-:W-:-:S03]  /*123d0*/  FMNMX R18, R7, R3, !PT ;  /* 0x0000000307127209 */ /* 0x000fc60007800000 */
[----:B------:R-:W-:Y:S04]  /*123e0*/  STL [R1+0x414], R20 ;  /* 0x0004141401007387 */ /* 0x000fe80000100800 */
[----:B------:R-:W2:Y:S04]  /*123f0*/  LDL R3, [R1+0x678] ;  /* 0x0006780001037983 */ /* 0x000ea80000100800 */
[----:B------:R-:W0:Y:S04]  /*12400*/  SHFL.BFLY PT, R21, R11, 0x2, 0x1f ;  /* 0x0c401f000b157f89 */ /* 0x000e2800000e0000 */
[----:B------:R1:W-:Y:S01]  /*12410*/  @P1 STS [R2+0x40a80], R17 ;  /* 0x040a801102001388 */ /* 0x0003e20000000800 */
[----:B0-----:R-:W-:-:S05]  /*12420*/  FADD R11, R11, R21 ;  /* 0x000000150b0b7221 */ /* 0x001fca0000000000 */
[----:B------:R-:W0:Y:S01]  /*12430*/  SHFL.BFLY PT, R19, R11, 0x1, 0x1f ;  /* 0x0c201f000b137f89 */ /* 0x000e2200000e0000 */
[----:B-1----:R-:W-:-:S03]  /*12440*/  FADD R17, R28, R29 ;  /* 0x0000001d1c117221 */ /* 0x002fc60000000000 */
[----:B------:R-:W-:Y:S04]  /*12450*/  @P1 STS [R2+0x40b00], R10 ;  /* 0x040b000a02001388 */ /* 0x000fe80000000800 */
[----:B------:R-:W1:Y:S04]  /*12460*/  SHFL.BFLY PT, R10, R17, 0x2, 0x1f ;  /* 0x0c401f00110a7f89 */ /* 0x000e6800000e0000 */
[----:B------:R4:W-:Y:S01]  /*12470*/  @P1 STS [R2+0x40a00], R16 ;  /* 0x040a001002001388 */ /* 0x0009e20000000800 */
[----:B------:R-:W-:Y:S02]  /*12480*/  FFMA R8, R38, c[0x0][0x188], -R20 ;  /* 0x0000620026087a23 */ /* 0x000fe40000000814 */
[----:B----4-:R-:W-:-:S02]  /*12490*/  FADD R16, R26, R27 ;  /* 0x0000001b1a107221 */ /* 0x010fc40000000000 */
[----:B0-----:R-:W-:-:S03]  /*124a0*/  FADD R19, R11, R19 ;  /* 0x000000130b137221 */ /* 0x001fc60000000000 */
[----:B------:R-:W0:Y:S04]  /*124b0*/  SHFL.BFLY PT, R11, R16, 0x2, 0x1f ;  /* 0x0c401f00100b7f89 */ /* 0x000e2800000e0000 */
[----:B------:R4:W-:Y:S01]  /*124c0*/  @P1 STS [R2+0x40c00], R9 ;  /* 0x040c000902001388 */ /* 0x0009e20000000800 */
[----:B-1----:R-:W-:Y:S02]  /*124d0*/  FADD R7, R17, R10 ;  /* 0x0000000a11077221 */ /* 0x002fe40000000000 */
[----:B----4-:R-:W-:Y:S02]  /*124e0*/  FMUL R9, R8, 1.4426950216293334961 ;  /* 0x3fb8aa3b08097820 */ /* 0x010fe40000400000 */
[----:B------:R-:W-:-:S04]  /*124f0*/  FFMA R8, R39, c[0x0][0x188], -R20 ;  /* 0x0000620027087a23 */ /* 0x000fc80000000814 */
[----:B------:R-:W-:-:S04]  /*12500*/  FMUL R8, R8, 1.4426950216293334961 ;  /* 0x3fb8aa3b08087820 */ /* 0x000fc80000400000 */
[----:B------:R1:W-:Y:S01]  /*12510*/  MUFU.EX2 R21, R8 ;  /* 0x0000000800157308 */ /* 0x0003e20000000800 */
[--C-:B------:R-:W-:Y:S02]  /*12520*/  FFMA R10, R65, c[0x0][0x188], -R18.reuse ;  /* 0x00006200410a7a23 */ /* 0x100fe40000000812 */
[----:B0-----:R-:W-:Y:S01]  /*12530*/  FADD R11, R16, R11 ;  /* 0x0000000b100b7221 */ /* 0x001fe20000000000 */
[----:B-1----:R-:W0:Y:S04]  /*12540*/  SHFL.BFLY PT, R8, R7, 0x1, 0x1f ;  /* 0x0c201f0007087f89 */ /* 0x002e2800000e0000 */
[----:B------:R1:W4:Y:S01]  /*12550*/  MUFU.EX2 R20, R9 ;  /* 0x0000000900147308 */ /* 0x0003220000000800 */
[----:B------:R-:W-:Y:S01]  /*12560*/  FMNMX R16, R6, R24, !PT ;  /* 0x0000001806107209 */ /* 0x000fe20007800000 */
[----:B------:R-:W-:Y:S01]  /*12570*/  FMUL R6, R10, 1.4426950216293334961 ;  /* 0x3fb8aa3b0a067820 */ /* 0x000fe20000400000 */
[----:B------:R4:W-:Y:S01]  /*12580*/  @P1 STS [R2+0x40b80], R19 ;  /* 0x040b801302001388 */ /* 0x0009e20000000800 */
[----:B-1----:R-:W-:-:S03]  /*12590*/  FFMA R9, R64, c[0x0][0x188], -R18 ;  /* 0x0000620040097a23 */ /* 0x002fc60000000812 */
[----:B------:R1:W-:Y:S01]  /*125a0*/  STL [R1+0x410], R18 ;  /* 0x0004101201007387 */ /* 0x0003e20000100800 */
[----:B------:R-:W-:Y:S01]  /*125b0*/  FMUL R9, R9, 1.4426950216293334961 ;  /* 0x3fb8aa3b09097820 */ /* 0x000fe20000400000 */
[----:B----4-:R4:W-:Y:S02]  /*125c0*/  MUFU.EX2 R19, R6 ;  /* 0x0000000600137308 */ /* 0x0109e40000000800 */
[----:B----4-:R-:W4:Y:S06]  /*125d0*/  SHFL.BFLY PT, R6, R11, 0x1, 0x1f ;  /* 0x0c201f000b067f89 */ /* 0x010f2c00000e0000 */
[----:B-1----:R1:W4:Y:S01]  /*125e0*/  MUFU.EX2 R18, R9 ;  /* 0x0000000900127308 */ /* 0x0023220000000800 */
[----:B0-----:R-:W-:-:S02]  /*125f0*/  FADD R7, R7, R8 ;  /* 0x0000000807077221 */ /* 0x001fc40000000000 */
[----:B-1----:R-:W-:-:S04]  /*12600*/  FFMA R9, R66, c[0x0][0x188], -R16 ;  /* 0x0000620042097a23 */ /* 0x002fc80000000810 */
[----:B------:R-:W-:Y:S02]  /*12610*/  FMUL R10, R9, 1.4426950216293334961 ;  /* 0x3fb8aa3b090a7820 */ /* 0x000fe40000400000 */
[----:B------:R-:W-:Y:S01]  /*12620*/  FFMA R9, R67, c[0x0][0x188], -R16 ;  /* 0x0000620043097a23 */ /* 0x000fe20000000810 */
[----:B------:R-:W-:Y:S04]  /*12630*/  STL [R1+0x584], R20 ;  /* 0x0005841401007387 */ /* 0x000fe80000100800 */
[----:B------:R-:W-:Y:S04]  /*12640*/  STL [R1+0x580], R21 ;  /* 0x0005801501007387 */ /* 0x000fe80000100800 */
[----:B------:R0:W-:Y:S04]  /*12650*/  STL [R1+0x40c], R16 ;  /* 0x00040c1001007387 */ /* 0x0001e80000100800 */
[----:B------:R1:W-:Y:S01]  /*12660*/  @P1 STS [R2+0x40c80], R7 ;  /* 0x040c800702001388 */ /* 0x0003e20000000800 */
[----:B0-----:R0:W1:Y:S01]  /*12670*/  MUFU.EX2 R16, R10 ;  /* 0x0000000a00107308 */ /* 0x0010620000000800 */
[----:B----4-:R-:W-:-:S02]  /*12680*/  FADD R6, R11, R6 ;  /* 0x000000060b067221 */ /* 0x010fc40000000000 */
[----:B------:R-:W-:Y:S04]  /*12690*/  STL [R1+0x57c], R18 ;  /* 0x00057c1201007387 */ /* 0x000fe80000100800 */
[----:B------:R-:W-:Y:S01]  /*126a0*/  STL [R1+0x578], R19 ;  /* 0x0005781301007387 */ /* 0x000fe20000100800 */
[----:B0-----:R-:W-:-:S03]  /*126b0*/  FADD R10, R20, R21 ;  /* 0x00000015140a7221 */ /* 0x001fc60000000000 */
[----:B------:R-:W-:Y:S04]  /*126c0*/  @P1 STS [R2+0x40d00], R6 ;  /* 0x040d000602001388 */ /* 0x000fe80000000800 */
[----:B-1----:R-:W-:Y:S01]  /*126d0*/  STL [R1+0x574], R16 ;  /* 0x0005741001007387 */ /* 0x002fe20000100800 */
[----:B---3--:R-:W-:Y:S01]  /*126e0*/  FMNMX R22, R5, R22, !PT ;  /* 0x0000001605167209 */ /* 0x008fe20007800000 */
[----:B------:R-:W-:-:S04]  /*126f0*/  FMUL R5, R9, 1.4426950216293334961 ;  /* 0x3fb8aa3b09057820 */ /* 0x000fc80000400000 */
[--C-:B------:R-:W-:Y:S01]  /*12700*/  FFMA R8, R12, c[0x0][0x188], -R22.reuse ;  /* 0x000062000c087a23 */ /* 0x100fe20000000816 */
[----:B------:R0:W1:Y:S01]  /*12710*/  MUFU.EX2 R17, R5 ;  /* 0x0000000500117308 */ /* 0x0000620000000800 */
[----:B------:R-:W-:-:S04]  /*12720*/  FFMA R7, R13, c[0x0][0x188], -R22 ;  /* 0x000062000d077a23 */ /* 0x000fc80000000816 */
[----:B------:R-:W-:Y:S02]  /*12730*/  FMUL R7, R7, 1.4426950216293334961 ;  /* 0x3fb8aa3b07077820 */ /* 0x000fe40000400000 */
[----:B0-----:R-:W-:Y:S02]  /*12740*/  FMUL R5, R8, 1.4426950216293334961 ;  /* 0x3fb8aa3b08057820 */ /* 0x001fe40000400000 */
[----:B------:R-:W-:Y:S01]  /*12750*/  MUFU.EX2 R11, R7 ;  /* 0x00000007000b7308 */ /* 0x000fe20000000800 */
[----:B--2---:R-:W-:-:S07]  /*12760*/  FMNMX R3, R4, R3, !PT ;  /* 0x0000000304037209 */ /* 0x004fce0007800000 */
[----:B------:R1:W0:Y:S01]  /*12770*/  MUFU.EX2 R9, R5 ;  /* 0x0000000500097308 */ /* 0x0002220000000800 */
[----:B------:R-:W-:Y:S01]  /*12780*/  FFMA R4, R14, c[0x0][0x188], -R3 ;  /* 0x000062000e047a23 */ /* 0x000fe20000000803 */
[----:B------:R-:W-:Y:S01]  /*12790*/  STL [R1+0x408], R22 ;  /* 0x0004081601007387 */ /* 0x000fe20000100800 */
[----:B------:R-:W-:Y:S02]  /*127a0*/  FADD R8, R18, R19 ;  /* 0x0000001312087221 */ /* 0x000fe40000000000 */
[----:B------:R-:W-:Y:S02]  /*127b0*/  FMUL R4, R4, 1.4426950216293334961 ;  /* 0x3fb8aa3b04047820 */ /* 0x000fe40000400000 */
[----:B-1----:R-:W-:Y:S01]  /*127c0*/  FADD R5, R16, R17 ;  /* 0x0000001110057221 */ /* 0x002fe20000000000 */
[----:B------:R-:W-:Y:S01]  /*127d0*/  STL [R1+0x570], R17 ;  /* 0x0005701101007387 */ /* 0x000fe20000100800 */
[----:B------:R-:W-:-:S03]  /*127e0*/  FFMA R7, R15, c[0x0][0x188], -R3 ;  /* 0x000062000f077a23 */ /* 0x000fc60000000803 */
[----:B------:R-:W1:Y:S01]  /*127f0*/  SHFL.BFLY PT, R6, R5, 0x2, 0x1f ;  /* 0x0c401f0005067f89 */ /* 0x000e6200000e0000 */
[----:B------:R2:W-:Y:S03]  /*12800*/  MUFU.EX2 R13, R4 ;  /* 0x00000004000d7308 */ /* 0x0005e60000000800 */
[----:B0-----:R-:W-:Y:S01]  /*12810*/  STL [R1+0x56c], R9 ;  /* 0x00056c0901007387 */ /* 0x001fe20000100800 */
[----:B------:R-:W-:-:S03]  /*12820*/  FMUL R12, R7, 1.4426950216293334961 ;  /* 0x3fb8aa3b070c7820 */ /* 0x000fc60000400000 */
[----:B------:R-:W-:Y:S01]  /*12830*/  STL [R1+0x404], R3 ;  /* 0x0004040301007387 */ /* 0x000fe20000100800 */
[----:B--2---:R-:W-:-:S03]  /*12840*/  FADD R4, R9, R11 ;  /* 0x0000000b09047221 */ /* 0x004fc60000000000 */
[----:B------:R-:W-:Y:S04]  /*12850*/  STL [R1+0x564], R11 ;  /* 0x0005640b01007387 */ /* 0x000fe80000100800 */
[----:B------:R-:W0:Y:S04]  /*12860*/  SHFL.BFLY PT, R11, R10, 0x2, 0x1f ;  /* 0x0c401f000a0b7f89 */ /* 0x000e2800000e0000 */
[----:B------:R-:W2:Y:S04]  /*12870*/  SHFL.BFLY PT, R9, R8, 0x2, 0x1f ;  /* 0x0c401f0008097f89 */ /* 0x000ea800000e0000 */
[----:B------:R3:W-:Y:S04]  /*12880*/  STL [R1+0xac0], R3 ;  /* 0x000ac00301007387 */ /* 0x0007e80000100800 */
[----:B------:R-:W4:Y:S01]  /*12890*/  SHFL.BFLY PT, R7, R4, 0x2, 0x1f ;  /* 0x0c401f0004077f89 */ /* 0x000f2200000e0000 */
[----:B---3--:R-:W3:Y:S01]  /*128a0*/  MUFU.EX2 R3, R12 ;  /* 0x0000000c00037308 */ /* 0x008ee20000000800 */
[----:B-1----:R-:W-:-:S02]  /*128b0*/  FADD R6, R5, R6 ;  /* 0x0000000605067221 */ /* 0x002fc40000000000 */
[----:B0-----:R-:W-:Y:S02]  /*128c0*/  FADD R11, R10, R11 ;  /* 0x0000000b0a0b7221 */ /* 0x001fe40000000000 */
[----:B--2---:R-:W-:Y:S02]  /*128d0*/  FADD R9, R8, R9 ;  /* 0x0000000908097221 */ /* 0x004fe40000000000 */
[----:B---3--:R-:W-:Y:S01]  /*128e0*/  FADD R5, R13, R3 ;  /* 0x000000030d057221 */ /* 0x008fe20000000000 */
[----:B------:R-:W0:Y:S01]  /*128f0*/  SHFL.BFLY PT, R8, R11, 0x1, 0x1f ;  /* 0x0c201f000b087f89 */ /* 0x000e2200000e0000 */
[----:B----4-:R-:W-:-:S03]  /*12900*/  FADD R7, R4, R7 ;  /* 0x0000000704077221 */ /* 0x010fc60000000000 */
[----:B------:R-:W1:Y:S04]  /*12910*/  SHFL.BFLY PT, R10, R5, 0x2, 0x1f ;  /* 0x0c401f00050a7f89 */ /* 0x000e6800000e0000 */
[----:B------:R-:W2:Y:S01]  /*12920*/  SHFL.BFLY PT, R4, R9, 0x1, 0x1f ;  /* 0x0c201f0009047f89 */ /* 0x000ea200000e0000 */
[----:B0-----:R-:W-:Y:S02]  /*12930*/  FADD R8, R11, R8 ;  /* 0x000000080b087221 */ /* 0x001fe40000000000 */
[----:B-1----:R-:W-:Y:S02]  /*12940*/  FADD R5, R5, R10 ;  /* 0x0000000a05057221 */ /* 0x002fe40000000000 */
[----:B------:R-:W0:Y:S01]  /*12950*/  SHFL.BFLY PT, R10, R7, 0x1, 0x1f ;  /* 0x0c201f00070a7f89 */ /* 0x000e2200000e0000 */
[----:B--2---:R-:W-:-:S03]  /*12960*/  FADD R4, R9, R4 ;  /* 0x0000000409047221 */ /* 0x004fc60000000000 */
[----:B------:R-:W1:Y:S04]  /*12970*/  SHFL.BFLY PT, R9, R6, 0x1, 0x1f ;  /* 0x0c201f0006097f89 */ /* 0x000e6800000e0000 */
[----:B------:R-:W2:Y:S04]  /*12980*/  SHFL.BFLY PT, R11, R5, 0x1, 0x1f ;  /* 0x0c201f00050b7f89 */ /* 0x000ea800000e0000 */
[----:B------:R-:W-:Y:S04]  /*12990*/  STL [R1+0x560], R13 ;  /* 0x0005600d01007387 */ /* 0x000fe80000100800 */
[----:B------:R3:W-:Y:S04]  /*129a0*/  STL [R1+0x48c], R3 ;  /* 0x00048c0301007387 */ /* 0x0007e80000100800 */
[----:B---3--:R-:W3:Y:S01]  /*129b0*/  LDL.LU R3, [R1+0x680] ;  /* 0x0006800001037983 */ /* 0x008ee20000300800 */
[----:B0-----:R-:W-:-:S02]  /*129c0*/  FADD R7, R7, R10 ;  /* 0x0000000a07077221 */ /* 0x001fc40000000000 */
[----:B-1----:R-:W-:Y:S02]  /*129d0*/  FADD R6, R6, R9 ;  /* 0x0000000906067221 */ /* 0x002fe40000000000 */
[----:B--2---:R-:W-:Y:S01]  /*129e0*/  FADD R5, R5, R11 ;  /* 0x0000000b05057221 */ /* 0x004fe20000000000 */
[----:B------:R-:W-:Y:S04]  /*129f0*/  @P1 STS [R2+0x40d80], R8 ;  /* 0x040d800802001388 */ /* 0x000fe80000000800 */
[----:B------:R-:W-:Y:S04]  /*12a00*/  @P1 STS [R2+0x40e00], R4 ;  /* 0x040e000402001388 */ /* 0x000fe80000000800 */
[----:B------:R-:W-:Y:S04]  /*12a10*/  @P1 STS [R2+0x40e80], R6 ;  /* 0x040e800602001388 */ /* 0x000fe80000000800 */
[----:B------:R-:W-:Y:S04]  /*12a20*/  @P1 STS [R2+0x40f00], R7 ;  /* 0x040f000702001388 */ /* 0x000fe80000000800 */
[----:B------:R-:W-:Y:S04]  /*12a30*/  @P1 STS [R2+0x40f80], R5 ;  /* 0x040f800502001388 */ /* 0x000fe80000000800 */
[----:B------:R-:W-:Y:S06]  /*12a40*/  BAR.SYNC.DEFER_BLOCKING 0x0 ;  /* 0x0000000000007b1d */ /* 0x000fec0000010000 */
[----:B------:R-:W0:Y:S04]  /*12a50*/  LDS R4, [R123.X4+0x40000] ;  /* 0x040000007b047984 */ /* 0x000e280000004800 */
[----:B0-----:R-:W0:Y:S02]  /*12a60*/  SHFL.BFLY PT, R5, R4, 0x2, 0x1f ;  /* 0x0c401f0004057f89 */ /* 0x001e2400000e0000 */
[----:B0-----:R-:W-:-:S05]  /*12a70*/  FADD R5, R4, R5 ;  /* 0x0000000504057221 */ /* 0x001fca0000000000 */
[----:B------:R-:W0:Y:S02]  /*12a80*/  SHFL.BFLY PT, R4, R5, 0x1, 0x1f ;  /* 0x0c201f0005047f89 */ /* 0x000e2400000e0000 */
[----:B0-----:R-:W-:-:S05]  /*12a90*/  FADD R4, R5, R4 ;  /* 0x0000000405047221 */ /* 0x001fca0000000000 */
[----:B------:R-:W-:Y:S04]  /*12aa0*/  @!P0 STS [R123.X4+0x40000], R4 ;  /* 0x040000047b008388 */ /* 0x000fe80000004800 */
[----:B------:R-:W0:Y:S04]  /*12ab0*/  LDS R4, [R122.X4+0x40800] ;  /* 0x040800007a047984 */ /* 0x000e280000004800 */
[----:B0-----:R-:W0:Y:S02]  /*12ac0*/  SHFL.BFLY PT, R5, R4, 0x2, 0x1f ;  /* 0x0c401f0004057f89 */ /* 0x001e2400000e0000 */
[----:B0-----:R-:W-:-:S05]  /*12ad0*/  FADD R5, R4, R5 ;  /* 0x0000000504057221 */ /* 0x001fca0000000000 */
[----:B------:R-:W0:Y:S02]  /*12ae0*/  SHFL.BFLY PT, R4, R5, 0x1, 0x1f ;  /* 0x0c201f0005047f89 */ /* 0x000e2400000e0000 */
[----:B0-----:R-:W-:-:S05]  /*12af0*/  FADD R4, R5, R4 ;  /* 0x0000000405047221 */ /* 0x001fca0000000000 */
[----:B------:R-:W-:Y:S01]  /*12b00*/  @!P0 STS [R122.X4+0x40800], R4 ;  /* 0x040800047a008388 */ /* 0x000fe20000004800 */
[----:B------:R-:W-:-:S03]  /*12b10*/  LOP3.LUT R83, R122, 0x1c, RZ, 0xc0, !PT ;  /* 0x0000001c7a537812 */ /* 0x000fc600078ec0ff */
[----:B------:R-:W-:Y:S01]  /*12b20*/  BAR.SYNC.DEFER_BLOCKING 0x0 ;  /* 0x0000000000007b1d */ /* 0x000fe20000010000 */
[----:B------:R-:W-:-:S04]  /*12b30*/  FADD R5, -R121, R114 ;  /* 0x0000007279057221 */ /* 0x000fc80000000100 */
[----:B------:R-:W-:Y:S01]  /*12b40*/  FMUL R5, R5, 1.4426950216293334961 ;  /* 0x3fb8aa3b05057820 */ /* 0x000fe20000400000 */
[----:B------:R-:W3:Y:S04]  /*12b50*/  LDS R4, [R83.X4+0x40000] ;  /* 0x0400000053047984 */ /* 0x000ee80000004800 */
[----:B------:R-:W-:Y:S04]  /*12b60*/  STL [R1+0x924], R2 ;  /* 0x0009240201007387 */ /* 0x000fe80000100800 */
[----:B------:R-:W2:Y:S01]  /*12b70*/  LDL.LU R13, [R1+0x2a0] ;  /* 0x0002a000010d7983 */ /* 0x000ea20000300800 */
[----:B------:R-:W3:Y:S03]  /*12b80*/  MUFU.EX2 R5, R5 ;  /* 0x0000000500057308 */ /* 0x000ee60000000800 */
[----:B------:R-:W4:Y:S04]  /*12b90*/  LDL.LU R12, [R1+0x2a4] ;  /* 0x0002a400010c7983 */ /* 0x000f280000300800 */
[----:B------:R-:W4:Y:S04]  /*12ba0*/  LDL.LU R8, [R1+0x280] ;  /* 0x0002800001087983 */ /* 0x000f280000300800 */
[----:B------:R-:W4:Y:S04]  /*12bb0*/  LDL.LU R22, [R1+0x284] ;  /* 0x0002840001167983 */ /* 0x000f280000300800 */
[----:B------:R-:W4:Y:S04]  /*12bc0*/  LDL.LU R21, [R1+0x230] ;  /* 0x0002300001157983 */ /* 0x000f280000300800 */
[----:B------:R-:W4:Y:S04]  /*12bd0*/  LDL.LU R20, [R1+0x234] ;  /* 0x0002340001147983 */ /* 0x000f280000300800 */
[----:B------:R-:W4:Y:S04]  /*12be0*/  LDL.LU R19, [R1+0x200] ;  /* 0x0002000001137983 */ /* 0x000f280000300800 */
[----:B------:R-:W4:Y:S01]  /*12bf0*/  LDL.LU R18, [R1+0x204] ;  /* 0x0002040001127983 */ /* 0x000f220000300800 */
[----:B---3--:R-:W-:-:S03]  /*12c00*/  FFMA R3, R5, R3, R4 ;  /* 0x0000000305037223 */ /* 0x008fc60000000004 */
[----:B------:R-:W3:Y:S04]  /*12c10*/  LDL.LU R11, [R1+0x684] ;  /* 0x00068400010b7983 */ /* 0x000ee80000300800 */
[----:B------:R-:W3:Y:S04]  /*12c20*/  LDL.LU R17, [R1+0x2a8] ;  /* 0x0002a80001117983 */ /* 0x000ee80000300800 */
[----:B------:R0:W-:Y:S04]  /*12c30*/  STL [R1+0x680], R3 ;  /* 0x0006800301007387 */ /* 0x0001e80000100800 */
[----:B------:R-:W3:Y:S01]  /*12c40*/  LDS R6, [R83.X4+0x40080] ;  /* 0x0400800053067984 */ /* 0x000ee20000004800 */
[----:B------:R-:W-:-:S03]  /*12c50*/  FADD R7, -R120, R115 ;  /* 0x0000007378077221 */ /* 0x000fc60000000100 */
[----:B------:R-:W1:Y:S04]  /*12c60*/  LDS R9, [R83.X4+0x40100] ;  /* 0x0401000053097984 */ /* 0x000e680000004800 */
[----:B0-----:R-:W3:Y:S04]  /*12c70*/  LDL.LU R3, [R1+0x2ac] ;  /* 0x0002ac0001037983 */ /* 0x001ee80000300800 */
[----:B------:R-:W3:Y:S04]  /*12c80*/  LDL.LU R16, [R1+0x288] ;  /* 0x0002880001107983 */ /* 0x000ee80000300800 */
[----:B------:R-:W3:Y:S04]  /*12c90*/  LDL.LU R15, [R1+0x28c] ;  /* 0x00028c00010f7983 */ /* 0x000ee80000300800 */
[----:B------:R-:W3:Y:S04]  /*12ca0*/  LDL.LU R14, [R1+0x238] ;  /* 0x00023800010e7983 */ /* 0x000ee80000300800 */
[----:B------:R-:W3:Y:S01]  /*12cb0*/  LDL.LU R2, [R1+0x23c] ;  /* 0x00023c0001027983 */ /* 0x000ee20000300800 */
[----:B------:R-:W-:-:S02]  /*12cc0*/  FMUL R7, R7, 1.4426950216293334961 ;  /* 0x3fb8aa3b07077820 */ /* 0x000fc40000400000 */
[----:B------:R-:W-:Y:S01]  /*12cd0*/  FADD R4, -R117, R116 ;  /* 0x0000007475047221 */ /* 0x000fe20000000100 */
[----:B------:R-:W-:Y:S03]  /*12ce0*/  LDS R36, [R83.X4+0x40600] ;  /* 0x0406000053247984 */ /* 0x000fe60000004800 */
[----:B------:R-:W3:Y:S01]  /*12cf0*/  MUFU.EX2 R7, R7 ;  /* 0x0000000700077308 */ /* 0x000ee20000000800 */
[----:B------:R-:W-:Y:S01]  /*12d00*/  FMUL R10, R4, 1.4426950216293334961 ;  /* 0x3fb8aa3b040a7820 */ /* 0x000fe20000400000 */
[----:B------:R-:W-:Y:S01]  /*12d10*/  LDS R38, [R83.X4+0x40680] ;  /* 0x0406800053267984 */ /* 0x000fe20000004800 */
[----:B------:R-:W-:-:S03]  /*12d20*/  FADD R39, -R78, R45 ;  /* 0x0000002d4e277221 */ /* 0x000fc60000000100 */
[----:B------:R-:W-:Y:S01]  /*12d30*/  LDS R52, [R83.X4+0x40700] ;  /* 0x0407000053347984 */ /* 0x000fe20000004800 */
[----:B------:R-:W-:-:S03]  /*12d40*/  FADD R37, -R44, R79 ;  /* 0x0000004f2c257221 */ /* 0x000fc60000000100 */
[----:B------:R-:W-:Y:S04]  /*12d50*/  LDS R55, [R83.X4+0x40780] ;  /* 0x0407800053377984 */ /* 0x000fe80000004800 */
[----:B------:R-:W-:Y:S01]  /*12d60*/  LDS R57, [R83.X4+0x40800] ;  /* 0x0408000053397984 */ /* 0x000fe20000004800 */
[----:B--2---:R-:W-:-:S03]  /*12d70*/  FMUL R23, R5, R13 ;  /* 0x0000000d05177220 */ /* 0x004fc60000400000 */
[----:B------:R-:W2:Y:S01]  /*12d80*/  LDL.LU R13, [R1+0x208] ;  /* 0x00020800010d7983 */ /* 0x000ea20000300800 */
[----:B----4-:R-:W-:-:S03]  /*12d90*/  FMUL R4, R5, R12 ;  /* 0x0000000c05047220 */ /* 0x010fc60000400000 */
[----:B------:R-:W-:Y:S01]  /*12da0*/  STL [R1], R23 ;  /* 0x0000001701007387 */ /* 0x000fe20000100800 */
[----:B------:R-:W-:-:S03]  /*12db0*/  FMUL R120, R5, R8 ;  /* 0x0000000805787220 */ /* 0x000fc60000400000 */
[----:B------:R-:W4:Y:S01]  /*12dc0*/  LDL.LU R12, [R1+0x20c] ;  /* 0x00020c00010c7983 */ /* 0x000f220000300800 */
[----:B------:R-:W-:-:S03]  /*12dd0*/  FMUL R121, R5, R22 ;  /* 0x0000001605797220 */ /* 0x000fc60000400000 */
[----:B------:R0:W-:Y:S01]  /*12de0*/  STL [R1+0x4], R4 ;  /* 0x0000040401007387 */ /* 0x0001e20000100800 */
[----:B------:R-:W-:-:S03]  /*12df0*/  FMUL R116, R5, R21 ;  /* 0x0000001505747220 */ /* 0x000fc60000400000 */
[----:B------:R-:W-:Y:S01]  /*12e00*/  STL [R1+0xc10], R120 ;  /* 0x000c107801007387 */ /* 0x000fe20000100800 */
[----:B------:R-:W-:-:S03]  /*12e10*/  FMUL R117, R5, R20 ;  /* 0x0000001405757220 */ /* 0x000fc60000400000 */
[----:B------:R1:W-:Y:S01]  /*12e20*/  STL [R1+0xc14], R121 ;  /* 0x000c147901007387 */ /* 0x0003e20000100800 */
[----:B0-----:R-:W-:-:S03]  /*12e30*/  FMUL R4, R5, R19 ;  /* 0x0000001305047220 */ /* 0x001fc60000400000 */
[----:B------:R-:W-:Y:S01]  /*12e40*/  STL [R1+0xc0c], R116 ;  /* 0x000c0c7401007387 */ /* 0x000fe20000100800 */
[----:B------:R-:W-:-:S03]  /*12e50*/  FMUL R5, R5, R18 ;  /* 0x0000001205057220 */ /* 0x000fc60000400000 */
[----:B------:R-:W-:Y:S01]  /*12e60*/  STL [R1+0xc18], R117 ;  /* 0x000c187501007387 */ /* 0x000fe20000100800 */
[----:B---3--:R-:W-:-:S03]  /*12e70*/  FFMA R11, R7, R11, R6 ;  /* 0x0000000b070b7223 */ /* 0x008fc60000000006 */
[----:B------:R-:W-:Y:S01]  /*12e80*/  STL [R1+0xbe0], R4 ;  /* 0x000be00401007387 */ /* 0x000fe20000100800 */
[----:B-1----:R-:W-:-:S03]  /*12e90*/  FMUL R121, R7, R17 ;  /* 0x0000001107797220 */ /* 0x002fc60000400000 */
[----:B------:R-:W-:Y:S04]  /*12ea0*/  STL [R1+0xbe4], R5 ;  /* 0x000be40501007387 */ /* 0x000fe80000100800 */
[----:B------:R0:W-:Y:S04]  /*12eb0*/  STL [R1+0x684], R11 ;  /* 0x0006840b01007387 */ /* 0x0001e80000100800 */
[----:B------:R-:W-:Y:S04]  /*12ec0*/  STL [R1+0xc1c], R121 ;  /* 0x000c1c7901007387 */ /* 0x000fe80000100800 */
[----:B------:R-:W1:Y:S01]  /*12ed0*/  LDS R8, [R83.X4+0x40180] ;  /* 0x0401800053087984 */ /* 0x000e620000004800 */
[----:B------:R-:W-:-:S02]  /*12ee0*/  FMUL R120, R7, R3 ;  /* 0x0000000307787220 */ /* 0x000fc40000400000 */
[----:B0-----:R-:W-:Y:S01]  /*12ef0*/  FADD R11, -R119, R118 ;  /* 0x00000076770b7221 */ /* 0x001fe20000000100 */
[----:B------:R-:W3:Y:S01]  /*12f00*/  LDL.LU R3, [R1+0x688] ;  /* 0x0006880001037983 */ /* 0x000ee20000300800 */
[C---:B------:R-:W-:Y:S02]  /*12f10*/  FMUL R122, R7.reuse, R16 ;  /* 0x00000010077a7220 */ /* 0x040fe40000400000 */
[C---:B------:R-:W-:Y:S01]  /*12f20*/  FMUL R123, R7.reuse, R15 ;  /* 0x0000000f077b7220 */ /* 0x040fe20000400000 */
[----:B------:R-:W-:Y:S01]  /*12f30*/  STL [R1+0xc20], R120 ;  /* 0x000c207801007387 */ /* 0x000fe20000100800 */
[----:B------:R-:W-:-:S03]  /*12f40*/  FMUL R118, R7, R14 ;  /* 0x0000000e07767220 */ /* 0x000fc60000400000 */
[----:B------:R-:W-:Y:S04]  /*12f50*/  STL [R1+0xc24], R122 ;  /* 0x000c247a01007387 */ /* 0x000fe80000100800 */
[----:B------:R-:W-:Y:S04]  /*12f60*/  STL [R1+0xc28], R123 ;  /* 0x000c287b01007387 */ /* 0x000fe80000100800 */
[----:B------:R-:W-:Y:S04]  /*12f70*/  STL [R1+0xc2c], R118 ;  /* 0x000c2c7601007387 */ /* 0x000fe80000100800 */
[----:B------:R-:W3:Y:S04]  /*12f80*/  LDL.LU R24, [R1+0x1e0] ;  /* 0x0001e00001187983 */ /* 0x000ee80000300800 */
[----:B------:R-:W3:Y:S04]  /*12f90*/  LDL.LU R23, [R1+0x1e4] ;  /* 0x0001e40001177983 */ /* 0x000ee80000300800 */
[----:B------:R-:W3:Y:S04]  /*12fa0*/  LDL.LU R22, [R1+0x1c0] ;  /* 0x0001c00001167983 */ /* 0x000ee80000300800 */
[----:B------:R-:W3:Y:S04]  /*12fb0*/  LDL.LU R21, [R1+0x1c4] ;  /* 0x0001c40001157983 */ /* 0x000ee80000300800 */
[----:B------:R-:W3:Y:S01]  /*12fc0*/  LDL.LU R20, [R1+0x1b0] ;  /* 0x0001b00001147983 */ /* 0x000ee20000300800 */
[----:B------:R-:W-:-:S03]  /*12fd0*/  FMUL R119, R7, R2 ;  /* 0x0000000207777220 */ /* 0x000fc60000400000 */
[----:B------:R-:W3:Y:S04]  /*12fe0*/  LDL.LU R19, [R1+0x1b4] ;  /* 0x0001b40001137983 */ /* 0x000ee80000300800 */
[----:B------:R-:W3:Y:S04]  /*12ff0*/  LDL.LU R18, [R1+0x1a0] ;  /* 0x0001a00001127983 */ /* 0x000ee80000300800 */
[----:B------:R-:W3:Y:S04]  /*13000*/  LDL.LU R17, [R1+0x1a4] ;  /* 0x0001a40001117983 */ /* 0x000ee80000300800 */
[----:B------:R-:W3:Y:S04]  /*13010*/  LDL R62, [R1+0x470] ;  /* 0x00047000013e7983 */ /* 0x000ee80000100800 */
[----:B------:R-:W1:Y:S04]  /*13020*/  LDL.LU R2, [R1+0x68c] ;  /* 0x00068c0001027983 */ /* 0x000e680000300800 */
[----:B------:R-:W-:Y:S01]  /*13030*/  STL [R1+0xc30], R119 ;  /* 0x000c307701007387 */ /* 0x000fe20000100800 */
[----:B------:R-:W3:Y:S01]  /*13040*/  MUFU.EX2 R10, R10 ;  /* 0x0000000a000a7308 */ /* 0x000ee20000000800 */
[----:B------:R-:W-:-:S07]  /*13050*/  FMUL R11, R11, 1.4426950216293334961 ;  /* 0x3fb8aa3b0b0b7820 */ /* 0x000fce0000400000 */
[----:B------:R-:W1:Y:S01]  /*13060*/  MUFU.EX2 R11, R11 ;  /* 0x0000000b000b7308 */ /* 0x000e620000000800 */
[----:B--2---:R-:W-:-:S05]  /*13070*/  FMUL R6, R7, R13 ;  /* 0x0000000d07067220 */ /* 0x004fca0000400000 */
[----:B------:R0:W-:Y:S04]  /*13080*/  STL [R1+0xbe8], R6 ;  /* 0x000be80601007387 */ /* 0x0001e80000100800 */
[----:B------:R-:W2:Y:S04]  /*13090*/  LDL.LU R16, [R1+0x1e8] ;  /* 0x0001e80001107983 */ /* 0x000ea80000300800 */
[----:B------:R-:W2:Y:S01]  /*130a0*/  LDL.LU R15, [R1+0x1ec] ;  /* 0x0001ec00010f7983 */ /* 0x000ea20000300800 */
[----:B----4-:R-:W-:-:S03]  /*130b0*/  FMUL R7, R7, R12 ;  /* 0x0000000c07077220 */ /* 0x010fc60000400000 */
[----:B------:R-:W4:Y:S04]  /*130c0*/  LDL.LU R14, [R1+0x1c8] ;  /* 0x0001c800010e7983 */ /* 0x000f280000300800 */
[----:B------:R-:W4:Y:S04]  /*130d0*/  LDL.LU R13, [R1+0x1cc] ;  /* 0x0001cc00010d7983 */ /* 0x000f280000300800 */
[----:B------:R-:W4:Y:S04]  /*130e0*/  LDL.LU R12, [R1+0x1b8] ;  /* 0x0001b800010c7983 */ /* 0x000f280000300800 */
[----:B0-----:R-:W4:Y:S04]  /*130f0*/  LDL.LU R6, [R1+0x1bc] ;  /* 0x0001bc0001067983 */ /* 0x001f280000300800 */
[----:B------:R-:W-:Y:S04]  /*13100*/  STL [R1+0xbec], R7 ;  /* 0x000bec0701007387 */ /* 0x000fe80000100800 */
[----:B------:R-:W4:Y:S04]  /*13110*/  LDL.LU R5, [R1+0x1a8] ;  /* 0x0001a80001057983 */ /* 0x000f280000300800 */
[----:B------:R-:W4:Y:S04]  /*13120*/  LDL.LU R4, [R1+0x1ac] ;  /* 0x0001ac0001047983 */ /* 0x000f280000300800 */
[----:B------:R-:W4:Y:S01]  /*13130*/  LDL R40, [R1+0x46c] ;  /* 0x00046c0001287983 */ /* 0x000f220000100800 */
[----:B---3--:R-:W-:-:S03]  /*13140*/  FFMA R3, R10, R3, R9 ;  /* 0x000000030a037223 */ /* 0x008fc60000000009 */
[----:B------:R-:W0:Y:S04]  /*13150*/  LDS R9, [R83.X4+0x40200] ;  /* 0x0402000053097984 */ /* 0x000e280000004800 */
[----:B------:R3:W-:Y:S04]  /*13160*/  STL [R1+0x688], R3 ;  /* 0x0006880301007387 */ /* 0x0007e80000100800 */
[----:B------:R-:W4:Y:S04]  /*13170*/  LDL.LU R75, [R1+0x10] ;  /* 0x00001000014b7983 */ /* 0x000f280000300800 */
[----:B------:R-:W4:Y:S04]  /*13180*/  LDL R61, [R1+0x468] ;  /* 0x00046800013d7983 */ /* 0x000f280000100800 */
[----:B---3--:R-:W0:Y:S01]  /*13190*/  LDL.LU R3, [R1+0x690] ;  /* 0x0006900001037983 */ /* 0x008e220000300800 */
[----:B------:R-:W-:-:S03]  /*131a0*/  FMUL R24, R10, R24 ;  /* 0x000000180a187220 */ /* 0x000fc60000400000 */
[----:B------:R-:W3:Y:S01]  /*131b0*/  LDL.LU R47, [R1+0x14] ;  /* 0x00001400012f7983 */ /* 0x000ee20000300800 */
[----:B------:R-:W-:-:S03]  /*131c0*/  FMUL R7, R10, R23 ;  /* 0x000000170a077220 */ /* 0x000fc60000400000 */
[----:B------:R-:W3:Y:S01]  /*131d0*/  LDL R46, [R1+0x464] ;  /* 0x00046400012e7983 */ /* 0x000ee20000100800 */
[----:B------:R-:W-:-:S03]  /*131e0*/  FMUL R22, R10, R22 ;  /* 0x000000160a167220 */ /* 0x000fc60000400000 */
[----:B------:R-:W-:Y:S01]  /*131f0*/  STL [R1+0x70], R24 ;  /* 0x0000701801007387 */ /* 0x000fe20000100800 */
[----:B------:R-:W-:-:S03]  /*13200*/  FMUL R21, R10, R21 ;  /* 0x000000150a157220 */ /* 0x000fc60000400000 */
[----:B------:R1:W-:Y:S04]  /*13210*/  STL [R1+0x74], R7 ;  /* 0x0000740701007387 */ /* 0x0003e80000100800 */
[----:B------:R-:W-:Y:S01]  /*13220*/  STL [R1+0x60], R22 ;  /* 0x0000601601007387 */ /* 0x000fe20000100800 */
[----:B-1----:R-:W-:-:S03]  /*13230*/  FMUL R7, R10, R20 ;  /* 0x000000140a077220 */ /* 0x002fc60000400000 */
[----:B------:R-:W-:Y:S01]  /*13240*/  STL [R1+0x64], R21 ;  /* 0x0000641501007387 */ /* 0x000fe20000100800 */
[C---:B------:R-:W-:Y:S02]  /*13250*/  FMUL R19, R10.reuse, R19 ;  /* 0x000000130a137220 */ /* 0x040fe40000400000 */
[C---:B------:R-:W-:Y:S01]  /*13260*/  FMUL R18, R10.reuse, R18 ;  /* 0x000000120a127220 */ /* 0x040fe20000400000 */
[----:B------:R1:W-:Y:S04]  /*13270*/  STL [R1+0x50], R7 ;  /* 0x0000500701007387 */ /* 0x0003e80000100800 */
[----:B------:R-:W-:Y:S01]  /*13280*/  STL [R1+0x54], R19 ;  /* 0x0000541301007387 */ /* 0x000fe20000100800 */
[----:B------:R-:W-:Y:S02]  /*13290*/  FFMA R2, R11, R2, R8 ;  /* 0x000000020b027223 */ /* 0x000fe40000000008 */
[----:B-1----:R-:W-:Y:S01]  /*132a0*/  FMUL R7, R10, R17 ;  /* 0x000000110a077220 */ /* 0x002fe20000400000 */
[----:B------:R-:W-:Y:S04]  /*132b0*/  STL [R1+0x40], R18 ;  /* 0x0000401201007387 */ /* 0x000fe80000100800 */
[----:B------:R-:W-:Y:S04]  /*132c0*/  STL [R1+0x44], R7 ;  /* 0x0000440701007387 */ /* 0x000fe80000100800 */
[----:B------:R1:W-:Y:S04]  /*132d0*/  STL [R1+0x68c], R2 ;  /* 0x00068c0201007387 */ /* 0x0003e80000100800 */
[----:B------:R-:W0:Y:S04]  /*132e0*/  LDS R8, [R83.X4+0x40280] ;  /* 0x0402800053087984 */ /* 0x000e280000004800 */
[----:B-1----:R-:W3:Y:S01]  /*132f0*/  LDL.LU R2, [R1+0x190] ;  /* 0x0001900001027983 */ /* 0x002ee20000300800 */
[----:B------:R-:W-:-:S04]  /*13300*/  FADD R10, -R62, R124 ;  /* 0x0000007c3e0a7221 */ /* 0x000fc80000000100 */
[----:B------:R-:W-:-:S06]  /*13310*/  FMUL R10, R10, 1.4426950216293334961 ;  /* 0x3fb8aa3b0a0a7820 */ /* 0x000fcc0000400000 */
[----:B------:R-:W0:Y:S01]  /*13320*/  MUFU.EX2 R10, R10 ;  /* 0x0000000a000a7308 */ /* 0x000e220000000800 */
[C---:B--2---:R-:W-:Y:S02]  /*13330*/  FMUL R7, R11.reuse, R16 ;  /* 0x000000100b077220 */ /* 0x044fe40000400000 */
[----:B------:R-:W-:-:S03]  /*13340*/  FMUL R15, R11, R15 ;  /* 0x0000000f0b0f7220 */ /* 0x000fc60000400000 */
[----:B------:R1:W-:Y:S01]  /*13350*/  STL [R1+0x78], R7 ;  /* 0x0000780701007387 */ /* 0x0003e20000100800 */
[----:B----4-:R-:W-:-:S03]  /*13360*/  FMUL R14, R11, R14 ;  /* 0x0000000e0b0e7220 */ /* 0x010fc60000400000 */
[----:B------:R-:W-:Y:S01]  /*13370*/  STL [R1+0x7c], R15 ;  /* 0x00007c0f01007387 */ /* 0x000fe20000100800 */
[----:B-1----:R-:W-:-:S03]  /*13380*/  FMUL R7, R11, R13 ;  /* 0x0000000d0b077220 */ /* 0x002fc60000400000 */
[----:B------:R-:W-:Y:S01]  /*13390*/  STL [R1+0x68], R14 ;  /* 0x0000680e01007387 */ /* 0x000fe20000100800 */
[C---:B------:R-:W-:Y:S02]  /*133a0*/  FMUL R12, R11.reuse, R12 ;  /* 0x0000000c0b0c7220 */ /* 0x040fe40000400000 */
[C---:B------:R-:W-:Y:S01]  /*133b0*/  FMUL R6, R11.reuse, R6 ;  /* 0x000000060b067220 */ /* 0x040fe20000400000 */
[----:B------:R1:W-:Y:S04]  /*133c0*/  STL [R1+0x6c], R7 ;  /* 0x00006c0701007387 */ /* 0x0003e80000100800 */
[----:B-1----:R-:W2:Y:S04]  /*133d0*/  LDL.LU R7, [R1+0x194] ;  /* 0x0001940001077983 */ /* 0x002ea80000300800 */
[----:B------:R-:W-:Y:S04]  /*133e0*/  STL [R1+0x58], R12 ;  /* 0x0000580c01007387 */ /* 0x000fe80000100800 */
[----:B------:R-:W4:Y:S04]  /*133f0*/  LDL.LU R24, [R1+0x2c0] ;  /* 0x0002c00001187983 */ /* 0x000f280000300800 */
[----:B------:R1:W-:Y:S04]  /*13400*/  STL [R1+0x5c], R6 ;  /* 0x00005c0601007387 */ /* 0x0003e80000100800 */
[----:B------:R-:W4:Y:S04]  /*13410*/  LDL.LU R23, [R1+0x2c4] ;  /* 0x0002c40001177983 */ /* 0x000f280000300800 */
[----:B------:R-:W4:Y:S04]  /*13420*/  LDL.LU R22, [R1+0x180] ;  /* 0x0001800001167983 */ /* 0x000f280000300800 */
[----:B------:R-:W4:Y:S04]  /*13430*/  LDL.LU R21, [R1+0x184] ;  /* 0x0001840001157983 */ /* 0x000f280000300800 */
[----:B------:R-:W4:Y:S04]  /*13440*/  LDL.LU R17, [R1+0x170] ;  /* 0x0001700001117983 */ /* 0x000f280000300800 */
[----:B------:R-:W4:Y:S01]  /*13450*/  LDL.LU R15, [R1+0x174] ;  /* 0x00017400010f7983 */ /* 0x000f220000300800 */
[----:B-1----:R-:W-:-:S02]  /*13460*/  FMUL R6, R11, R5 ;  /* 0x000000050b067220 */ /* 0x002fc40000400000 */
[----:B------:R-:W-:Y:S01]  /*13470*/  FMUL R5, R11, R4 ;  /* 0x000000040b057220 */ /* 0x000fe20000400000 */
[----:B------:R-:W1:Y:S04]  /*13480*/  LDS R12, [R83.X4+0x40300] ;  /* 0x04030000530c7984 */ /* 0x000e680000004800 */
[----:B------:R-:W4:Y:S01]  /*13490*/  LDL.LU R4, [R1+0x694] ;  /* 0x0006940001047983 */ /* 0x000f220000300800 */
[----:B0-----:R-:W-:-:S03]  /*134a0*/  FFMA R3, R10, R3, R9 ;  /* 0x000000030a037223 */ /* 0x001fc60000000009 */
[----:B------:R0:W-:Y:S04]  /*134b0*/  STL [R1+0x48], R6 ;  /* 0x0000480601007387 */ /* 0x0001e80000100800 */
[----:B------:R0:W-:Y:S04]  /*134c0*/  STL [R1+0x4c], R5 ;  /* 0x00004c0501007387 */ /* 0x0001e80000100800 */
[----:B------:R1:W-:Y:S04]  /*134d0*/  STL [R1+0x690], R3 ;  /* 0x0006900301007387 */ /* 0x0003e80000100800 */
[----:B0-----:R-:W4:Y:S04]  /*134e0*/  LDL.LU R6, [R1+0x198] ;  /* 0x0001980001067983 */ /* 0x001f280000300800 */
[----:B------:R-:W4:Y:S04]  /*134f0*/  LDL.LU R5, [R1+0x19c] ;  /* 0x00019c0001057983 */ /* 0x000f280000300800 */
[----:B------:R-:W4:Y:S01]  /*13500*/  LDL.LU R26, [R1+0x2c8] ;  /* 0x0002c800011a7983 */ /* 0x000f220000300800 */
[----:B---3--:R-:W-:-:S03]  /*13510*/  FMUL R2, R10, R2 ;  /* 0x000000020a027220 */ /* 0x008fc60000400000 */
[----:B------:R-:W0:Y:S04]  /*13520*/  LDS R9, [R83.X4+0x40380] ;  /* 0x0403800053097984 */ /* 0x000e280000004800 */
[----:B------:R3:W-:Y:S04]  /*13530*/  STL [R1+0x30], R2 ;  /* 0x0000300201007387 */ /* 0x0007e80000100800 */
[----:B------:R-:W4:Y:S04]  /*13540*/  LDL.LU R25, [R1+0x2cc] ;  /* 0x0002cc0001197983 */ /* 0x000f280000300800 */
[----:B------:R-:W4:Y:S04]  /*13550*/  LDL.LU R16, [R1+0x188] ;  /* 0x0001880001107983 */ /* 0x000f280000300800 */
[----:B-1----:R-:W4:Y:S04]  /*13560*/  LDL.LU R3, [R1+0x18c] ;  /* 0x00018c0001037983 */ /* 0x002f280000300800 */
[----:B------:R-:W4:Y:S04]  /*13570*/  LDL.LU R20, [R1+0x178] ;  /* 0x0001780001147983 */ /* 0x000f280000300800 */
[----:B------:R-:W4:Y:S04]  /*13580*/  LDL.LU R19, [R1+0x17c] ;  /* 0x00017c0001137983 */ /* 0x000f280000300800 */
[----:B------:R-:W4:Y:S04]  /*13590*/  LDL.LU R18, [R1+0x698] ;  /* 0x0006980001127983 */ /* 0x000f280000300800 */
[----:B---3--:R-:W4:Y:S01]  /*135a0*/  LDL.LU R2, [R1+0x160] ;  /* 0x0001600001027983 */ /* 0x008f220000300800 */
[----:B------:R-:W-:-:S04]  /*135b0*/  FADD R11, -R40, R125 ;  /* 0x0000007d280b7221 */ /* 0x000fc80000000100 */
[----:B------:R-:W-:-:S06]  /*135c0*/  FMUL R13, R11, 1.4426950216293334961 ;  /* 0x3fb8aa3b0b0d7820 */ /* 0x000fcc0000400000 */
[----:B------:R-:W1:Y:S01]  /*135d0*/  MUFU.EX2 R13, R13 ;  /* 0x0000000d000d7308 */ /* 0x000e620000000800 */
[----:B------:R-:W-:Y:S02]  /*135e0*/  FADD R14, -R46, R47 ;  /* 0x0000002f2e0e7221 */ /* 0x000fe40000000100 */
[----:B------:R-:W-:-:S04]  /*135f0*/  FADD R11, -R61, R75 ;  /* 0x0000004b3d0b7221 */ /* 0x000fc80000000100 */
[----:B------:R-:W-:-:S06]  /*13600*/  FMUL R11, R11, 1.4426950216293334961 ;  /* 0x3fb8aa3b0b0b7820 */ /* 0x000fcc0000400000 */
[----:B------:R-:W0:Y:S01]  /*13610*/  MUFU.EX2 R11, R11 ;  /* 0x0000000b000b7308 */ /* 0x000e220000000800 */
[----:B--2---:R-:W-:-:S05]  /*13620*/  FMUL R7, R10, R7 ;  /* 0x000000070a077220 */ /* 0x004fca0000400000 */
[----:B------:R2:W-:Y:S01]  /*13630*/  STL [R1+0xbf0], R7 ;  /* 0x000bf00701007387 */ /* 0x0005e20000100800 */
[C---:B----4-:R-:W-:Y:S02]  /*13640*/  FMUL R24, R10.reuse, R24 ;  /* 0x000000180a187220 */ /* 0x050fe40000400000 */
[----:B------:R-:W-:-:S03]  /*13650*/  FMUL R23, R10, R23 ;  /* 0x000000170a177220 */ /* 0x000fc60000400000 */
[----:B------:R-:W-:Y:S01]  /*13660*/  STL [R1+0x20], R24 ;  /* 0x0000201801007387 */ /* 0x000fe20000100800 */
[----:B--2---:R-:W-:-:S03]  /*13670*/  FMUL R7, R10, R22 ;  /* 0x000000160a077220 */ /* 0x004fc60000400000 */
[----:B------:R-:W-:Y:S01]  /*13680*/  STL [R1+0x24], R23 ;  /* 0x0000241701007387 */ /* 0x000fe20000100800 */
[----:B------:R-:W-:-:S03]  /*13690*/  FMUL R21, R10, R21 ;  /* 0x000000150a157220 */ /* 0x000fc60000400000 */
[----:B------:R2:W-:Y:S01]  /*136a0*/  STL [R1+0x10], R7 ;  /* 0x0000100701007387 */ /* 0x0005e20000100800 */
[----:B------:R-:W-:-:S03]  /*136b0*/  FMUL R17, R10, R17 ;  /* 0x000000110a117220 */ /* 0x000fc60000400000 */
[----:B------:R4:W-:Y:S01]  /*136c0*/  STL [R1+0x14], R21 ;  /* 0x0000141501007387 */ /* 0x0009e20000100800 */
[----:B--2---:R-:W-:-:S03]  /*136d0*/  FMUL R7, R10, R15 ;  /* 0x0000000f0a077220 */ /* 0x004fc60000400000 */
[----:B------:R2:W-:Y:S04]  /*136e0*/  STL [R1+0x80], R17 ;  /* 0x0000801101007387 */ /* 0x0005e80000100800 */
[----:B------:R-:W-:Y:S01]  /*136f0*/  STL [R1+0x84], R7 ;  /* 0x0000840701007387 */ /* 0x000fe20000100800 */
[----:B-1----:R-:W-:-:S03]  /*13700*/  FFMA R4, R13, R4, R8 ;  /* 0x000000040d047223 */ /* 0x002fc60000000008 */
[----:B------:R-:W3:Y:S04]  /*13710*/  LDL.LU R24, [R1+0x164] ;  /* 0x0001640001187983 */ /* 0x000ee80000300800 */
[----:B------:R-:W3:Y:S04]  /*13720*/  LDL.LU R23, [R1+0x150] ;  /* 0x0001500001177983 */ /* 0x000ee80000300800 */
[----:B------:R-:W3:Y:S04]  /*13730*/  LDL.LU R22, [R1+0x154] ;  /* 0x0001540001167983 */ /* 0x000ee80000300800 */
[----:B------:R1:W-:Y:S04]  /*13740*/  STL [R1+0x694], R4 ;  /* 0x0006940401007387 */ /* 0x0003e80000100800 */
[----:B----4-:R-:W4:Y:S04]  /*13750*/  LDL.LU R21, [R1+0x140] ;  /* 0x0001400001157983 */ /* 0x010f280000300800 */
[----:B--2---:R-:W2:Y:S04]  /*13760*/  LDL.LU R17, [R1+0x144] ;  /* 0x0001440001117983 */ /* 0x004ea80000300800 */
[----:B-1----:R-:W2:Y:S01]  /*13770*/  LDL.LU R4, [R1+0x130] ;  /* 0x0001300001047983 */ /* 0x002ea20000300800 */
[----:B------:R-:W-:-:S03]  /*13780*/  FMUL R6, R13, R6 ;  /* 0x000000060d067220 */ /* 0x000fc60000400000 */
[----:B------:R-:W2:Y:S01]  /*13790*/  LDL.LU R15, [R1+0x134] ;  /* 0x00013400010f7983 */ /* 0x000ea20000300800 */
[----:B------:R-:W-:-:S03]  /*137a0*/  FMUL R5, R13, R5 ;  /* 0x000000050d057220 */ /* 0x000fc60000400000 */
[----:B------:R-:W2:Y:S01]  /*137b0*/  LDL.LU R47, [R1+0x98] ;  /* 0x00009800012f7983 */ /* 0x000ea20000300800 */
[----:B------:R-:W-:-:S03]  /*137c0*/  FMUL R10, R14, 1.4426950216293334961 ;  /* 0x3fb8aa3b0e0a7820 */ /* 0x000fc60000400000 */
[----:B------:R-:W2:Y:S01]  /*137d0*/  LDL R46, [R1+0x460] ;  /* 0x00046000012e7983 */ /* 0x000ea20000100800 */
[----:B------:R-:W-:-:S03]  /*137e0*/  FMUL R7, R13, R26 ;  /* 0x0000001a0d077220 */ /* 0x000fc60000400000 */
[----:B------:R1:W-:Y:S04]  /*137f0*/  STL [R1+0xbf4], R6 ;  /* 0x000bf40601007387 */ /* 0x0003e80000100800 */
[----:B------:R-:W2:Y:S04]  /*13800*/  LDL.LU R14, [R1+0x69c] ;  /* 0x00069c00010e7983 */ /* 0x000ea80000300800 */
[----:B-1----:R-:W2:Y:S04]  /*13810*/  LDL.LU R6, [R1+0x168] ;  /* 0x0001680001067983 */ /* 0x002ea80000300800 */
[----:B------:R1:W-:Y:S04]  /*13820*/  STL [R1+0xbf8], R5 ;  /* 0x000bf80501007387 */ /* 0x0003e80000100800 */
[----:B------:R0:W-:Y:S01]  /*13830*/  STL [R1+0x28], R7 ;  /* 0x0000280701007387 */ /* 0x0001e20000100800 */
[----:B-1----:R-:W-:-:S02]  /*13840*/  FMUL R5, R13, R25 ;  /* 0x000000190d057220 */ /* 0x002fc40000400000 */
[C---:B------:R-:W-:Y:S01]  /*13850*/  FMUL R25, R13.reuse, R16 ;  /* 0x000000100d197220 */ /* 0x040fe20000400000 */
[----:B0-----:R-:W2:Y:S04]  /*13860*/  LDL.LU R7, [R1+0x16c] ;  /* 0x00016c0001077983 */ /* 0x001ea80000300800 */
[----:B------:R0:W-:Y:S04]  /*13870*/  STL [R1+0x2c], R5 ;  /* 0x00002c0501007387 */ /* 0x0001e80000100800 */
[----:B------:R-:W2:Y:S01]  /*13880*/  LDL.LU R16, [R1+0x158] ;  /* 0x0001580001107983 */ /* 0x000ea20000300800 */
[----:B------:R-:W-:-:S02]  /*13890*/  FMUL R20, R13, R20 ;  /* 0x000000140d147220 */ /* 0x000fc40000400000 */
[----:B0-----:R-:W-:Y:S01]  /*138a0*/  FMUL R5, R13, R3 ;  /* 0x000000030d057220 */ /* 0x001fe20000400000 */
[----:B------:R-:W-:Y:S04]  /*138b0*/  STL [R1+0x18], R25 ;  /* 0x0000181901007387 */ /* 0x000fe80000100800 */
[----:B------:R-:W2:Y:S04]  /*138c0*/  LDL.LU R3, [R1+0x15c] ;  /* 0x00015c0001037983 */ /* 0x000ea80000300800 */
[----:B------:R0:W-:Y:S01]  /*138d0*/  STL [R1+0x1c], R5 ;  /* 0x00001c0501007387 */ /* 0x0001e20000100800 */
[----:B------:R-:W-:-:S03]  /*138e0*/  FFMA R18, R11, R18, R12 ;  /* 0x000000120b127223 */ /* 0x000fc6000000000c */
[----:B------:R1:W-:Y:S01]  /*138f0*/  STL [R1+0x88], R20 ;  /* 0x0000881401007387 */ /* 0x0003e20000100800 */
[----:B0-----:R-:W-:Y:S02]  /*13900*/  FMUL R5, R13, R19 ;  /* 0x000000130d057220 */ /* 0x001fe40000400000 */
[----:B------:R-:W-:-:S03]  /*13910*/  FMUL R2, R11, R2 ;  /* 0x000000020b027220 */ /* 0x000fc60000400000 */
[----:B------:R-:W-:Y:S04]  /*13920*/  STL [R1+0x8c], R5 ;  /* 0x00008c0501007387 */ /* 0x000fe80000100800 */
[----:B-1----:R-:W2:Y:S04]  /*13930*/  LDL.LU R20, [R1+0x148] ;  /* 0x0001480001147983 */ /* 0x002ea80000300800 */
[----:B------:R-:W2:Y:S04]  /*13940*/  LDL.LU R19, [R1+0x14c] ;  /* 0x00014c0001137983 */ /* 0x000ea80000300800 */
[----:B------:R0:W-:Y:S04]  /*13950*/  STL [R1+0x698], R18 ;  /* 0x0006981201007387 */ /* 0x0001e80000100800 */
[----:B------:R1:W-:Y:S04]  /*13960*/  STL [R1+0xc0], R2 ;  /* 0x0000c00201007387 */ /* 0x0003e80000100800 */
[----:B0-----:R-:W2:Y:S04]  /*13970*/  LDL.LU R18, [R1+0x138] ;  /* 0x0001380001127983 */ /* 0x001ea80000300800 */
[----:B-1----:R-:W2:Y:S01]  /*13980*/  LDL.LU R2, [R1+0x13c] ;  /* 0x00013c0001027983 */ /* 0x002ea20000300800 */
[----:B------:R0:W1:Y:S03]  /*13990*/  MUFU.EX2 R8, R10 ;  /* 0x0000000a00087308 */ /* 0x0000660000000800 */
[----:B0-----:R-:W0:Y:S01]  /*139a0*/  LDS R10, [R83.X4+0x40400] ;  /* 0x04040000530a7984 */ /* 0x001e220000004800 */
[----:B---3--:R-:W-:-:S05]  /*139b0*/  FMUL R5, R11, R24 ;  /* 0x000000180b057220 */ /* 0x008fca0000400000 */
[----:B------:R3:W-:Y:S01]  /*139c0*/  STL [R1+0xc00], R5 ;  /* 0x000c000501007387 */ /* 0x0007e20000100800 */
[C---:B------:R-:W-:Y:S02]  /*139d0*/  FMUL R13, R11.reuse, R22 ;  /* 0x000000160b0d7220 */ /* 0x040fe40000400000 */
[C---:B---3--:R-:W-:Y:S02]  /*139e0*/  FMUL R5, R11.reuse, R23 ;  /* 0x000000170b057220 */ /* 0x048fe40000400000 */
[----:B----4-:R-:W-:-:S03]  /*139f0*/  FMUL R12, R11, R21 ;  /* 0x000000150b0c7220 */ /* 0x010fc60000400000 */
[----:B------:R3:W-:Y:S01]  /*13a00*/  STL [R1+0xb0], R5 ;  /* 0x0000b00501007387 */ /* 0x0007e20000100800 */
[----:B--2---:R-:W-:-:S03]  /*13a10*/  FMUL R4, R11, R4 ;  /* 0x000000040b047220 */ /* 0x004fc60000400000 */
[----:B------:R-:W-:Y:S01]  /*13a20*/  STL [R1+0xb4], R13 ;  /* 0x0000b40d01007387 */ /* 0x000fe20000100800 */
[----:B---3--:R-:W-:-:S03]  /*13a30*/  FMUL R5, R11, R17 ;  /* 0x000000110b057220 */ /* 0x008fc60000400000 */
[----:B------:R-:W-:Y:S04]  /*13a40*/  STL [R1+0xa0], R12 ;  /* 0x0000a00c01007387 */ /* 0x000fe80000100800 */
[----:B------:R2:W-:Y:S04]  /*13a50*/  STL [R1+0xbfc], R4 ;  /* 0x000bfc0401007387 */ /* 0x0005e80000100800 */
[----:B------:R3:W-:Y:S01]  /*13a60*/  STL [R1+0xa4], R5 ;  /* 0x0000a40501007387 */ /* 0x0007e20000100800 */
[----:B--2---:R-:W-:Y:S02]  /*13a70*/  FMUL R4, R11, R15 ;  /* 0x0000000f0b047220 */ /* 0x004fe40000400000 */
[----:B------:R-:W-:-:S02]  /*13a80*/  FADD R11, -R46, R47 ;  /* 0x0000002f2e0b7221 */ /* 0x000fc40000000100 */
[----:B------:R-:W2:Y:S01]  /*13a90*/  LDL.LU R46, [R1+0xd0] ;  /* 0x0000d000012e7983 */ /* 0x000ea20000300800 */
[C---:B-1----:R-:W-:Y:S02]  /*13aa0*/  FFMA R14, R8.reuse, R14, R9 ;  /* 0x0000000e080e7223 */ /* 0x042fe40000000009 */
[----:B------:R-:W-:Y:S01]  /*13ab0*/  FMUL R6, R8, R6 ;  /* 0x0000000608067220 */ /* 0x000fe20000400000 */
[----:B------:R-:W-:Y:S04]  /*13ac0*/  STL [R1+0x94], R4 ;  /* 0x0000940401007387 */ /* 0x000fe80000100800 */
[----:B------:R-:W0:Y:S01]  /*13ad0*/  LDL.LU R15, [R1+0x6a0] ;  /* 0x0006a000010f7983 */ /* 0x000e220000300800 */
[----:B------:R-:W-:-:S03]  /*13ae0*/  FMUL R9, R11, 1.4426950216293334961 ;  /* 0x3fb8aa3b0b097820 */ /* 0x000fc60000400000 */
[----:B------:R1:W-:Y:S04]  /*13af0*/  STL [R1+0x69c], R14 ;  /* 0x00069c0e01007387 */ /* 0x0003e80000100800 */
[----:B------:R-:W-:Y:S01]  /*13b00*/  STL [R1+0xc04], R6 ;  /* 0x000c040601007387 */ /* 0x000fe20000100800 */
[----:B------:R-:W-:-:S03]  /*13b10*/  FMUL R7, R8, R7 ;  /* 0x0000000708077220 */ /* 0x000fc60000400000 */
[----:B------:R-:W4:Y:S04]  /*13b20*/  LDL.LU R22, [R1+0x2f0] ;  /* 0x0002f00001167983 */ /* 0x000f280000300800 */
[----:B------:R1:W-:Y:S01]  /*13b30*/  STL [R1+0xc08], R7 ;  /* 0x000c080701007387 */ /* 0x0003e20000100800 */
[C---:B---3--:R-:W-:Y:S01]  /*13b40*/  FMUL R5, R8.reuse, R16 ;  /* 0x0000001008057220 */ /* 0x048fe20000400000 */
[----:B-1----:R1:W0:Y:S02]  /*13b50*/  MUFU.EX2 R14, R9 ;  /* 0x00000009000e7308 */ /* 0x0022240000000800 */
[----:B------:R-:W3:Y:S04]  /*13b60*/  LDS R11, [R83.X4+0x40480] ;  /* 0x04048000530b7984 */ /* 0x000ee80000004800 */
[----:B------:R-:W3:Y:S04]  /*13b70*/  LDL.LU R7, [R1+0x2f4] ;  /* 0x0002f40001077983 */ /* 0x000ee80000300800 */
[----:B------:R1:W-:Y:S01]  /*13b80*/  STL [R1+0xb8], R5 ;  /* 0x0000b80501007387 */ /* 0x0003e20000100800 */
[----:B------:R-:W-:-:S03]  /*13b90*/  FMUL R4, R8, R3 ;  /* 0x0000000308047220 */ /* 0x000fc60000400000 */
[----:B------:R-:W3:Y:S04]  /*13ba0*/  LDL.LU R21, [R1+0x2e0] ;  /* 0x0002e00001157983 */ /* 0x000ee80000300800 */
[----:B-1----:R-:W3:Y:S04]  /*13bb0*/  LDL.LU R9, [R1+0x2e4] ;  /* 0x0002e40001097983 */ /* 0x002ee80000300800 */
[----:B------:R-:W3:Y:S04]  /*13bc0*/  LDL.LU R12, [R1+0x2d0] ;  /* 0x0002d000010c7983 */ /* 0x000ee80000300800 */
[----:B------:R-:W3:Y:S04]  /*13bd0*/  LDL.LU R13, [R1+0x2d4] ;  /* 0x0002d400010d7983 */ /* 0x000ee80000300800 */
[----:B------:R-:W3:Y:S04]  /*13be0*/  LDL.LU R16, [R1+0x2b0] ;  /* 0x0002b00001107983 */ /* 0x000ee80000300800 */
[----:B------:R-:W3:Y:S04]  /*13bf0*/  LDL.LU R17, [R1+0x2b4] ;  /* 0x0002b40001117983 */ /* 0x000ee80000300800 */
[----:B------:R-:W3:Y:S01]  /*13c00*/  LDL.LU R3, [R1+0x6a4] ;  /* 0x0006a40001037983 */ /* 0x000ee20000300800 */
[----:B------:R-:W-:-:S03]  /*13c10*/  FMUL R5, R8, R19 ;  /* 0x0000001308057220 */ /* 0x000fc60000400000 */
[----:B------:R1:W-:Y:S04]  /*13c20*/  STL [R1+0xc34], R4 ;  /* 0x000c340401007387 */ /* 0x0003e80000100800 */
[----:B------:R-:W3:Y:S01]  /*13c30*/  LDL.LU R6, [R1+0x2f8] ;  /* 0x0002f80001067983 */ /* 0x000ee20000300800 */
[----:B-1----:R-:W-:-:S03]  /*13c40*/  FMUL R4, R8, R20 ;  /* 0x0000001408047220 */ /* 0x002fc60000400000 */
[----:B------:R-:W1:Y:S04]  /*13c50*/  LDS R20, [R83.X4+0x40500] ;  /* 0x0405000053147984 */ /* 0x000e680000004800 */
[----:B------:R1:W-:Y:S04]  /*13c60*/  STL [R1+0xa8], R4 ;  /* 0x0000a80401007387 */ /* 0x0003e80000100800 */
[----:B------:R1:W-:Y:S02]  /*13c70*/  STL [R1+0xac], R5 ;  /* 0x0000ac0501007387 */ /* 0x0003e40000100800 */
[----:B-1----:R-:W-:-:S02]  /*13c80*/  FMUL R4, R8, R18 ;  /* 0x0000001208047220 */ /* 0x002fc40000400000 */
[----:B------:R-:W3:Y:S01]  /*13c90*/  LDL.LU R5, [R1+0x2fc] ;  /* 0x0002fc0001057983 */ /* 0x000ee20000300800 */
[----:B------:R-:W-:-:S03]  /*13ca0*/  FMUL R2, R8, R2 ;  /* 0x0000000208027220 */ /* 0x000fc60000400000 */
[----:B------:R-:W-:Y:S04]  /*13cb0*/  STL [R1+0x98], R4 ;  /* 0x0000980401007387 */ /* 0x000fe80000100800 */
[----:B------:R-:W3:Y:S04]  /*13cc0*/  LDL.LU R24, [R1+0x2e8] ;  /* 0x0002e80001187983 */ /* 0x000ee80000300800 */
[----:B------:R1:W-:Y:S04]  /*13cd0*/  STL [R1+0x9c], R2 ;  /* 0x00009c0201007387 */ /* 0x0003e80000100800 */
[----:B-1----:R-:W3:Y:S01]  /*13ce0*/  LDL.LU R2, [R1+0x2ec] ;  /* 0x0002ec0001027983 */ /* 0x002ee20000300800 */
[----:B--2---:R-:W-:-:S03]  /*13cf0*/  FADD R8, -R104, R46 ;  /* 0x0000002e68087221 */ /* 0x004fc60000000100 */
[----:B------:R-:W2:Y:S01]  /*13d00*/  LDL.LU R104, [R1+0xc8c] ;  /* 0x000c8c0001687983 */ /* 0x000ea20000300800 */
[----:B------:R-:W-:-:S04]  /*13d10*/  FMUL R8, R8, 1.4426950216293334961 ;  /* 0x3fb8aa3b08087820 */ /* 0x000fc80000400000 */
[----:B------:R1:W1:Y:S01]  /*13d20*/  MUFU.EX2 R19, R8 ;  /* 0x0000000800137308 */ /* 0x0002620000000800 */
[----:B0-----:R-:W-:Y:S02]  /*13d30*/  FFMA R15, R14, R15, R10 ;  /* 0x0000000f0e0f7223 */ /* 0x001fe4000000000a */
[----:B------:R-:W-:Y:S02]  /*13d40*/  FADD R10, -R106, R105 ;  /* 0x000000696a0a7221 */ /* 0x000fe40000000100 */
[----:B------:R-:W2:Y:S04]  /*13d50*/  LDL.LU R105, [R1+0xc88] ;  /* 0x000c880001697983 */ /* 0x000ea80000300800 */
[----:B------:R0:W-:Y:S04]  /*13d60*/  STL [R1+0x6a0], R15 ;  /* 0x0006a00f01007387 */ /* 0x0001e80000100800 */
[----:B------:R-:W2:Y:S04]  /*13d70*/  LDL.LU R106, [R1+0xc84] ;  /* 0x000c8400016a7983 */ /* 0x000ea80000300800 */
[----:B------:R-:W2:Y:S01]  /*13d80*/  LDL.LU R32, [R1+0x2d8] ;  /* 0x0002d80001207983 */ /* 0x000ea20000300800 */
[----:B----4-:R-:W-:-:S03]  /*13d90*/  FMUL R116, R14, R22 ;  /* 0x000000160e747220 */ /* 0x010fc60000400000 */
[----:B0-----:R-:W4:Y:S04]  /*13da0*/  LDL.LU R15, [R1+0x2dc] ;  /* 0x0002dc00010f7983 */ /* 0x001f280000300800 */
[----:B------:R-:W4:Y:S01]  /*13db0*/  LDL.LU R18, [R1+0x2b8] ;  /* 0x0002b80001127983 */ /* 0x000f220000300800 */
[----:B---3--:R-:W-:-:S03]  /*13dc0*/  FMUL R7, R14, R7 ;  /* 0x000000070e077220 */ /* 0x008fc60000400000 */
[----:B------:R-:W3:Y:S04]  /*13dd0*/  LDL.LU R4, [R1+0x2bc] ;  /* 0x0002bc0001047983 */ /* 0x000ee80000300800 */
[----:B------:R-:W-:Y:S01]  /*13de0*/  STL [R1+0xc38], R116 ;  /* 0x000c387401007387 */ /* 0x000fe20000100800 */
[----:B-1----:R-:W-:Y:S02]  /*13df0*/  FMUL R8, R14, R21 ;  /* 0x000000150e087220 */ /* 0x002fe40000400000 */
[----:B------:R-:W-:Y:S01]  /*13e00*/  FADD R21, -R0, R107 ;  /* 0x0000006b00157221 */ /* 0x000fe20000000100 */
[----:B------:R-:W-:Y:S04]  /*13e10*/  STL [R1+0xc3c], R7 ;  /* 0x000c3c0701007387 */ /* 0x000fe80000100800 */
[----:B------:R-:W3:Y:S04]  /*13e20*/  LDL.LU R107, [R1+0xc80] ;  /* 0x000c8000016b7983 */ /* 0x000ee80000300800 */
[----:B------:R-:W3:Y:S01]  /*13e30*/  LDL.LU R0, [R1+0xc7c] ;  /* 0x000c7c0001007983 */ /* 0x000ee20000300800 */
[----:B------:R-:W-:-:S03]  /*13e40*/  FMUL R10, R10, 1.4426950216293334961 ;  /* 0x3fb8aa3b0a0a7820 */ /* 0x000fc60000400000 */
[----:B------:R-:W0:Y:S01]  /*13e50*/  LDS R22, [R83.X4+0x40580] ;  /* 0x0405800053167984 */ /* 0x000e220000004800 */
[----:B------:R-:W-:-:S05]  /*13e60*/  FFMA R3, R19, R3, R11 ;  /* 0x0000000313037223 */ /* 0x000fca000000000b */
[----:B------:R1:W-:Y:S01]  /*13e70*/  STL [R1+0x6a4], R3 ;  /* 0x0006a40301007387 */ /* 0x0003e20000100800 */
[----:B------:R-:W-:-:S03]  /*13e80*/  FMUL R6, R19, R6 ;  /* 0x0000000613067220 */ /* 0x000fc60000400000 */
[----:B-1----:R-:W3:Y:S01]  /*13e90*/  LDL.LU R3, [R1+0x6a8] ;  /* 0x0006a80001037983 */ /* 0x002ee20000300800 */
[----:B------:R1:W0:Y:S03]  /*13ea0*/  MUFU.EX2 R23, R10 ;  /* 0x0000000a00177308 */ /* 0x0002260000000800 */
[----:B------:R-:W-:Y:S01]  /*13eb0*/  STL [R1+0xc40], R6 ;  /* 0x000c400601007387 */ /* 0x000fe20000100800 */
[----:B------:R-:W-:-:S05]  /*13ec0*/  FMUL R5, R19, R5 ;  /* 0x0000000513057220 */ /* 0x000fca0000400000 */
[----:B------:R-:W-:Y:S01]  /*13ed0*/  STL [R1+0xc44], R5 ;  /* 0x000c440501007387 */ /* 0x000fe20000100800 */
[----:B-1----:R-:W-:-:S03]  /*13ee0*/  FMUL R10, R19, R24 ;  /* 0x00000018130a7220 */ /* 0x002fc60000400000 */
        /* <DEDUP_REMOVED lines=9> */
[----:B------:R-:W3:Y:S01]  /*13f80*/  LDL.LU R2, [R1+0x6ac] ;  /* 0x0006ac0001027983 */ /* 0x000ee20000300800 */
[----:B------:R-:W-:-:S02]  /*13f90*/  FMUL R9, R14, R9 ;  /* 0x000000090e097220 */ /* 0x000fc40000400000 */
[C---:B------:R-:W-:Y:S02]  /*13fa0*/  FMUL R12, R14.reuse, R12 ;  /* 0x0000000c0e0c7220 */ /* 0x040fe40000400000 */
[C---:B------:R-:W-:Y:S02]  /*13fb0*/  FMUL R13, R14.reuse, R13 ;  /* 0x0000000d0e0d7220 */ /* 0x040fe40000400000 */
[C---:B------:R-:W-:Y:S02]  /*13fc0*/  FMUL R16, R14.reuse, R16 ;  /* 0x000000100e107220 */ /* 0x040fe40000400000 */
[----:B------:R-:W-:Y:S01]  /*13fd0*/  FMUL R17, R14, R17 ;  /* 0x000000110e117220 */ /* 0x000fe20000400000 */
[----:B------:R1:W-:Y:S04]  /*13fe0*/  STL.64 [R1+0xb68], R10 ;  /* 0x000b680a01007387 */ /* 0x0003e80000100a00 */
[----:B------:R0:W-:Y:S04]  /*13ff0*/  STL.64 [R1+0xb60], R8 ;  /* 0x000b600801007387 */ /* 0x0001e80000100a00 */
[----:B-1----:R-:W3:Y:S04]  /*14000*/  LDL.LU R10, [R1+0x298] ;  /* 0x00029800010a7983 */ /* 0x002ee80000300800 */
[----:B0-----:R-:W3:Y:S01]  /*14010*/  LDL.LU R9, [R1+0x29c] ;  /* 0x00029c0001097983 */ /* 0x001ee20000300800 */
[----:B------:R-:W-:-:S04]  /*14020*/  FMUL R21, R21, 1.4426950216293334961 ;  /* 0x3fb8aa3b15157820 */ /* 0x000fc80000400000 */
[----:B------:R0:W1:Y:S01]  /*14030*/  MUFU.EX2 R35, R21 ;  /* 0x0000001500237308 */ /* 0x0000620000000800 */
[C---:B--2---:R-:W-:Y:S02]  /*14040*/  FMUL R14, R19.reuse, R32 ;  /* 0x00000020130e7220 */ /* 0x044fe40000400000 */
[----:B----4-:R-:W-:-:S05]  /*14050*/  FMUL R15, R19, R15 ;  /* 0x0000000f130f7220 */ /* 0x010fca0000400000 */
[----:B------:R-:W-:Y:S01]  /*14060*/  STL.64 [R1+0xb78], R14 ;  /* 0x000b780e01007387 */ /* 0x000fe20000100a00 */
[----:B------:R-:W-:-:S03]  /*14070*/  FMUL R18, R19, R18 ;  /* 0x0000001213127220 */ /* 0x000fc60000400000 */
[----:B------:R-:W-:Y:S01]  /*14080*/  STL.64 [R1+0xb70], R12 ;  /* 0x000b700c01007387 */ /* 0x000fe20000100a00 */
[----:B---3--:R-:W-:-:S03]  /*14090*/  FMUL R19, R19, R4 ;  /* 0x0000000413137220 */ /* 0x008fc60000400000 */
[----:B------:R-:W2:Y:S04]  /*140a0*/  LDL.LU R8, [R1+0x278] ;  /* 0x0002780001087983 */ /* 0x000ea80000300800 */
[----:B------:R-:W3:Y:S04]  /*140b0*/  LDL.LU R7, [R1+0x27c] ;  /* 0x00027c0001077983 */ /* 0x000ee80000300800 */
[----:B------:R-:W4:Y:S04]  /*140c0*/  LDL.LU R6, [R1+0x228] ;  /* 0x0002280001067983 */ /* 0x000f280000300800 */
[----:B------:R-:W4:Y:S04]  /*140d0*/  LDL.LU R5, [R1+0x22c] ;  /* 0x00022c0001057983 */ /* 0x000f280000300800 */
[----:B------:R-:W-:Y:S04]  /*140e0*/  STL.64 [R1+0xb88], R18 ;  /* 0x000b881201007387 */ /* 0x000fe80000100a00 */
[----:B------:R-:W-:Y:S04]  /*140f0*/  STL.64 [R1+0xb80], R16 ;  /* 0x000b801001007387 */ /* 0x000fe80000100a00 */
[----:B------:R-:W4:Y:S01]  /*14100*/  LDL.LU R4, [R1+0x1d8] ;  /* 0x0001d80001047983 */ /* 0x000f220000300800 */
[----:B------:R-:W-:-:S05]  /*14110*/  FFMA R3, R23, R3, R20 ;  /* 0x0000000317037223 */ /* 0x000fca0000000014 */
[----:B------:R0:W-:Y:S04]  /*14120*/  STL [R1+0x6a8], R3 ;  /* 0x0006a80301007387 */ /* 0x0001e80000100800 */
[----:B0-----:R-:W4:Y:S01]  /*14130*/  LDL.LU R3, [R1+0x1dc] ;  /* 0x0001dc0001037983 */ /* 0x001f220000300800 */
[C---:B------:R-:W-:Y:S02]  /*14140*/  FMUL R20, R23.reuse, R31 ;  /* 0x0000001f17147220 */ /* 0x040fe40000400000 */
[C---:B------:R-:W-:Y:S02]  /*14150*/  FMUL R21, R23.reuse, R30 ;  /* 0x0000001e17157220 */ /* 0x040fe40000400000 */
[C---:B------:R-:W-:Y:S02]  /*14160*/  FMUL R24, R23.reuse, R24 ;  /* 0x0000001817187220 */ /* 0x040fe40000400000 */
[----:B------:R-:W-:-:S02]  /*14170*/  FMUL R25, R23, R25 ;  /* 0x0000001917197220 */ /* 0x000fc40000400000 */
[C---:B------:R-:W-:Y:S02]  /*14180*/  FMUL R28, R23.reuse, R28 ;  /* 0x0000001c171c7220 */ /* 0x040fe40000400000 */
[C---:B------:R-:W-:Y:S02]  /*14190*/  FMUL R32, R23.reuse, R27 ;  /* 0x0000001b17207220 */ /* 0x040fe40000400000 */
[----:B------:R-:W-:-:S03]  /*141a0*/  FMUL R33, R23, R26 ;  /* 0x0000001a17217220 */ /* 0x000fc60000400000 */
[----:B------:R-:W-:Y:S01]  /*141b0*/  STL [R1+0xb4c], R32 ;  /* 0x000b4c2001007387 */ /* 0x000fe20000100800 */
[----:B------:R-:W-:Y:S02]  /*141c0*/  FMUL R29, R23, R29 ;  /* 0x0000001d171d7220 */ /* 0x000fe40000400000 */
[----:B-1----:R-:W-:Y:S01]  /*141d0*/  FFMA R2, R35, R2, R22 ;  /* 0x0000000223027223 */ /* 0x002fe20000000016 */
[----:B------:R-:W-:Y:S01]  /*141e0*/  STL [R1+0xb50], R33 ;  /* 0x000b502101007387 */ /* 0x000fe20000100800 */
[----:B------:R-:W-:-:S03]  /*141f0*/  FADD R23, -R42, R108 ;  /* 0x0000006c2a177221 */ /* 0x000fc60000000100 */
[----:B------:R-:W4:Y:S04]  /*14200*/  LDL.LU R108, [R1+0xc78] ;  /* 0x000c7800016c7983 */ /* 0x000f280000300800 */
[----:B------:R0:W-:Y:S04]  /*14210*/  STL [R1+0x6ac], R2 ;  /* 0x0006ac0201007387 */ /* 0x0001e80000100800 */
[----:B0-----:R-:W4:Y:S01]  /*14220*/  LDL.LU R2, [R1+0x6b0] ;  /* 0x0006b00001027983 */ /* 0x001f220000300800 */
[----:B------:R-:W-:Y:S02]  /*14230*/  FMUL R23, R23, 1.4426950216293334961 ;  /* 0x3fb8aa3b17177820 */ /* 0x000fe40000400000 */
[----:B------:R-:W-:-:S02]  /*14240*/  FMUL R22, R35, R10 ;  /* 0x0000000a23167220 */ /* 0x000fc40000400000 */
[----:B------:R0:W1:Y:S02]  /*14250*/  MUFU.EX2 R42, R23 ;  /* 0x00000017002a7308 */ /* 0x0000640000000800 */
[----:B0-----:R-:W-:-:S05]  /*14260*/  FMUL R23, R35, R9 ;  /* 0x0000000923177220 */ /* 0x001fca0000400000 */
[----:B------:R-:W-:Y:S04]  /*14270*/  STL.64 [R1+0xb98], R22 ;  /* 0x000b981601007387 */ /* 0x000fe80000100a00 */
[----:B------:R-:W-:Y:S01]  /*14280*/  STL.64 [R1+0xb90], R20 ;  /* 0x000b901401007387 */ /* 0x000fe20000100a00 */
[C---:B--2---:R-:W-:Y:S02]  /*14290*/  FMUL R26, R35.reuse, R8 ;  /* 0x00000008231a7220 */ /* 0x044fe40000400000 */
[C---:B---3--:R-:W-:Y:S02]  /*142a0*/  FMUL R27, R35.reuse, R7 ;  /* 0x00000007231b7220 */ /* 0x048fe40000400000 */
[----:B----4-:R-:W-:-:S03]  /*142b0*/  FMUL R30, R35, R6 ;  /* 0x00000006231e7220 */ /* 0x010fc60000400000 */
[----:B------:R-:W-:Y:S01]  /*142c0*/  STL.64 [R1+0xba8], R26 ;  /* 0x000ba81a01007387 */ /* 0x000fe20000100a00 */
[----:B------:R-:W-:-:S03]  /*142d0*/  FMUL R31, R35, R5 ;  /* 0x00000005231f7220 */ /* 0x000fc60000400000 */
[----:B------:R-:W-:Y:S04]  /*142e0*/  STL.64 [R1+0xba0], R24 ;  /* 0x000ba01801007387 */ /* 0x000fe80000100a00 */
[----:B------:R-:W2:Y:S04]  /*142f0*/  LDL.LU R19, [R1+0x300] ;  /* 0x0003000001137983 */ /* 0x000ea80000300800 */
[----:B------:R-:W3:Y:S01]  /*14300*/  LDL.LU R18, [R1+0x304] ;  /* 0x0003040001127983 */ /* 0x000ee20000300800 */
[----:B------:R-:W-:-:S03]  /*14310*/  FMUL R34, R35, R4 ;  /* 0x0000000423227220 */ /* 0x000fc60000400000 */
[----:B------:R-:W4:Y:S04]  /*14320*/  LDL.LU R17, [R1+0x210] ;  /* 0x0002100001117983 */ /* 0x000f280000300800 */
[----:B------:R-:W2:Y:S04]  /*14330*/  LDL.LU R16, [R1+0x214] ;  /* 0x0002140001107983 */ /* 0x000ea80000300800 */
[----:B------:R-:W-:Y:S04]  /*14340*/  STL.64 [R1+0xbb8], R30 ;  /* 0x000bb81e01007387 */ /* 0x000fe80000100a00 */
[----:B------:R-:W-:Y:S04]  /*14350*/  STL.64 [R1+0xbb0], R28 ;  /* 0x000bb01c01007387 */ /* 0x000fe80000100a00 */
[----:B------:R-:W-:Y:S04]  /*14360*/  STL [R1+0xb54], R34 ;  /* 0x000b542201007387 */ /* 0x000fe80000100800 */
[----:B------:R-:W3:Y:S04]  /*14370*/  LDL.LU R15, [R1+0x260] ;  /* 0x00026000010f7983 */ /* 0x000ee80000300800 */
[----:B------:R-:W3:Y:S01]  /*14380*/  LDL.LU R14, [R1+0x264] ;  /* 0x00026400010e7983 */ /* 0x000ee20000300800 */
[----:B------:R-:W-:-:S05]  /*14390*/  FMUL R35, R35, R3 ;  /* 0x0000000323237220 */ /* 0x000fca0000400000 */
[----:B------:R-:W-:Y:S04]  /*143a0*/  STL [R1+0xb58], R35 ;  /* 0x000b582301007387 */ /* 0x000fe80000100800 */
[----:B------:R-:W3:Y:S04]  /*143b0*/  LDL.LU R13, [R1+0x1f0] ;  /* 0x0001f000010d7983 */ /* 0x000ee80000300800 */
[----:B------:R-:W3:Y:S04]  /*143c0*/  LDL.LU R12, [R1+0x1f4] ;  /* 0x0001f400010c7983 */ /* 0x000ee80000300800 */
[----:B------:R-:W3:Y:S01]  /*143d0*/  LDL.LU R8, [R1+0x6b4] ;  /* 0x0006b40001087983 */ /* 0x000ee20000300800 */
[----:B-1----:R-:W-:-:S05]  /*143e0*/  FFMA R2, R42, R2, R36 ;  /* 0x000000022a027223 */ /* 0x002fca0000000024 */
[----:B------:R0:W-:Y:S04]  /*143f0*/  STL [R1+0x6b0], R2 ;  /* 0x0006b00201007387 */ /* 0x0001e80000100800 */
[----:B------:R-:W3:Y:S04]  /*14400*/  LDL.LU R11, [R1+0x308] ;  /* 0x00030800010b7983 */ /* 0x000ee80000300800 */
[----:B------:R-:W3:Y:S04]  /*14410*/  LDL.LU R10, [R1+0x30c] ;  /* 0x00030c00010a7983 */ /* 0x000ee80000300800 */
[----:B------:R-:W3:Y:S04]  /*14420*/  LDL.LU R9, [R1+0x218] ;  /* 0x0002180001097983 */ /* 0x000ee80000300800 */
[----:B------:R-:W3:Y:S04]  /*14430*/  LDL.LU R7, [R1+0x21c] ;  /* 0x00021c0001077983 */ /* 0x000ee80000300800 */
[----:B------:R-:W3:Y:S04]  /*14440*/  LDL.LU R6, [R1+0x268] ;  /* 0x0002680001067983 */ /* 0x000ee80000300800 */
[----:B------:R-:W3:Y:S04]  /*14450*/  LDL.LU R5, [R1+0x26c] ;  /* 0x00026c0001057983 */ /* 0x000ee80000300800 */
[----:B------:R-:W3:Y:S04]  /*14460*/  LDL.LU R4, [R1+0x1f8] ;  /* 0x0001f80001047983 */ /* 0x000ee80000300800 */
[----:B------:R-:W3:Y:S04]  /*14470*/  LDL.LU R3, [R1+0x1fc] ;  /* 0x0001fc0001037983 */ /* 0x000ee80000300800 */
[----:B0-----:R-:W3:Y:S01]  /*14480*/  LDL.LU R2, [R1+0x6b8] ;  /* 0x0006b80001027983 */ /* 0x001ee20000300800 */
[----:B------:R-:W-:-:S04]  /*14490*/  FMUL R39, R39, 1.4426950216293334961 ;  /* 0x3fb8aa3b27277820 */ /* 0x000fc80000400000 */
[----:B------:R0:W1:Y:S01]  /*144a0*/  MUFU.EX2 R51, R39 ;  /* 0x0000002700337308 */ /* 0x0000620000000800 */
[----:B------:R-:W-:Y:S02]  /*144b0*/  FMUL R36, R37, 1.4426950216293334961 ;  /* 0x3fb8aa3b25247820 */ /* 0x000fe40000400000 */
[----:B0-----:R-:W-:-:S05]  /*144c0*/  FADD R39, -R41, R43 ;  /* 0x0000002b29277221 */ /* 0x001fca0000000100 */
[----:B------:R0:W0:Y:S01]  /*144d0*/  MUFU.EX2 R54, R36 ;  /* 0x0000002400367308 */ /* 0x0000220000000800 */
[----:B------:R-:W-:-:S07]  /*144e0*/  FMUL R39, R39, 1.4426950216293334961 ;  /* 0x3fb8aa3b27277820 */ /* 0x000fce0000400000 */
[----:B------:R0:W0:Y:S01]  /*144f0*/  MUFU.EX2 R56, R39 ;  /* 0x0000002700387308 */ /* 0x0000220000000800 */
[C---:B----4-:R-:W-:Y:S02]  /*14500*/  FMUL R40, R42.reuse, R17 ;  /* 0x000000112a287220 */ /* 0x050fe40000400000 */
[----:B--2---:R-:W-:-:S03]  /*14510*/  FMUL R41, R42, R16 ;  /* 0x000000102a297220 */ /* 0x004fc60000400000 */
[----:B------:R-:W-:Y:S04]  /*14520*/  STL [R1+0xb44], R40 ;  /* 0x000b442801007387 */ /* 0x000fe80000100800 */
[----:B------:R-:W-:Y:S01]  /*14530*/  STL [R1+0xb48], R41 ;  /* 0x000b482901007387 */ /* 0x000fe20000100800 */
[C---:B0-----:R-:W-:Y:S02]  /*14540*/  FMUL R36, R42.reuse, R19 ;  /* 0x000000132a247220 */ /* 0x041fe40000400000 */
[C---:B---3--:R-:W-:Y:S02]  /*14550*/  FMUL R44, R42.reuse, R15 ;  /* 0x0000000f2a2c7220 */ /* 0x048fe40000400000 */
[----:B------:R-:W-:-:S03]  /*14560*/  FMUL R45, R42, R14 ;  /* 0x0000000e2a2d7220 */ /* 0x000fc60000400000 */
[----:B------:R-:W-:Y:S01]  /*14570*/  STL [R1+0xb40], R44 ;  /* 0x000b402c01007387 */ /* 0x000fe20000100800 */
[----:B------:R-:W-:-:S03]  /*14580*/  FMUL R37, R42, R18 ;  /* 0x000000122a257220 */ /* 0x000fc60000400000 */
[----:B------:R-:W-:Y:S01]  /*14590*/  STL [R1+0xc48], R45 ;  /* 0x000c482d01007387 */ /* 0x000fe20000100800 */
[C---:B------:R-:W-:Y:S02]  /*145a0*/  FMUL R48, R42.reuse, R13 ;  /* 0x0000000d2a307220 */ /* 0x040fe40000400000 */
[----:B------:R-:W-:-:S03]  /*145b0*/  FMUL R49, R42, R12 ;  /* 0x0000000c2a317220 */ /* 0x000fc60000400000 */
[----:B------:R-:W-:Y:S01]  /*145c0*/  STL [R1+0xb3c], R48 ;  /* 0x000b3c3001007387 */ /* 0x000fe20000100800 */
[----:B-1----:R-:W-:-:S03]  /*145d0*/  FFMA R8, R51, R8, R38 ;  /* 0x0000000833087223 */ /* 0x002fc60000000026 */
[----:B------:R-:W-:Y:S04]  /*145e0*/  STL [R1+0xc60], R49 ;  /* 0x000c603101007387 */ /* 0x000fe80000100800 */
[----:B------:R-:W2:Y:S04]  /*145f0*/  LDL.LU R19, [R1+0x240] ;  /* 0x0002400001137983 */ /* 0x000ea80000300800 */
[----:B------:R-:W3:Y:S04]  /*14600*/  LDL.LU R18, [R1+0x244] ;  /* 0x0002440001127983 */ /* 0x000ee80000300800 */
[----:B------:R-:W4:Y:S04]  /*14610*/  LDL.LU R17, [R1+0x120] ;  /* 0x0001200001117983 */ /* 0x000f280000300800 */
[----:B------:R0:W-:Y:S04]  /*14620*/  STL [R1+0x6b4], R8 ;  /* 0x0006b40801007387 */ /* 0x0001e80000100800 */
[----:B------:R-:W4:Y:S04]  /*14630*/  LDL.LU R16, [R1+0x124] ;  /* 0x0001240001107983 */ /* 0x000f280000300800 */
[----:B0-----:R-:W4:Y:S04]  /*14640*/  LDL.LU R8, [R1+0x110] ;  /* 0x0001100001087983 */ /* 0x001f280000300800 */
[----:B------:R-:W4:Y:S04]  /*14650*/  LDL.LU R15, [R1+0x114] ;  /* 0x00011400010f7983 */ /* 0x000f280000300800 */
[----:B------:R-:W4:Y:S04]  /*14660*/  LDL.LU R14, [R1+0x100] ;  /* 0x00010000010e7983 */ /* 0x000f280000300800 */
[----:B------:R-:W4:Y:S04]  /*14670*/  LDL.LU R13, [R1+0x104] ;  /* 0x00010400010d7983 */ /* 0x000f280000300800 */
[----:B------:R-:W4:Y:S01]  /*14680*/  LDL.LU R12, [R1+0x6bc] ;  /* 0x0006bc00010c7983 */ /* 0x000f220000300800 */
[----:B------:R-:W-:-:S02]  /*14690*/  FMUL R38, R51, R11 ;  /* 0x0000000b33267220 */ /* 0x000fc40000400000 */
[----:B------:R-:W-:-:S05]  /*146a0*/  FMUL R39, R51, R10 ;  /* 0x0000000a33277220 */ /* 0x000fca0000400000 */
[----:B------:R-:W-:Y:S01]  /*146b0*/  STL.64 [R1+0xbc8], R38 ;  /* 0x000bc82601007387 */ /* 0x000fe20000100a00 */
[----:B------:R-:W-:-:S03]  /*146c0*/  FMUL R42, R51, R9 ;  /* 0x00000009332a7220 */ /* 0x000fc60000400000 */
[----:B------:R-:W-:Y:S01]  /*146d0*/  STL.64 [R1+0xbc0], R36 ;  /* 0x000bc02401007387 */ /* 0x000fe20000100a00 */
[----:B------:R-:W-:-:S03]  /*146e0*/  FMUL R43, R51, R7 ;  /* 0x00000007332b7220 */ /* 0x000fc60000400000 */
[----:B------:R-:W4:Y:S01]  /*146f0*/  LDL.LU R11, [R1+0x248] ;  /* 0x00024800010b7983 */ /* 0x000f220000300800 */
[----:B------:R-:W-:-:S03]  /*14700*/  FMUL R46, R51, R6 ;  /* 0x00000006332e7220 */ /* 0x000fc60000400000 */
[----:B------:R-:W4:Y:S01]  /*14710*/  LDL.LU R10, [R1+0x24c] ;  /* 0x00024c00010a7983 */ /* 0x000f220000300800 */
[----:B------:R-:W-:-:S03]  /*14720*/  FMUL R47, R51, R5 ;  /* 0x00000005332f7220 */ /* 0x000fc60000400000 */
[----:B------:R-:W4:Y:S01]  /*14730*/  LDL.LU R9, [R1+0x128] ;  /* 0x0001280001097983 */ /* 0x000f220000300800 */
[----:B------:R-:W-:-:S03]  /*14740*/  FMUL R50, R51, R4 ;  /* 0x0000000433327220 */ /* 0x000fc60000400000 */
[----:B------:R-:W4:Y:S01]  /*14750*/  LDL.LU R7, [R1+0x12c] ;  /* 0x00012c0001077983 */ /* 0x000f220000300800 */
[----:B------:R-:W-:-:S03]  /*14760*/  FFMA R2, R54, R2, R52 ;  /* 0x0000000236027223 */ /* 0x000fc60000000034 */
[----:B------:R-:W4:Y:S01]  /*14770*/  LDL.LU R6, [R1+0x118] ;  /* 0x0001180001067983 */ /* 0x000f220000300800 */
[----:B------:R-:W-:-:S03]  /*14780*/  FMUL R51, R51, R3 ;  /* 0x0000000333337220 */ /* 0x000fc60000400000 */
[----:B------:R0:W-:Y:S04]  /*14790*/  STL [R1+0x6b8], R2 ;  /* 0x0006b80201007387 */ /* 0x0001e80000100800 */
[----:B------:R-:W4:Y:S04]  /*147a0*/  LDL.LU R5, [R1+0x11c] ;  /* 0x00011c0001057983 */ /* 0x000f280000300800 */
[----:B------:R-:W4:Y:S04]  /*147b0*/  LDL.LU R4, [R1+0x108] ;  /* 0x0001080001047983 */ /* 0x000f280000300800 */
[----:B------:R-:W4:Y:S04]  /*147c0*/  LDL.LU R3, [R1+0x10c] ;  /* 0x00010c0001037983 */ /* 0x000f280000300800 */
[----:B0-----:R-:W4:Y:S04]  /*147d0*/  LDL.LU R2, [R1+0x6c0] ;  /* 0x0006c00001027983 */ /* 0x001f280000300800 */
[----:B------:R-:W-:Y:S01]  /*147e0*/  STL.64 [R1+0xbd8], R42 ;  /* 0x000bd82a01007387 */ /* 0x000fe20000100a00 */
[----:B--2---:R-:W-:-:S02]  /*147f0*/  FMUL R52, R54, R19 ;  /* 0x0000001336347220 */ /* 0x004fc40000400000 */
[C---:B---3--:R-:W-:Y:S02]  /*14800*/  FMUL R53, R54.reuse, R18 ;  /* 0x0000001236357220 */ /* 0x048fe40000400000 */
[C---:B----4-:R-:W-:Y:S02]  /*14810*/  FMUL R41, R54.reuse, R17 ;  /* 0x0000001136297220 */ /* 0x050fe40000400000 */
[C---:B------:R-:W-:Y:S02]  /*14820*/  FMUL R40, R54.reuse, R16 ;  /* 0x0000001036287220 */ /* 0x040fe40000400000 */
[C---:B------:R-:W-:Y:S02]  /*14830*/  FMUL R35, R54.reuse, R8 ;  /* 0x0000000836237220 */ /* 0x040fe40000400000 */
[C---:B------:R-:W-:Y:S02]  /*14840*/  FMUL R34, R54.reuse, R15 ;  /* 0x0000000f36227220 */ /* 0x040fe40000400000 */
[----:B------:R-:W-:-:S02]  /*14850*/  FMUL R14, R54, R14 ;  /* 0x0000000e360e7220 */ /* 0x000fc40000400000 */
[----:B------:R-:W-:Y:S02]  /*14860*/  FMUL R13, R54, R13 ;  /* 0x0000000d360d7220 */ /* 0x000fe40000400000 */
[----:B------:R-:W-:-:S04]  /*14870*/  FADD R54, -R74, R77 ;  /* 0x0000004d4a367221 */ /* 0x000fc80000000100 */
[----:B------:R-:W-:Y:S01]  /*14880*/  FMUL R54, R54, 1.4426950216293334961 ;  /* 0x3fb8aa3b36367820 */ /* 0x000fe20000400000 */
[----:B------:R-:W-:Y:S01]  /*14890*/  STL.64 [R1+0xbd0], R40 ;  /* 0x000bd02801007387 */ /* 0x000fe20000100a00 */
[C---:B------:R-:W-:Y:S02]  /*148a0*/  FFMA R12, R56.reuse, R12, R55 ;  /* 0x0000000c380c7223 */ /* 0x040fe40000000037 */
[----:B------:R0:W1:Y:S01]  /*148b0*/  MUFU.EX2 R58, R54 ;  /* 0x00000036003a7308 */ /* 0x0000620000000800 */
[----:B------:R2:W-:Y:S04]  /*148c0*/  STL [R1+0x100], R14 ;  /* 0x0001000e01007387 */ /* 0x0005e80000100800 */
[----:B------:R3:W-:Y:S04]  /*148d0*/  STL [R1+0x104], R13 ;  /* 0x0001040d01007387 */ /* 0x0007e80000100800 */
[----:B------:R-:W4:Y:S04]  /*148e0*/  LDL.LU R20, [R1+0xf0] ;  /* 0x0000f00001147983 */ /* 0x000f280000300800 */
[----:B------:R-:W4:Y:S04]  /*148f0*/  LDL.LU R19, [R1+0xf4] ;  /* 0x0000f40001137983 */ /* 0x000f280000300800 */
[----:B------:R-:W4:Y:S04]  /*14900*/  LDL.LU R18, [R1+0xe0] ;  /* 0x0000e00001127983 */ /* 0x000f280000300800 */
[----:B------:R0:W-:Y:S04]  /*14910*/  STL [R1+0x6bc], R12 ;  /* 0x0006bc0c01007387 */ /* 0x0001e80000100800 */
[----:B------:R-:W4:Y:S04]  /*14920*/  LDL.LU R17, [R1+0xe4] ;  /* 0x0000e40001117983 */ /* 0x000f280000300800 */
[----:B------:R-:W4:Y:S04]  /*14930*/  LDL.LU R16, [R1+0x320] ;  /* 0x0003200001107983 */ /* 0x000f280000300800 */
[----:B------:R-:W4:Y:S04]  /*14940*/  LDL.LU R15, [R1+0x324] ;  /* 0x00032400010f7983 */ /* 0x000f280000300800 */
[----:B--2---:R-:W2:Y:S04]  /*14950*/  LDL.LU R14, [R1+0x250] ;  /* 0x00025000010e7983 */ /* 0x004ea80000300800 */
[----:B---3--:R-:W3:Y:S01]  /*14960*/  LDL.LU R13, [R1+0x254] ;  /* 0x00025400010d7983 */ /* 0x008ee20000300800 */
[----:B0-----:R-:W-:-:S02]  /*14970*/  FMUL R54, R56, R11 ;  /* 0x0000000b38367220 */ /* 0x001fc40000400000 */
[C---:B------:R-:W-:Y:S02]  /*14980*/  FMUL R4, R56.reuse, R4 ;  /* 0x0000000438047220 */ /* 0x040fe40000400000 */
[----:B------:R-:W-:-:S03]  /*14990*/  FMUL R3, R56, R3 ;  /* 0x0000000338037220 */ /* 0x000fc60000400000 */
[----:B------:R0:W-:Y:S01]  /*149a0*/  STL [R1+0x108], R4 ;  /* 0x0001080401007387 */ /* 0x0001e20000100800 */
[----:B-1----:R-:W-:-:S03]  /*149b0*/  FFMA R2, R58, R2, R57 ;  /* 0x000000023a027223 */ /* 0x002fc60000000039 */
[----:B------:R-:W3:Y:S01]  /*149c0*/  LDL.LU R12, [R1+0x6c4] ;  /* 0x0006c400010c7983 */ /* 0x000ee20000300800 */
[----:B------:R-:W-:-:S03]  /*149d0*/  FMUL R55, R56, R10 ;  /* 0x0000000a38377220 */ /* 0x000fc60000400000 */
[----:B------:R1:W-:Y:S01]  /*149e0*/  STL [R1+0x10c], R3 ;  /* 0x00010c0301007387 */ /* 0x0003e20000100800 */
[----:B------:R-:W-:-:S03]  /*149f0*/  FMUL R44, R56, R9 ;  /* 0x00000009382c7220 */ /* 0x000fc60000400000 */
[----:B------:R-:W3:Y:S01]  /*14a00*/  LDL.LU R11, [R1+0xf8] ;  /* 0x0000f800010b7983 */ /* 0x000ee20000300800 */
[----:B------:R-:W-:-:S03]  /*14a10*/  FMUL R48, R56, R7 ;  /* 0x0000000738307220 */ /* 0x000fc60000400000 */
[----:B------:R-:W3:Y:S04]  /*14a20*/  LDL.LU R10, [R1+0xfc] ;  /* 0x0000fc00010a7983 */ /* 0x000ee80000300800 */
[----:B------:R0:W-:Y:S01]  /*14a30*/  STL [R1+0x6c0], R2 ;  /* 0x0006c00201007387 */ /* 0x0001e20000100800 */
[----:B------:R-:W-:-:S03]  /*14a40*/  FMUL R33, R56, R6 ;  /* 0x0000000638217220 */ /* 0x000fc60000400000 */
[----:B------:R-:W3:Y:S04]  /*14a50*/  LDL.LU R9, [R1+0xe8] ;  /* 0x0000e80001097983 */ /* 0x000ee80000300800 */
[----:B------:R-:W3:Y:S04]  /*14a60*/  LDL.LU R7, [R1+0xec] ;  /* 0x0000ec0001077983 */ /* 0x000ee80000300800 */
[----:B------:R-:W3:Y:S01]  /*14a70*/  LDL.LU R6, [R1+0x328] ;  /* 0x0003280001067983 */ /* 0x000ee20000300800 */
[----:B------:R-:W-:-:S03]  /*14a80*/  FMUL R32, R56, R5 ;  /* 0x0000000538207220 */ /* 0x000fc60000400000 */
[----:B------:R-:W3:Y:S04]  /*14a90*/  LDL.LU R5, [R1+0x32c] ;  /* 0x00032c0001057983 */ /* 0x000ee80000300800 */
[----:B0-----:R-:W3:Y:S04]  /*14aa0*/  LDL.LU R4, [R1+0x258] ;  /* 0x0002580001047983 */ /* 0x001ee80000300800 */
[----:B-1----:R-:W3:Y:S04]  /*14ab0*/  LDL.LU R3, [R1+0x25c] ;  /* 0x00025c0001037983 */ /* 0x002ee80000300800 */
[----:B------:R-:W3:Y:S04]  /*14ac0*/  LDL.LU R2, [R1+0x6c8] ;  /* 0x0006c80001027983 */ /* 0x000ee80000300800 */
[----:B------:R-:W0:Y:S01]  /*14ad0*/  S2R R8, SR_TID.X ;  /* 0x0000000000087919 */ /* 0x000e220000002100 */
[----:B------:R-:W-:Y:S01]  /*14ae0*/  FADD R56, -R71, R76 ;  /* 0x0000004c47387221 */ /* 0x000fe20000000100 */
[----:B0-----:R-:W-:-:S05]  /*14af0*/  LOP3.LUT R43, R8, 0x1c, RZ, 0xc0, !PT ;  /* 0x0000001c082b7812 */ /* 0x001fca00078ec0ff */
[----:B------:R-:W0:Y:S01]  /*14b00*/  LDS R62, [R43.X4+0x40880] ;  /* 0x040880002b3e7984 */ /* 0x000e220000004800 */
[----:B------:R-:W-:-:S03]  /*14b10*/  FMUL R56, R56, 1.4426950216293334961 ;  /* 0x3fb8aa3b38387820 */ /* 0x000fc60000400000 */
[----:B------:R-:W1:Y:S01]  /*14b20*/  LDS R64, [R43.X4+0x40900] ;  /* 0x040900002b407984 */ /* 0x000e620000004800 */
[----:B------:R0:W0:Y:S01]  /*14b30*/  MUFU.EX2 R63, R56 ;  /* 0x00000038003f7308 */ /* 0x0000220000000800 */
[----:B------:R-:W-:Y:S02]  /*14b40*/  FADD R59, -R60, R70 ;  /* 0x000000463c3b7221 */ /* 0x000fe40000000100 */
[----:B------:R-:W0:Y:S02]  /*14b50*/  LDS R67, [R43.X4+0x40980] ;  /* 0x040980002b437984 */ /* 0x000e240000004800 */
[----:B------:R-:W-:Y:S02]  /*14b60*/  FMUL R59, R59, 1.4426950216293334961 ;  /* 0x3fb8aa3b3b3b7820 */ /* 0x000fe40000400000 */
[----:B------:R-:W0:Y:S02]  /*14b70*/  LDS R83, [R43.X4+0x40a00] ;  /* 0x040a00002b537984 */ /* 0x000e240000004800 */
[----:B------:R0:W1:Y:S01]  /*14b80*/  MUFU.EX2 R66, R59 ;  /* 0x0000003b00427308 */ /* 0x0000620000000800 */
[----:B----4-:R-:W-:-:S02]  /*14b90*/  FMUL R20, R58, R20 ;  /* 0x000000143a147220 */ /* 0x010fc40000400000 */
[----:B------:R-:W-:-:S03]  /*14ba0*/  FMUL R19, R58, R19 ;  /* 0x000000133a137220 */ /* 0x000fc60000400000 */
[----:B------:R-:W-:Y:S01]  /*14bb0*/  STL [R1+0xf0], R20 ;  /* 0x0000f01401007387 */ /* 0x000fe20000100800 */
[----:B------:R-:W-:-:S03]  /*14bc0*/  FMUL R18, R58, R18 ;  /* 0x000000123a127220 */ /* 0x000fc60000400000 */
[----:B------:R4:W-:Y:S04]  /*14bd0*/  STL [R1+0xf4], R19 ;  /* 0x0000f41301007387 */ /* 0x0009e80000100800 */
[----:B------:R1:W-:Y:S01]  /*14be0*/  STL [R1+0xe0], R18 ;  /* 0x0000e01201007387 */ /* 0x0003e20000100800 */
[C---:B------:R-:W-:Y:S02]  /*14bf0*/  FMUL R17, R58.reuse, R17 ;  /* 0x000000113a117220 */ /* 0x040fe40000400000 */
[C---:B0-----:R-:W-:Y:S02]  /*14c00*/  FMUL R56, R58.reuse, R16 ;  /* 0x000000103a387220 */ /* 0x041fe40000400000 */
[----:B------:R-:W-:-:S03]  /*14c10*/  FMUL R57, R58, R15 ;  /* 0x0000000f3a397220 */ /* 0x000fc60000400000 */
[----:B------:R-:W-:Y:S01]  /*14c20*/  STL [R1+0xaf4], R56 ;  /* 0x000af43801007387 */ /* 0x000fe20000100800 */
[----:B--2---:R-:W-:-:S03]  /*14c30*/  FMUL R60, R58, R14 ;  /* 0x0000000e3a3c7220 */ /* 0x004fc60000400000 */
[----:B------:R0:W-:Y:S01]  /*14c40*/  STL [R1+0xe4], R17 ;  /* 0x0000e41101007387 */ /* 0x0001e20000100800 */
[----:B---3--:R-:W-:-:S03]  /*14c50*/  FMUL R61, R58, R13 ;  /* 0x0000000d3a3d7220 */ /* 0x008fc60000400000 */
[----:B------:R-:W-:Y:S04]  /*14c60*/  STL [R1+0xaf8], R57 ;  /* 0x000af83901007387 */ /* 0x000fe80000100800 */
[----:B------:R-:W-:Y:S01]  /*14c70*/  STL [R1+0xad8], R60 ;  /* 0x000ad83c01007387 */ /* 0x000fe20000100800 */
[----:B------:R-:W-:-:S03]  /*14c80*/  FADD R58, -R68, R69 ;  /* 0x00000045443a7221 */ /* 0x000fc60000000100 */
[----:B------:R-:W-:Y:S04]  /*14c90*/  STL [R1+0xadc], R61 ;  /* 0x000adc3d01007387 */ /* 0x000fe80000100800 */
[----:B----4-:R-:W2:Y:S04]  /*14ca0*/  LDL.LU R19, [R1+0x350] ;  /* 0x0003500001137983 */ /* 0x010ea80000300800 */
[----:B-1----:R-:W3:Y:S01]  /*14cb0*/  LDL.LU R18, [R1+0x354] ;  /* 0x0003540001127983 */ /* 0x002ee20000300800 */
[----:B------:R-:W-:-:S05]  /*14cc0*/  FFMA R12, R63, R12, R62 ;  /* 0x0000000c3f0c7223 */ /* 0x000fca000000003e */
[----:B------:R1:W-:Y:S01]  /*14cd0*/  STL [R1+0x6c4], R12 ;  /* 0x0006c40c01007387 */ /* 0x0003e20000100800 */
[----:B------:R-:W-:-:S03]  /*14ce0*/  FMUL R11, R63, R11 ;  /* 0x0000000b3f0b7220 */ /* 0x000fc60000400000 */
[----:B0-----:R-:W4:Y:S01]  /*14cf0*/  LDL.LU R17, [R1+0x340] ;  /* 0x0003400001117983 */ /* 0x001f220000300800 */
[----:B------:R-:W-:-:S03]  /*14d00*/  FMUL R10, R63, R10 ;  /* 0x0000000a3f0a7220 */ /* 0x000fc60000400000 */
[----:B------:R0:W-:Y:S01]  /*14d10*/  STL [R1+0xf8], R11 ;  /* 0x0000f80b01007387 */ /* 0x0001e20000100800 */
[----:B------:R-:W-:-:S03]  /*14d20*/  FMUL R65, R58, 1.4426950216293334961 ;  /* 0x3fb8aa3b3a417820 */ /* 0x000fc60000400000 */
[----:B------:R-:W4:Y:S01]  /*14d30*/  LDL.LU R16, [R1+0x344] ;  /* 0x0003440001107983 */ /* 0x000f220000300800 */
[----:B------:R-:W-:-:S03]  /*14d40*/  FMUL R9, R63, R9 ;  /* 0x000000093f097220 */ /* 0x000fc60000400000 */
[----:B------:R0:W-:Y:S01]  /*14d50*/  STL [R1+0xfc], R10 ;  /* 0x0000fc0a01007387 */ /* 0x0001e20000100800 */
[----:B------:R-:W-:-:S03]  /*14d60*/  FMUL R7, R63, R7 ;  /* 0x000000073f077220 */ /* 0x000fc60000400000 */
[----:B------:R-:W4:Y:S01]  /*14d70*/  LDL.LU R15, [R1+0x330] ;  /* 0x00033000010f7983 */ /* 0x000f220000300800 */
[----:B------:R-:W-:-:S03]  /*14d80*/  FMUL R58, R63, R6 ;  /* 0x000000063f3a7220 */ /* 0x000fc60000400000 */
[----:B------:R0:W-:Y:S04]  /*14d90*/  STL [R1+0xe8], R9 ;  /* 0x0000e80901007387 */ /* 0x0001e80000100800 */
[----:B------:R-:W4:Y:S01]  /*14da0*/  LDL.LU R14, [R1+0x334] ;  /* 0x00033400010e7983 */ /* 0x000f220000300800 */
[----:B------:R-:W-:-:S03]  /*14db0*/  FMUL R59, R63, R5 ;  /* 0x000000053f3b7220 */ /* 0x000fc60000400000 */
[----:B------:R0:W-:Y:S01]  /*14dc0*/  STL [R1+0xec], R7 ;  /* 0x0000ec0701007387 */ /* 0x0001e20000100800 */
[----:B------:R-:W-:-:S03]  /*14dd0*/  FMUL R62, R63, R4 ;  /* 0x000000043f3e7220 */ /* 0x000fc60000400000 */
[----:B------:R-:W4:Y:S04]  /*14de0*/  LDL.LU R13, [R1+0x310] ;  /* 0x00031000010d7983 */ /* 0x000f280000300800 */
[----:B------:R-:W-:Y:S01]  /*14df0*/  STL [R1+0xafc], R58 ;  /* 0x000afc3a01007387 */ /* 0x000fe20000100800 */
[----:B------:R-:W-:-:S03]  /*14e00*/  FMUL R63, R63, R3 ;  /* 0x000000033f3f7220 */ /* 0x000fc60000400000 */
[----:B-1----:R-:W4:Y:S04]  /*14e10*/  LDL.LU R12, [R1+0x314] ;  /* 0x00031400010c7983 */ /* 0x002f280000300800 */
[----:B0-----:R-:W4:Y:S04]  /*14e20*/  LDL.LU R11, [R1+0x6cc] ;  /* 0x0006cc00010b7983 */ /* 0x001f280000300800 */
[----:B------:R-:W4:Y:S04]  /*14e30*/  LDL.LU R10, [R1+0x358] ;  /* 0x00035800010a7983 */ /* 0x000f280000300800 */
[----:B------:R-:W4:Y:S04]  /*14e40*/  LDL.LU R9, [R1+0x35c] ;  /* 0x00035c0001097983 */ /* 0x000f280000300800 */
[----:B------:R-:W-:Y:S04]  /*14e50*/  STL [R1+0xb00], R59 ;  /* 0x000b003b01007387 */ /* 0x000fe80000100800 */
[----:B------:R-:W-:Y:S04]  /*14e60*/  STL [R1+0xae0], R62 ;  /* 0x000ae03e01007387 */ /* 0x000fe80000100800 */
[----:B------:R-:W4:Y:S04]  /*14e70*/  LDL.LU R7, [R1+0x348] ;  /* 0x0003480001077983 */ /* 0x000f280000300800 */
[----:B------:R-:W4:Y:S04]  /*14e80*/  LDL.LU R6, [R1+0x34c] ;  /* 0x00034c0001067983 */ /* 0x000f280000300800 */
[----:B------:R-:W-:Y:S04]  /*14e90*/  STL [R1+0xae4], R63 ;  /* 0x000ae43f01007387 */ /* 0x000fe80000100800 */
[----:B------:R-:W4:Y:S01]  /*14ea0*/  LDL.LU R5, [R1+0x338] ;  /* 0x0003380001057983 */ /* 0x000f220000300800 */
[----:B------:R-:W-:-:S03]  /*14eb0*/  FFMA R2, R66, R2, R64 ;  /* 0x0000000242027223 */ /* 0x000fc60000000040 */
[----:B------:R-:W4:Y:S04]  /*14ec0*/  LDL.LU R4, [R1+0x33c] ;  /* 0x00033c0001047983 */ /* 0x000f280000300800 */
[----:B------:R-:W4:Y:S04]  /*14ed0*/  LDL.LU R3, [R1+0x318] ;  /* 0x0003180001037983 */ /* 0x000f280000300800 */
[----:B------:R0:W-:Y:S04]  /*14ee0*/  STL [R1+0x6c8], R2 ;  /* 0x0006c80201007387 */ /* 0x0001e80000100800 */
[----:B0-----:R-:W4:Y:S01]  /*14ef0*/  LDL.LU R2, [R1+0x31c] ;  /* 0x00031c0001027983 */ /* 0x001f220000300800 */
[----:B------:R3:W0:Y:S01]  /*14f00*/  MUFU.EX2 R79, R65 ;  /* 0x00000041004f7308 */ /* 0x0006220000000800 */
[----:B--2---:R-:W-:-:S02]  /*14f10*/  FMUL R64, R66, R19 ;  /* 0x0000001342407220 */ /* 0x004fc40000400000 */
[----:B---3--:R-:W-:-:S03]  /*14f20*/  FMUL R65, R66, R18 ;  /* 0x0000001242417220 */ /* 0x008fc60000400000 */
[----:B------:R-:W-:Y:S04]  /*14f30*/  STL [R1+0xae8], R64 ;  /* 0x000ae84001007387 */ /* 0x000fe80000100800 */
[----:B------:R-:W-:Y:S01]  /*14f40*/  STL [R1+0xaec], R65 ;  /* 0x000aec4101007387 */ /* 0x000fe20000100800 */
[C---:B----4-:R-:W-:Y:S02]  /*14f50*/  FMUL R68, R66.reuse, R17 ;  /* 0x0000001142447220 */ /* 0x050fe40000400000 */
[----:B------:R-:W-:-:S03]  /*14f60*/  FMUL R69, R66, R16 ;  /* 0x0000001042457220 */ /* 0x000fc60000400000 */
[----:B------:R-:W-:Y:S01]  /*14f70*/  STL [R1+0xad4], R68 ;  /* 0x000ad44401007387 */ /* 0x000fe20000100800 */
        /* <DEDUP_REMOVED lines=8> */
[C---:B0-----:R-:W-:Y:S02]  /*15000*/  FFMA R11, R79.reuse, R11, R67 ;  /* 0x0000000b4f0b7223 */ /* 0x041fe40000000043 */
[C---:B------:R-:W-:Y:S01]  /*15010*/  FMUL R66, R79.reuse, R10 ;  /* 0x0000000a4f427220 */ /* 0x040fe20000400000 */
[----:B------:R-:W-:Y:S01]  /*15020*/  STL [R1+0xac8], R77 ;  /* 0x000ac84d01007387 */ /* 0x000fe20000100800 */
[----:B------:R-:W-:-:S03]  /*15030*/  FMUL R67, R79, R9 ;  /* 0x000000094f437220 */ /* 0x000fc60000400000 */
[----:B------:R-:W-:Y:S04]  /*15040*/  STL [R1+0xb08], R66 ;  /* 0x000b084201007387 */ /* 0x000fe80000100800 */
[----:B------:R0:W-:Y:S01]  /*15050*/  STL [R1+0x6cc], R11 ;  /* 0x0006cc0b01007387 */ /* 0x0001e20000100800 */
[----:B------:R-:W-:-:S03]  /*15060*/  FMUL R70, R79, R7 ;  /* 0x000000074f467220 */ /* 0x000fc60000400000 */
[----:B------:R1:W-:Y:S01]  /*15070*/  STL [R1+0xb0c], R67 ;  /* 0x000b0c4301007387 */ /* 0x0003e20000100800 */
[----:B------:R-:W-:-:S03]  /*15080*/  FMUL R71, R79, R6 ;  /* 0x000000064f477220 */ /* 0x000fc60000400000 */
[----:B------:R-:W-:Y:S04]  /*15090*/  STL [R1+0xb10], R70 ;  /* 0x000b104601007387 */ /* 0x000fe80000100800 */
[----:B------:R-:W2:Y:S01]  /*150a0*/  LDL.LU R12, [R1+0x6d0] ;  /* 0x0006d000010c7983 */ /* 0x000ea20000300800 */
[----:B------:R-:W-:-:S03]  /*150b0*/  FMUL R74, R79, R5 ;  /* 0x000000054f4a7220 */ /* 0x000fc60000400000 */
[----:B------:R-:W-:Y:S01]  /*150c0*/  STL [R1+0xb14], R71 ;  /* 0x000b144701007387 */ /* 0x000fe20000100800 */
[----:B------:R-:W-:-:S03]  /*150d0*/  FMUL R75, R79, R4 ;  /* 0x000000044f4b7220 */ /* 0x000fc60000400000 */
[----:B------:R-:W-:Y:S01]  /*150e0*/  STL [R1+0xb18], R74 ;  /* 0x000b184a01007387 */ /* 0x000fe20000100800 */
[----:B------:R-:W-:-:S03]  /*150f0*/  FMUL R78, R79, R3 ;  /* 0x000000034f4e7220 */ /* 0x000fc60000400000 */
[----:B0-----:R-:W1:Y:S04]  /*15100*/  LDL.LU R11, [R1+0x3d0] ;  /* 0x0003d000010b7983 */ /* 0x001e680000300800 */
[----:B------:R-:W3:Y:S04]  /*15110*/  LDL.LU R10, [R1+0x3d4] ;  /* 0x0003d400010a7983 */ /* 0x000ee80000300800 */
[----:B------:R-:W4:Y:S04]  /*15120*/  LDL.LU R9, [R1+0x3c0] ;  /* 0x0003c00001097983 */ /* 0x000f280000300800 */
[----:B------:R4:W-:Y:S01]  /*15130*/  STL [R1+0xb1c], R75 ;  /* 0x000b1c4b01007387 */ /* 0x0009e20000100800 */
[----:B------:R-:W-:-:S03]  /*15140*/  FMUL R79, R79, R2 ;  /* 0x000000024f4f7220 */ /* 0x000fc60000400000 */
[----:B------:R-:W-:Y:S04]  /*15150*/  STL [R1+0xacc], R78 ;  /* 0x000acc4e01007387 */ /* 0x000fe80000100800 */
[----:B------:R-:W4:Y:S04]  /*15160*/  LDL.LU R3, [R1+0x3c4] ;  /* 0x0003c40001037983 */ /* 0x000f280000300800 */
[----:B------:R-:W4:Y:S01]  /*15170*/  LDL.LU R2, [R1+0x3b0] ;  /* 0x0003b00001027983 */ /* 0x000f220000300800 */
[----:B------:R-:W-:-:S03]  /*15180*/  FADD R80, -R80, R84 ;  /* 0x0000005450507221 */ /* 0x000fc60000000100 */
[----:B------:R-:W-:Y:S01]  /*15190*/  STL [R1+0xb20], R79 ;  /* 0x000b204f01007387 */ /* 0x000fe20000100800 */
[----:B------:R-:W-:-:S03]  /*151a0*/  FMUL R80, R80, 1.4426950216293334961 ;  /* 0x3fb8aa3b50507820 */ /* 0x000fc60000400000 */
[----:B------:R-:W4:Y:S04]  /*151b0*/  LDL.LU R15, [R1+0x3b4] ;  /* 0x0003b400010f7983 */ /* 0x000f280000300800 */
[----:B------:R-:W4:Y:S04]  /*151c0*/  LDL.LU R14, [R1+0x370] ;  /* 0x00037000010e7983 */ /* 0x000f280000300800 */
[----:B------:R-:W4:Y:S04]  /*151d0*/  LDL.LU R7, [R1+0x374] ;  /* 0x0003740001077983 */ /* 0x000f280000300800 */
[----:B------:R-:W4:Y:S01]  /*151e0*/  LDL.LU R6, [R1+0x6d4] ;  /* 0x0006d40001067983 */ /* 0x000f220000300800 */
[----:B------:R-:W2:Y:S03]  /*151f0*/  MUFU.EX2 R80, R80 ;  /* 0x0000005000507308 */ /* 0x000ea60000000800 */
[----:B------:R-:W4:Y:S04]  /*15200*/  LDL.LU R5, [R1+0x3d8] ;  /* 0x0003d80001057983 */ /* 0x000f280000300800 */
[----:B------:R-:W4:Y:S04]  /*15210*/  LDL.LU R4, [R1+0x3dc] ;  /* 0x0003dc0001047983 */ /* 0x000f280000300800 */
[----:B------:R-:W0:Y:S01]  /*15220*/  LDS R84, [R43.X4+0x40a80] ;  /* 0x040a80002b547984 */ /* 0x000e220000004800 */
[----:B--2---:R-:W-:-:S02]  /*15230*/  FFMA R12, R80, R12, R83 ;  /* 0x0000000c500c7223 */ /* 0x004fc40000000053 */
[----:B------:R-:W-:Y:S02]  /*15240*/  FADD R83, -R110, R109 ;  /* 0x0000006d6e537221 */ /* 0x000fe40000000100 */
[----:B------:R-:W2:Y:S04]  /*15250*/  LDL.LU R109, [R1+0xc74] ;  /* 0x000c7400016d7983 */ /* 0x000ea80000300800 */
[----:B------:R-:W2:Y:S01]  /*15260*/  LDL.LU R110, [R1+0xc70] ;  /* 0x000c7000016e7983 */ /* 0x000ea20000300800 */
[----:B-1----:R-:W-:-:S03]  /*15270*/  FMUL R67, R80, R11 ;  /* 0x0000000b50437220 */ /* 0x002fc60000400000 */
[----:B------:R1:W-:Y:S01]  /*15280*/  STL [R1+0x6d0], R12 ;  /* 0x0006d00c01007387 */ /* 0x0003e20000100800 */
[----:B---3--:R-:W-:-:S03]  /*15290*/  FMUL R66, R80, R10 ;  /* 0x0000000a50427220 */ /* 0x008fc60000400000 */
[----:B------:R-:W3:Y:S01]  /*152a0*/  LDL.LU R13, [R1+0x3c8] ;  /* 0x0003c800010d7983 */ /* 0x000ee20000300800 */
[----:B----4-:R-:W-:-:S03]  /*152b0*/  FMUL R75, R80, R9 ;  /* 0x00000009504b7220 */ /* 0x010fc60000400000 */
[----:B-1----:R-:W4:Y:S04]  /*152c0*/  LDL.LU R12, [R1+0x3cc] ;  /* 0x0003cc00010c7983 */ /* 0x002f280000300800 */
[----:B------:R-:W-:Y:S01]  /*152d0*/  STL [R1+0xb24], R67 ;  /* 0x000b244301007387 */ /* 0x000fe20000100800 */
[----:B------:R-:W-:-:S03]  /*152e0*/  FMUL R74, R80, R3 ;  /* 0x00000003504a7220 */ /* 0x000fc60000400000 */
[----:B------:R-:W-:Y:S01]  /*152f0*/  STL [R1+0xb28], R66 ;  /* 0x000b284201007387 */ /* 0x000fe20000100800 */
[----:B------:R-:W-:-:S03]  /*15300*/  FMUL R2, R80, R2 ;  /* 0x0000000250027220 */ /* 0x000fc60000400000 */
[----:B------:R-:W-:Y:S04]  /*15310*/  STL [R1+0xb30], R75 ;  /* 0x000b304b01007387 */ /* 0x000fe80000100800 */
[----:B------:R-:W-:Y:S04]  /*15320*/  STL [R1+0xb2c], R74 ;  /* 0x000b2c4a01007387 */ /* 0x000fe80000100800 */
[----:B------:R-:W2:Y:S04]  /*15330*/  LDL.LU R11, [R1+0x3b8] ;  /* 0x0003b800010b7983 */ /* 0x000ea80000300800 */
[----:B------:R-:W2:Y:S04]  /*15340*/  LDL.LU R9, [R1+0x3bc] ;  /* 0x0003bc0001097983 */ /* 0x000ea80000300800 */
[----:B------:R1:W-:Y:S04]  /*15350*/  STL [R1+0x150], R2 ;  /* 0x0001500201007387 */ /* 0x0003e80000100800 */
[----:B------:R-:W2:Y:S04]  /*15360*/  LDL.LU R3, [R1+0x378] ;  /* 0x0003780001037983 */ /* 0x000ea80000300800 */
[----:B-1----:R-:W2:Y:S04]  /*15370*/  LDL.LU R2, [R1+0x37c] ;  /* 0x00037c0001027983 */ /* 0x002ea80000300800 */
[----:B------:R-:W2:Y:S01]  /*15380*/  LDL.LU R10, [R1+0x6d8] ;  /* 0x0006d800010a7983 */ /* 0x000ea20000300800 */
[----:B------:R-:W-:-:S02]  /*15390*/  FADD R81, -R81, R85 ;  /* 0x0000005551517221 */ /* 0x000fc40000000100 */
[----:B------:R-:W-:Y:S01]  /*153a0*/  FMUL R58, R80, R14 ;  /* 0x0000000e503a7220 */ /* 0x000fe20000400000 */
[----:B------:R-:W1:Y:S01]  /*153b0*/  LDS R85, [R43.X4+0x40b00] ;  /* 0x040b00002b557984 */ /* 0x000e620000004800 */
[----:B------:R-:W-:-:S06]  /*153c0*/  FMUL R81, R81, 1.4426950216293334961 ;  /* 0x3fb8aa3b51517820 */ /* 0x000fcc0000400000 */
[----:B------:R-:W0:Y:S01]  /*153d0*/  MUFU.EX2 R81, R81 ;  /* 0x0000005100517308 */ /* 0x000e220000000800 */
[----:B------:R-:W-:Y:S01]  /*153e0*/  FMUL R57, R80, R7 ;  /* 0x0000000750397220 */ /* 0x000fe20000400000 */
[----:B------:R-:W-:Y:S04]  /*153f0*/  STL [R1+0xb34], R58 ;  /* 0x000b343a01007387 */ /* 0x000fe80000100800 */
[----:B------:R-:W-:Y:S01]  /*15400*/  STL [R1+0xb38], R57 ;  /* 0x000b383901007387 */ /* 0x000fe20000100800 */
[----:B0-----:R-:W-:-:S05]  /*15410*/  FFMA R6, R81, R6, R84 ;  /* 0x0000000651067223 */ /* 0x001fca0000000054 */
[----:B------:R0:W-:Y:S04]  /*15420*/  STL [R1+0x6d4], R6 ;  /* 0x0006d40601007387 */ /* 0x0001e80000100800 */
[----:B------:R-:W2:Y:S01]  /*15430*/  LDL.LU R38, [R1+0x3a0] ;  /* 0x0003a00001267983 */ /* 0x000ea20000300800 */
[----:B------:R-:W-:-:S03]  /*15440*/  FMUL R66, R80, R15 ;  /* 0x0000000f50427220 */ /* 0x000fc60000400000 */
[----:B------:R-:W2:Y:S04]  /*15450*/  LDL.LU R37, [R1+0x3a4] ;  /* 0x0003a40001257983 */ /* 0x000ea80000300800 */
[----:B------:R-:W2:Y:S01]  /*15460*/  LDL.LU R36, [R1+0x390] ;  /* 0x0003900001247983 */ /* 0x000ea20000300800 */
[----:B------:R-:W-:-:S03]  /*15470*/  FADD R82, -R82, R86 ;  /* 0x0000005652527221 */ /* 0x000fc60000000100 */
[----:B------:R-:W2:Y:S04]  /*15480*/  LDL.LU R25, [R1+0x394] ;  /* 0x0003940001197983 */ /* 0x000ea80000300800 */
[----:B------:R-:W2:Y:S04]  /*15490*/  LDL.LU R24, [R1+0x380] ;  /* 0x0003800001187983 */ /* 0x000ea80000300800 */
[----:B------:R-:W2:Y:S04]  /*154a0*/  LDL.LU R15, [R1+0x384] ;  /* 0x00038400010f7983 */ /* 0x000ea80000300800 */
[----:B------:R-:W2:Y:S01]  /*154b0*/  LDL.LU R14, [R1+0x360] ;  /* 0x00036000010e7983 */ /* 0x000ea20000300800 */
[----:B------:R-:W-:-:S03]  /*154c0*/  FMUL R82, R82, 1.4426950216293334961 ;  /* 0x3fb8aa3b52527820 */ /* 0x000fc60000400000 */
[----:B------:R-:W2:Y:S04]  /*154d0*/  LDL.LU R7, [R1+0x364] ;  /* 0x0003640001077983 */ /* 0x000ea80000300800 */
[----:B0-----:R-:W2:Y:S01]  /*154e0*/  LDL.LU R6, [R1+0x6dc] ;  /* 0x0006dc0001067983 */ /* 0x001ea20000300800 */
[----:B------:R-:W1:Y:S01]  /*154f0*/  MUFU.EX2 R82, R82 ;  /* 0x0000005200527308 */ /* 0x000e620000000800 */
[C---:B------:R-:W-:Y:S02]  /*15500*/  FMUL R73, R81.reuse, R5 ;  /* 0x0000000551497220 */ /* 0x040fe40000400000 */
[C---:B------:R-:W-:Y:S01]  /*15510*/  FMUL R59, R81.reuse, R4 ;  /* 0x00000004513b7220 */ /* 0x040fe20000400000 */
[----:B------:R-:W0:Y:S04]  /*15520*/  LDS R86, [R43.X4+0x40b80] ;  /* 0x040b80002b567984 */ /* 0x000e280000004800 */
[----:B------:R-:W2:Y:S04]  /*15530*/  LDL.64 R4, [R1+0x7f8] ;  /* 0x0007f80001047983 */ /* 0x000ea80000100a00 */
[----:B------:R-:W2:Y:S04]  /*15540*/  LDL.LU R23, [R1+0x3a8] ;  /* 0x0003a80001177983 */ /* 0x000ea80000300800 */
[----:B------:R-:W2:Y:S04]  /*15550*/  LDL.LU R22, [R1+0x3ac] ;  /* 0x0003ac0001167983 */ /* 0x000ea80000300800 */
[----:B------:R-:W2:Y:S04]  /*15560*/  LDL.LU R17, [R1+0x398] ;  /* 0x0003980001117983 */ /* 0x000ea80000300800 */
[----:B------:R-:W2:Y:S04]  /*15570*/  LDL.LU R16, [R1+0x39c] ;  /* 0x00039c0001107983 */ /* 0x000ea80000300800 */
[----:B------:R-:W2:Y:S04]  /*15580*/  LDL.LU R31, [R1+0x388] ;  /* 0x00038800011f7983 */ /* 0x000ea80000300800 */
[----:B------:R-:W2:Y:S01]  /*15590*/  LDL.LU R30, [R1+0x38c] ;  /* 0x00038c00011e7983 */ /* 0x000ea20000300800 */
[----:B---3--:R-:W-:-:S02]  /*155a0*/  FMUL R71, R81, R13 ;  /* 0x0000000d51477220 */ /* 0x008fc40000400000 */
[C---:B----4-:R-:W-:Y:S02]  /*155b0*/  FMUL R70, R81.reuse, R12 ;  /* 0x0000000c51467220 */ /* 0x050fe40000400000 */
[C---:B--2---:R-:W-:Y:S02]  /*155c0*/  FMUL R79, R81.reuse, R9 ;  /* 0x00000009514f7220 */ /* 0x044fe40000400000 */
[----:B------:R-:W2:Y:S01]  /*155d0*/  LDL.LU R9, [R1+0x368] ;  /* 0x0003680001097983 */ /* 0x000ea20000300800 */
[----:B------:R-:W-:-:S03]  /*155e0*/  FMUL R56, R81, R3 ;  /* 0x0000000351387220 */ /* 0x000fc60000400000 */
[----:B------:R-:W3:Y:S04]  /*155f0*/  LDL.LU R3, [R1+0x36c] ;  /* 0x00036c0001037983 */ /* 0x000ee80000300800 */
[----:B------:R-:W4:Y:S01]  /*15600*/  LDL.64 R20, [R1+0x7e0] ;  /* 0x0007e00001147983 */ /* 0x000f220000100a00 */
[----:B-1----:R-:W-:-:S03]  /*15610*/  FFMA R10, R82, R10, R85 ;  /* 0x0000000a520a7223 */ /* 0x002fc60000000055 */
[----:B------:R-:W4:Y:S01]  /*15620*/  LDL.64 R28, [R1+0x7f0] ;  /* 0x0007f000011c7983 */ /* 0x000f220000100a00 */
[----:B------:R-:W-:-:S03]  /*15630*/  FMUL R67, R81, R11 ;  /* 0x0000000b51437220 */ /* 0x000fc60000400000 */
[----:B------:R-:W4:Y:S04]  /*15640*/  LDL.64 R26, [R1+0x7e8] ;  /* 0x0007e800011a7983 */ /* 0x000f280000100a00 */
[----:B------:R1:W-:Y:S04]  /*15650*/  STL [R1+0x6d8], R10 ;  /* 0x0006d80a01007387 */ /* 0x0003e80000100800 */
[----:B------:R-:W4:Y:S01]  /*15660*/  LDL.64 R12, [R1+0x7d0] ;  /* 0x0007d000010c7983 */ /* 0x000f220000100a00 */
[----:B------:R-:W-:-:S03]  /*15670*/  FMUL R83, R83, 1.4426950216293334961 ;  /* 0x3fb8aa3b53537820 */ /* 0x000fc60000400000 */
[----:B------:R-:W4:Y:S04]  /*15680*/  LDL.64 R18, [R1+0x7d8] ;  /* 0x0007d80001127983 */ /* 0x000f280000100a00 */
[----:B-1----:R-:W4:Y:S01]  /*15690*/  LDL.64 R10, [R1+0x7c8] ;  /* 0x0007c800010a7983 */ /* 0x002f220000100a00 */
[----:B------:R-:W0:Y:S01]  /*156a0*/  MUFU.EX2 R83, R83 ;  /* 0x0000005300537308 */ /* 0x000e220000000800 */
[----:B------:R-:W-:Y:S02]  /*156b0*/  FMUL R2, R81, R2 ;  /* 0x0000000251027220 */ /* 0x000fe40000400000 */
[C---:B------:R-:W-:Y:S02]  /*156c0*/  FMUL R57, R82.reuse, R38 ;  /* 0x0000002652397220 */ /* 0x040fe40000400000 */
[----:B------:R-:W-:-:S02]  /*156d0*/  FMUL R65, R82, R25 ;  /* 0x0000001952417220 */ /* 0x000fc40000400000 */
[----:B0-----:R-:W-:Y:S02]  /*156e0*/  FFMA R6, R83, R6, R86 ;  /* 0x0000000653067223 */ /* 0x001fe40000000056 */
[----:B------:R-:W-:-:S03]  /*156f0*/  FMUL R78, R82, R7 ;  /* 0x00000007524e7220 */ /* 0x000fc60000400000 */
[----:B------:R0:W-:Y:S01]  /*15700*/  STL [R1+0x6dc], R6 ;  /* 0x0006dc0601007387 */ /* 0x0001e20000100800 */
[----:B------:R-:W-:-:S03]  /*15710*/  IMAD.WIDE R80, R0, 0x2, R4 ;  /* 0x0000000200507825 */ /* 0x000fc600078e0204 */
[----:B------:R-:W4:Y:S04]  /*15720*/  LDL.64 R86, [R1+0x758] ;  /* 0x0007580001567983 */ /* 0x000f280000100a00 */
[----:B------:R-:W4:Y:S04]  /*15730*/  LDL.64 R4, [R1+0x7b0] ;  /* 0x0007b00001047983 */ /* 0x000f280000100a00 */
[----:B0-----:R-:W4:Y:S01]  /*15740*/  LDL.64 R6, [R1+0x7c0] ;  /* 0x0007c00001067983 */ /* 0x001f220000100a00 */
[C---:B------:R-:W-:Y:S02]  /*15750*/  FMUL R61, R82.reuse, R15 ;  /* 0x0000000f523d7220 */ /* 0x040fe40000400000 */
[C---:B------:R-:W-:Y:S01]  /*15760*/  FMUL R72, R82.reuse, R14 ;  /* 0x0000000e52487220 */ /* 0x040fe20000400000 */
[----:B------:R4:W4:Y:S01]  /*15770*/  LDG.E.U16 R40, [R80.64] ;  /* 0x0000000450287981 */ /* 0x000922000c1e1500 */
[----:B------:R-:W-:-:S03]  /*15780*/  FMUL R62, R82, R24 ;  /* 0x00000018523e7220 */ /* 0x000fc60000400000 */
[----:B------:R-:W4:Y:S04]  /*15790*/  LDL.64 R14, [R1+0x7b8] ;  /* 0x0007b800010e7983 */ /* 0x000f280000100a00 */
[----:B------:R-:W4:Y:S01]  /*157a0*/  LDL.64 R24, [R1+0x7a8] ;  /* 0x0007a80001187983 */ /* 0x000f220000100a00 */
[C---:B------:R-:W-:Y:S02]  /*157b0*/  FMUL R58, R82.reuse, R37 ;  /* 0x00000025523a7220 */ /* 0x040fe40000400000 */
[----:B------:R-:W-:Y:S01]  /*157c0*/  FMUL R69, R82, R36 ;  /* 0x0000002452457220 */ /* 0x000fe20000400000 */
[----:B------:R-:W4:Y:S01]  /*157d0*/  LDL.64 R88, [R1+0x760] ;  /* 0x0007600001587983 */ /* 0x000f220000100a00 */
[C---:B------:R-:W-:Y:S02]  /*157e0*/  FMUL R75, R83.reuse, R23 ;  /* 0x00000017534b7220 */ /* 0x040fe40000400000 */
[C---:B------:R-:W-:Y:S01]  /*157f0*/  FMUL R74, R83.reuse, R22 ;  /* 0x00000016534a7220 */ /* 0x040fe20000400000 */
[----:B------:R-:W4:Y:S01]  /*15800*/  LDL.64 R118, [R1+0x728] ;  /* 0x0007280001767983 */ /* 0x000f220000100a00 */
[----:B------:R-:W-:-:S02]  /*15810*/  FMUL R64, R83, R17 ;  /* 0x0000001153407220 */ /* 0x000fc40000400000 */
[C---:B------:R-:W-:Y:S01]  /*15820*/  FMUL R63, R83.reuse, R16 ;  /* 0x00000010533f7220 */ /* 0x040fe20000400000 */
[----:B------:R-:W4:Y:S01]  /*15830*/  LDL.64 R22, [R1+0x7a0] ;  /* 0x0007a00001167983 */ /* 0x000f220000100a00 */
[C---:B------:R-:W-:Y:S02]  /*15840*/  FMUL R60, R83.reuse, R31 ;  /* 0x0000001f533c7220 */ /* 0x040fe40000400000 */
[C---:B------:R-:W-:Y:S01]  /*15850*/  FMUL R68, R83.reuse, R30 ;  /* 0x0000001e53447220 */ /* 0x040fe20000400000 */
[----:B------:R-:W4:Y:S04]  /*15860*/  LDL.64 R16, [R1+0x798] ;  /* 0x0007980001107983 */ /* 0x000f280000100a00 */
[----:B------:R-:W4:Y:S04]  /*15870*/  LDL.64 R116, [R1+0x720] ;  /* 0x0007200001747983 */ /* 0x000f280000100a00 */
[----:B------:R-:W4:Y:S01]  /*15880*/  LDL.64 R114, [R1+0x718] ;  /* 0x0007180001727983 */ /* 0x000f220000100a00 */
[----:B--2---:R-:W-:-:S02]  /*15890*/  FMUL R77, R83, R9 ;  /* 0x00000009534d7220 */ /* 0x004fc40000400000 */
[----:B---3--:R-:W-:Y:S02]  /*158a0*/  FMUL R76, R83, R3 ;  /* 0x00000003534c7220 */ /* 0x008fe40000400000 */
[C---:B----4-:R-:W-:Y:S02]  /*158b0*/  IMAD.WIDE R80, R0.reuse, 0x2, R20 ;  /* 0x0000000200507825 */ /* 0x050fe400078e0214 */
[----:B------:R-:W2:Y:S04]  /*158c0*/  LDL.64 R20, [R1+0x790] ;  /* 0x0007900001147983 */ /* 0x000ea80000100a00 */
[----:B------:R0:W3:Y:S01]  /*158d0*/  LDG.E.U16 R37, [R80.64] ;  /* 0x0000000450257981 */ /* 0x0000e2000c1e1500 */
[----:B------:R-:W-:-:S05]  /*158e0*/  IMAD.WIDE R82, R0, 0x2, R26 ;  /* 0x0000000200527825 */ /* 0x000fca00078e021a */
[----:B------:R1:W4:Y:S01]  /*158f0*/  LDG.E.U16 R38, [R82.64] ;  /* 0x0000000452267981 */ /* 0x000322000c1e1500 */
[----:B0-----:R-:W-:-:S03]  /*15900*/  IMAD.WIDE R80, R0, 0x2, R10 ;  /* 0x0000000200507825 */ /* 0x001fc600078e020a */
[----:B------:R-:W3:Y:S01]  /*15910*/  LDL.64 R10, [R1+0x778] ;  /* 0x00077800010a7983 */ /* 0x000ee20000100a00 */
[----:B-1----:R-:W-:-:S03]  /*15920*/  IMAD.WIDE R82, R0, 0x2, R12 ;  /* 0x0000000200527825 */ /* 0x002fc600078e020c */
[----:B------:R-:W4:Y:S01]  /*15930*/  LDL.64 R12, [R1+0x788] ;  /* 0x00078800010c7983 */ /* 0x000f220000100a00 */
[----:B------:R-:W-:-:S03]  /*15940*/  IMAD.WIDE R84, R0, 0x2, R28 ;  /* 0x0000000200547825 */ /* 0x000fc600078e021c */
[----:B------:R0:W4:Y:S04]  /*15950*/  LDG.E.U16 R30, [R80.64] ;  /* 0x00000004501e7981 */ /* 0x000128000c1e1500 */
[----:B------:R1:W4:Y:S04]  /*15960*/  LDG.E.U16 R39, [R84.64] ;  /* 0x0000000454277981 */ /* 0x000328000c1e1500 */
[----:B------:R0:W4:Y:S01]  /*15970*/  LDG.E.U16 R31, [R82.64] ;  /* 0x00000004521f7981 */ /* 0x000122000c1e1500 */
[----:B-1----:R-:W-:-:S03]  /*15980*/  IMAD.WIDE R84, R0, 0x2, R18 ;  /* 0x0000000200547825 */ /* 0x002fc600078e0212 */
[----:B------:R-:W4:Y:S04]  /*15990*/  LDL.64 R18, [R1+0x780] ;  /* 0x0007800001127983 */ /* 0x000f280000100a00 */
[----:B------:R1:W4:Y:S02]  /*159a0*/  LDG.E.U16 R36, [R84.64] ;  /* 0x0000000454247981 */ /* 0x000324000c1e1500 */
[C---:B-1----:R-:W-:Y:S02]  /*159b0*/  IMAD.WIDE R84, R0.reuse, 0x2, R6 ;  /* 0x0000000200547825 */ /* 0x042fe400078e0206 */
[----:B------:R-:W4:Y:S02]  /*159c0*/  LDL.64 R6, [R1+0x770] ;  /* 0x0007700001067983 */ /* 0x000f240000100a00 */
[----:B0-----:R-:W-:-:S02]  /*159d0*/  IMAD.WIDE R80, R0, 0x2, R4 ;  /* 0x0000000200507825 */ /* 0x001fc400078e0204 */
[----:B------:R-:W4:Y:S02]  /*159e0*/  LDL.64 R4, [R1+0x768] ;  /* 0x0007680001047983 */ /* 0x000f240000100a00 */
[C---:B------:R-:W-:Y:S02]  /*159f0*/  IMAD.WIDE R82, R0.reuse, 0x2, R14 ;  /* 0x0000000200527825 */ /* 0x040fe400078e020e */
[----:B------:R0:W4:Y:S04]  /*15a00*/  LDG.E.U16 R14, [R84.64] ;  /* 0x00000004540e7981 */ /* 0x000128000c1e1500 */
[----:B------:R1:W4:Y:S04]  /*15a10*/  LDG.E.U16 R29, [R82.64] ;  /* 0x00000004521d7981 */ /* 0x000328000c1e1500 */
[----:B------:R1:W4:Y:S01]  /*15a20*/  LDG.E.U16 R28, [R80.64] ;  /* 0x00000004501c7981 */ /* 0x000322000c1e1500 */
[----:B0-----:R-:W-:-:S05]  /*15a30*/  IMAD.WIDE R84, R0, 0x2, R24 ;  /* 0x0000000200547825 */ /* 0x001fca00078e0218 */
[----:B------:R2:W4:Y:S01]  /*15a40*/  LDG.E.U16 R27, [R84.64] ;  /* 0x00000004541b7981 */ /* 0x000522000c1e1500 */
[----:B-1----:R-:W-:-:S04]  /*15a50*/  IMAD.WIDE R82, R0, 0x2, R22 ;  /* 0x0000000200527825 */ /* 0x002fc800078e0216 */
[C---:B------:R-:W-:Y:S01]  /*15a60*/  IMAD.WIDE R80, R0.reuse, 0x2, R16 ;  /* 0x0000000200507825 */ /* 0x040fe200078e0210 */
[----:B------:R4:W4:Y:S04]  /*15a70*/  LDG.E.U16 R26, [R82.64] ;  /* 0x00000004521a7981 */ /* 0x000928000c1e1500 */
[----:B------:R-:W4:Y:S04]  /*15a80*/  LDL.64 R16, [R1+0x750] ;  /* 0x0007500001107983 */ /* 0x000f280000100a00 */
[----:B------:R0:W4:Y:S01]  /*15a90*/  LDG.E.U16 R25, [R80.64] ;  /* 0x0000000450197981 */ /* 0x000122000c1e1500 */
[----:B--2---:R-:W-:-:S05]  /*15aa0*/  IMAD.WIDE R84, R0, 0x2, R20 ;  /* 0x0000000200547825 */ /* 0x004fca00078e0214 */
[----:B------:R3:W2:Y:S02]  /*15ab0*/  LDG.E.U16 R24, [R84.64] ;  /* 0x0000000454187981 */ /* 0x0006a4000c1e1500 */
[C---:B---3--:R-:W-:Y:S02]  /*15ac0*/  IMAD.WIDE R84, R0.reuse, 0x2, R10 ;  /* 0x0000000200547825 */ /* 0x048fe400078e020a */
[----:B------:R-:W3:Y:S02]  /*15ad0*/  LDL.64 R10, [R1+0x740] ;  /* 0x00074000010a7983 */ /* 0x000ee40000100a00 */
[C---:B----4-:R-:W-:Y:S02]  /*15ae0*/  IMAD.WIDE R82, R0.reuse, 0x2, R12 ;  /* 0x0000000200527825 */ /* 0x050fe400078e020c */
[----:B------:R-:W4:Y:S04]  /*15af0*/  LDL.64 R12, [R1+0x748] ;  /* 0x00074800010c7983 */ /* 0x000f280000100a00 */
[----:B------:R1:W2:Y:S04]  /*15b00*/  LDG.E.U16 R23, [R82.64] ;  /* 0x0000000452177981 */ /* 0x0002a8000c1e1500 */
[----:B------:R0:W2:Y:S02]  /*15b10*/  LDG.E.U16 R21, [R84.64] ;  /* 0x0000000454157981 */ /* 0x0000a4000c1e1500 */
[----:B0-----:R-:W-:-:S05]  /*15b20*/  IMAD.WIDE R80, R0, 0x2, R18 ;  /* 0x0000000200507825 */ /* 0x001fca00078e0212 */
[----:B------:R0:W2:Y:S01]  /*15b30*/  LDG.E.U16 R22, [R80.64] ;  /* 0x0000000450167981 */ /* 0x0000a2000c1e1500 */
[----:B------:R-:W-:-:S05]  /*15b40*/  IMAD.WIDE R84, R0, 0x2, R88 ;  /* 0x0000000200547825 */ /* 0x000fca00078e0258 */
[----:B------:R4:W2:Y:S01]  /*15b50*/  LDG.E.U16 R18, [R84.64] ;  /* 0x0000000454127981 */ /* 0x0008a2000c1e1500 */
[----:B-1----:R-:W-:-:S03]  /*15b60*/  IMAD.WIDE R82, R0, 0x2, R6 ;  /* 0x0000000200527825 */ /* 0x002fc600078e0206 */
[----:B------:R-:W2:Y:S01]  /*15b70*/  LDL.64 R6, [R1+0x738] ;  /* 0x0007380001067983 */ /* 0x000ea20000100a00 */
[----:B0-----:R-:W-:-:S03]  /*15b80*/  IMAD.WIDE R80, R0, 0x2, R4 ;  /* 0x0000000200507825 */ /* 0x001fc600078e0204 */
[----:B------:R-:W2:Y:S04]  /*15b90*/  LDL.64 R4, [R1+0x730] ;  /* 0x0007300001047983 */ /* 0x000ea80000100a00 */
[----:B------:R0:W2:Y:S04]  /*15ba0*/  LDG.E.U16 R20, [R82.64] ;  /* 0x0000000452147981 */ /* 0x0000a8000c1e1500 */
[----:B------:R1:W2:Y:S01]  /*15bb0*/  LDG.E.U16 R19, [R80.64] ;  /* 0x0000000450137981 */ /* 0x0002a2000c1e1500 */
[----:B0-----:R-:W-:-:S03]  /*15bc0*/  IMAD.WIDE R82, R0, 0x2, R86 ;  /* 0x0000000200527825 */ /* 0x001fc600078e0256 */
[----:B------:R-:W0:Y:S01]  /*15bd0*/  LDS R86, [R43.X4+0x40c00] ;  /* 0x040c00002b567984 */ /* 0x000e220000004800 */
[----:B-1----:R-:W-:-:S03]  /*15be0*/  IMAD.WIDE R80, R0, 0x2, R16 ;  /* 0x0000000200507825 */ /* 0x002fc600078e0210 */
[----:B------:R3:W2:Y:S04]  /*15bf0*/  LDG.E.U16 R17, [R82.64] ;  /* 0x0000000452117981 */ /* 0x0006a8000c1e1500 */
[----:B------:R2:W2:Y:S01]  /*15c00*/  LDG.E.U16 R16, [R80.64] ;  /* 0x0000000450107981 */ /* 0x0004a2000c1e1500 */
[----:B---3--:R-:W-:-:S04]  /*15c10*/  IMAD.WIDE R82, R0, 0x2, R10 ;  /* 0x0000000200527825 */ /* 0x008fc800078e020a */
[----:B----4-:R-:W-:Y:S02]  /*15c20*/  IMAD.WIDE R84, R0, 0x2, R12 ;  /* 0x0000000200547825 */ /* 0x010fe400078e020c */
[----:B------:R1:W3:Y:S04]  /*15c30*/  LDG.E.U16 R13, [R82.64] ;  /* 0x00000004520d7981 */ /* 0x0002e8000c1e1500 */
[----:B------:R4:W3:Y:S01]  /*15c40*/  LDG.E.U16 R15, [R84.64] ;  /* 0x00000004540f7981 */ /* 0x0008e2000c1e1500 */
[----:B-1----:R-:W-:-:S03]  /*15c50*/  FADD R82, -R112, R111 ;  /* 0x0000006f70527221 */ /* 0x002fc60000000100 */
[----:B------:R-:W3:Y:S04]  /*15c60*/  LDL.LU R111, [R1+0xc6c] ;  /* 0x000c6c00016f7983 */ /* 0x000ee80000300800 */
[----:B------:R-:W0:Y:S04]  /*15c70*/  LDL.LU R87, [R1+0x6e0] ;  /* 0x0006e00001577983 */ /* 0x000e280000300800 */
[----:B------:R-:W3:Y:S04]  /*15c80*/  LDL.64 R88, [R1+0x710] ;  /* 0x0007100001587983 */ /* 0x000ee80000100a00 */
[----:B------:R-:W3:Y:S04]  /*15c90*/  LDL.LU R49, [R1+0x490] ;  /* 0x0004900001317983 */ /* 0x000ee80000300800 */
[----:B------:R-:W3:Y:S04]  /*15ca0*/  LDL.LU R45, [R1+0x494] ;  /* 0x00049400012d7983 */ /* 0x000ee80000300800 */
[----:B------:R-:W3:Y:S04]  /*15cb0*/  LDL.LU R42, [R1+0x3f0] ;  /* 0x0003f000012a7983 */ /* 0x000ee80000300800 */
[----:B------:R-:W3:Y:S04]  /*15cc0*/  LDL.LU R41, [R1+0x3f4] ;  /* 0x0003f40001297983 */ /* 0x000ee80000300800 */
[----:B----4-:R-:W1:Y:S01]  /*15cd0*/  LDS R85, [R43.X4+0x40c80] ;  /* 0x040c80002b557984 */ /* 0x010e620000004800 */
[----:B--2---:R-:W-:-:S03]  /*15ce0*/  IMAD.WIDE R80, R0, 0x2, R6 ;  /* 0x0000000200507825 */ /* 0x004fc600078e0206 */
[----:B------:R-:W2:Y:S04]  /*15cf0*/  LDL.LU R7, [R1+0x3e0] ;  /* 0x0003e00001077983 */ /* 0x000ea80000300800 */
[----:B------:R4:W2:Y:S04]  /*15d00*/  LDG.E.U16 R12, [R80.64] ;  /* 0x00000004500c7981 */ /* 0x0008a8000c1e1500 */
[----:B------:R-:W2:Y:S01]  /*15d10*/  LDL.LU R6, [R1+0x3e4] ;  /* 0x0003e40001067983 */ /* 0x000ea20000300800 */
[----:B----4-:R-:W-:-:S03]  /*15d20*/  IMAD.WIDE R80, R0, 0x2, R4 ;  /* 0x0000000200507825 */ /* 0x010fc600078e0204 */
[----:B------:R-:W2:Y:S04]  /*15d30*/  LDL.64 R4, [R1+0x708] ;  /* 0x0007080001047983 */ /* 0x000ea80000100a00 */
[----:B------:R1:W2:Y:S04]  /*15d40*/  LDG.E.U16 R11, [R80.64] ;  /* 0x00000004500b7981 */ /* 0x0002a8000c1e1500 */
[----:B------:R-:W2:Y:S01]  /*15d50*/  LDL.LU R3, [R1+0x6e4] ;  /* 0x0006e40001037983 */ /* 0x000ea20000300800 */
[----:B-1----:R-:W-:-:S04]  /*15d60*/  FMUL R80, R82, 1.4426950216293334961 ;  /* 0x3fb8aa3b52507820 */ /* 0x002fc80000400000 */
[----:B------:R-:W0:Y:S02]  /*15d70*/  MUFU.EX2 R84, R80 ;  /* 0x0000005000547308 */ /* 0x000e240000000800 */
[----:B0-----:R-:W-:-:S05]  /*15d80*/  FFMA R87, R84, R87, R86 ;  /* 0x0000005754577223 */ /* 0x001fca0000000056 */
[----:B------:R0:W-:Y:S04]  /*15d90*/  STL [R1+0x6e0], R87 ;  /* 0x0006e05701007387 */ /* 0x0001e80000100800 */
[----:B0-----:R-:W4:Y:S01]  /*15da0*/  LDL.64 R86, [R1+0x700] ;  /* 0x0007000001567983 */ /* 0x001f220000100a00 */
[----:B------:R-:W-:-:S05]  /*15db0*/  IMAD.WIDE R82, R0, 0x2, R118 ;  /* 0x0000000200527825 */ /* 0x000fca00078e0276 */
[----:B------:R0:W4:Y:S02]  /*15dc0*/  LDG.E.U16 R10, [R82.64] ;  /* 0x00000004520a7981 */ /* 0x000124000c1e1500 */
[----:B0-----:R-:W-:-:S04]  /*15dd0*/  FADD R82, -R90, R91 ;  /* 0x0000005b5a527221 */ /* 0x001fc80000000100 */
[----:B------:R-:W-:Y:S02]  /*15de0*/  FMUL R82, R82, 1.4426950216293334961 ;  /* 0x3fb8aa3b52527820 */ /* 0x000fe40000400000 */
[C---:B---3--:R-:W-:Y:S02]  /*15df0*/  FMUL R49, R84.reuse, R49 ;  /* 0x0000003154317220 */ /* 0x048fe40000400000 */
[----:B------:R-:W-:Y:S02]  /*15e00*/  FMUL R45, R84, R45 ;  /* 0x0000002d542d7220 */ /* 0x000fe40000400000 */
[----:B------:R-:W0:Y:S01]  /*15e10*/  MUFU.EX2 R82, R82 ;  /* 0x0000005200527308 */ /* 0x000e220000000800 */
[----:B------:R-:W-:Y:S01]  /*15e20*/  IMAD.WIDE R80, R0, 0x2, R116 ;  /* 0x0000000200507825 */ /* 0x000fe200078e0274 */
[----:B------:R1:W-:Y:S04]  /*15e30*/  STL [R1+0x1b0], R49 ;  /* 0x0001b03101007387 */ /* 0x0003e80000100800 */
[----:B------:R3:W-:Y:S04]  /*15e40*/  STL [R1+0x1b4], R45 ;  /* 0x0001b42d01007387 */ /* 0x0007e80000100800 */
[----:B------:R0:W4:Y:S01]  /*15e50*/  LDG.E.U16 R9, [R80.64] ;  /* 0x0000000450097981 */ /* 0x000122000c1e1500 */
[----:B-1----:R-:W-:-:S02]  /*15e60*/  FMUL R49, R84, R42 ;  /* 0x0000002a54317220 */ /* 0x002fc40000400000 */
[C---:B--2---:R-:W-:Y:S02]  /*15e70*/  FMUL R42, R84.reuse, R7 ;  /* 0x00000007542a7220 */ /* 0x044fe40000400000 */
[C---:B---3--:R-:W-:Y:S02]  /*15e80*/  FMUL R45, R84.reuse, R41 ;  /* 0x00000029542d7220 */ /* 0x048fe40000400000 */
[----:B------:R-:W-:Y:S01]  /*15e90*/  FMUL R41, R84, R6 ;  /* 0x0000000654297220 */ /* 0x000fe20000400000 */
[----:B------:R-:W-:Y:S01]  /*15ea0*/  STL [R1+0x1c0], R49 ;  /* 0x0001c03101007387 */ /* 0x000fe20000100800 */
[----:B0-----:R-:W-:-:S04]  /*15eb0*/  IMAD.WIDE R80, R0, 0x2, R114 ;  /* 0x0000000200507825 */ /* 0x001fc800078e0272 */
[C---:B------:R-:W-:Y:S01]  /*15ec0*/  FMUL R7, R84.reuse, R108 ;  /* 0x0000006c54077220 */ /* 0x040fe20000400000 */
[----:B------:R-:W-:Y:S01]  /*15ed0*/  STL [R1+0x1c4], R45 ;  /* 0x0001c42d01007387 */ /* 0x000fe20000100800 */
[----:B------:R-:W-:-:S03]  /*15ee0*/  FMUL R6, R84, R109 ;  /* 0x0000006d54067220 */ /* 0x000fc60000400000 */
[----:B------:R-:W-:Y:S01]  /*15ef0*/  STL [R1+0x1e0], R42 ;  /* 0x0001e02a01007387 */ /* 0x000fe20000100800 */
[----:B------:R-:W-:-:S03]  /*15f00*/  FFMA R3, R82, R3, R85 ;  /* 0x0000000352037223 */ /* 0x000fc60000000055 */
[----:B------:R0:W-:Y:S04]  /*15f10*/  STL [R1+0x1e4], R41 ;  /* 0x0001e42901007387 */ /* 0x0001e80000100800 */
[----:B------:R1:W2:Y:S04]  /*15f20*/  LDG.E.U16 R125, [R80.64] ;  /* 0x00000004507d7981 */ /* 0x0002a8000c1e1500 */
[----:B------:R-:W-:Y:S04]  /*15f30*/  STL [R1+0x200], R7 ;  /* 0x0002000701007387 */ /* 0x000fe80000100800 */
[----:B------:R3:W-:Y:S01]  /*15f40*/  STL [R1+0x204], R6 ;  /* 0x0002040601007387 */ /* 0x0007e20000100800 */
[----:B-1----:R-:W-:-:S03]  /*15f50*/  IMAD.WIDE R80, R0, 0x2, R88 ;  /* 0x0000000200507825 */ /* 0x002fc600078e0258 */
[----:B------:R-:W2:Y:S04]  /*15f60*/  LDL.LU R83, [R1+0x60c] ;  /* 0x00060c0001537983 */ /* 0x000ea80000300800 */
[----:B0-----:R-:W2:Y:S04]  /*15f70*/  LDL.LU R41, [R1+0x610] ;  /* 0x0006100001297983 */ /* 0x001ea80000300800 */
[----:B------:R-:W2:Y:S04]  /*15f80*/  LDL.LU R42, [R1+0x604] ;  /* 0x00060400012a7983 */ /* 0x000ea80000300800 */
[----:B------:R0:W-:Y:S04]  /*15f90*/  STL [R1+0x6e4], R3 ;  /* 0x0006e40301007387 */ /* 0x0001e80000100800 */
[----:B------:R1:W2:Y:S04]  /*15fa0*/  LDG.E.U16 R124, [R80.64] ;  /* 0x00000004507c7981 */ /* 0x0002a8000c1e1500 */
[----:B------:R-:W2:Y:S04]  /*15fb0*/  LDL.LU R49, [R1+0x608] ;  /* 0x0006080001317983 */ /* 0x000ea80000300800 */
[----:B------:R-:W2:Y:S01]  /*15fc0*/  LDL.LU R45, [R1+0x5fc] ;  /* 0x0005fc00012d7983 */ /* 0x000ea20000300800 */
[----:B-1----:R-:W-:-:S03]  /*15fd0*/  IMAD.WIDE R80, R0, 0x2, R4 ;  /* 0x0000000200507825 */ /* 0x002fc600078e0204 */
[----:B------:R-:W2:Y:S04]  /*15fe0*/  LDL.LU R5, [R1+0x600] ;  /* 0x0006000001057983 */ /* 0x000ea80000300800 */
[----:B---3--:R-:W3:Y:S04]  /*15ff0*/  LDL.LU R6, [R1+0x5f4] ;  /* 0x0005f40001067983 */ /* 0x008ee80000300800 */
[----:B0-----:R-:W3:Y:S04]  /*16000*/  LDL.LU R3, [R1+0x5f8] ;  /* 0x0005f80001037983 */ /* 0x001ee80000300800 */
[----:B------:R-:W2:Y:S04]  /*16010*/  LDL.LU R112, [R1+0x498] ;  /* 0x0004980001707983 */ /* 0x000ea80000300800 */
[----:B------:R4:W2:Y:S04]  /*16020*/  LDG.E.U16 R115, [R80.64] ;  /* 0x0000000450737981 */ /* 0x0008a8000c1e1500 */
[----:B------:R-:W2:Y:S04]  /*16030*/  LDL.LU R109, [R1+0x49c] ;  /* 0x00049c00016d7983 */ /* 0x000ea80000300800 */
[----:B------:R-:W2:Y:S01]  /*16040*/  LDL.LU R108, [R1+0x3f8] ;  /* 0x0003f800016c7983 */ /* 0x000ea20000300800 */
[----:B----4-:R-:W-:-:S03]  /*16050*/  IMAD.WIDE R80, R0, 0x2, R86 ;  /* 0x0000000200507825 */ /* 0x010fc600078e0256 */
        /* <DEDUP_REMOVED lines=14> */
[----:B------:R2:W4:Y:S04]  /*16140*/  LDG.E.U16 R114, [R80.64] ;  /* 0x0000000450727981 */ /* 0x000528000c1e1500 */
[----:B------:R-:W4:Y:S04]  /*16150*/  LDL.LU R88, [R1+0x5bc] ;  /* 0x0005bc0001587983 */ /* 0x000f280000300800 */
[----:B------:R-:W4:Y:S04]  /*16160*/  LDL.LU R89, [R1+0x5b8] ;  /* 0x0005b80001597983 */ /* 0x000f280000300800 */
[----:B------:R-:W4:Y:S04]  /*16170*/  LDL.LU R90, [R1+0x5b4] ;  /* 0x0005b400015a7983 */ /* 0x000f280000300800 */
[----:B------:R-:W4:Y:S04]  /*16180*/  LDL.LU R91, [R1+0x5b0] ;  /* 0x0005b000015b7983 */ /* 0x000f280000300800 */
[----:B------:R-:W-:Y:S01]  /*16190*/  STL [R1+0x92c], R0 ;  /* 0x00092c0001007387 */ /* 0x000fe20000100800 */
[----:B--2---:R-:W-:-:S05]  /*161a0*/  FMUL R81, R82, R108 ;  /* 0x0000006c52517220 */ /* 0x004fca0000400000 */
[----:B------:R0:W-:Y:S01]  /*161b0*/  STL [R1+0x1c8], R81 ;  /* 0x0001c85101007387 */ /* 0x0001e20000100800 */
[----:B---3--:R-:W-:Y:S01]  /*161c0*/  F2FP.BF16.PACK_AB R108, R6, R3 ;  /* 0x00000003066c723e */ /* 0x008fe200000010ff */
[C---:B----4-:R-:W-:Y:S02]  /*161d0*/  FMUL R86, R82.reuse, R86 ;  /* 0x0000005652567220 */ /* 0x050fe40000400000 */
[----:B------:R-:W-:-:S03]  /*161e0*/  FMUL R80, R82, R85 ;  /* 0x0000005552507220 */ /* 0x000fc60000400000 */
[----:B------:R-:W-:Y:S01]  /*161f0*/  STL [R1+0x1cc], R86 ;  /* 0x0001cc5601007387 */ /* 0x000fe20000100800 */
[----:B0-----:R-:W-:-:S03]  /*16200*/  FMUL R81, R82, R84 ;  /* 0x0000005452517220 */ /* 0x001fc60000400000 */
[----:B------:R0:W-:Y:S01]  /*16210*/  STL [R1+0x1e8], R80 ;  /* 0x0001e85001007387 */ /* 0x0001e20000100800 */
[----:B------:R-:W-:-:S03]  /*16220*/  FMUL R84, R82, R110 ;  /* 0x0000006e52547220 */ /* 0x000fc60000400000 */
[----:B------:R-:W-:Y:S01]  /*16230*/  STL [R1+0x1ec], R81 ;  /* 0x0001ec5101007387 */ /* 0x000fe20000100800 */
[----:B0-----:R-:W-:-:S03]  /*16240*/  FMUL R80, R82, R111 ;  /* 0x0000006f52507220 */ /* 0x001fc60000400000 */
[----:B------:R-:W-:Y:S04]  /*16250*/  STL [R1+0x208], R84 ;  /* 0x0002085401007387 */ /* 0x000fe80000100800 */
[----:B------:R0:W-:Y:S04]  /*16260*/  STL [R1+0x20c], R80 ;  /* 0x00020c5001007387 */ /* 0x0001e80000100800 */
[----:B------:R-:W1:Y:S01]  /*16270*/  LDS R81, [R43.X4+0x40d00] ;  /* 0x040d00002b517984 */ /* 0x000e620000004800 */
[----:B0-----:R-:W-:-:S03]  /*16280*/  FADD R80, -R100, R101 ;  /* 0x0000006564507221 */ /* 0x001fc60000000100 */
[----:B------:R-:W2:Y:S04]  /*16290*/  LDL.LU R101, [R1+0xc68] ;  /* 0x000c680001657983 */ /* 0x000ea80000300800 */
[----:B------:R-:W3:Y:S04]  /*162a0*/  LDL.LU R100, [R1+0xc64] ;  /* 0x000c640001647983 */ /* 0x000ee80000300800 */
[----:B------:R-:W1:Y:S01]  /*162b0*/  LDL.LU R3, [R1+0x6e8] ;  /* 0x0006e80001037983 */ /* 0x000e620000300800 */
[----:B------:R-:W-:-:S06]  /*162c0*/  FMUL R80, R80, 1.4426950216293334961 ;  /* 0x3fb8aa3b50507820 */ /* 0x000fcc0000400000 */
[----:B------:R-:W1:Y:S01]  /*162d0*/  MUFU.EX2 R80, R80 ;  /* 0x0000005000507308 */ /* 0x000e620000000800 */
[----:B------:R-:W-:Y:S01]  /*162e0*/  FMUL R0, R82, R109 ;  /* 0x0000006d52007220 */ /* 0x000fe20000400000 */
[----:B------:R-:W-:Y:S02]  /*162f0*/  F2FP.BF16.PACK_AB R110, R42, R49 ;  /* 0x000000312a6e723e */ /* 0x000fe400000010ff */
[----:B------:R-:W-:Y:S01]  /*16300*/  F2FP.BF16.PACK_AB R109, R45, R5 ;  /* 0x000000052d6d723e */ /* 0x000fe200000010ff */
[----:B------:R-:W4:Y:S01]  /*16310*/  LDL.LU R42, [R1+0x664] ;  /* 0x00066400012a7983 */ /* 0x000f220000300800 */
[----:B------:R-:W-:-:S03]  /*16320*/  F2FP.BF16.PACK_AB R97, R97, R87 ;  /* 0x000000576161723e */ /* 0x000fc600000010ff */
[----:B------:R-:W4:Y:S04]  /*16330*/  LDL R45, [R1+0x414] ;  /* 0x00041400012d7983 */ /* 0x000f280000100800 */
[----:B------:R-:W2:Y:S01]  /*16340*/  LDL.LU R5, [R1+0x5ac] ;  /* 0x0005ac0001057983 */ /* 0x000ea20000300800 */
[----:B------:R-:W-:-:S03]  /*16350*/  F2FP.BF16.PACK_AB R96, R96, R88 ;  /* 0x000000586060723e */ /* 0x000fc600000010ff */
[----:B------:R-:W2:Y:S01]  /*16360*/  LDL.LU R49, [R1+0x4d0] ;  /* 0x0004d00001317983 */ /* 0x000ea20000300800 */
[----:B------:R-:W-:-:S03]  /*16370*/  F2FP.BF16.PACK_AB R95, R95, R89 ;  /* 0x000000595f5f723e */ /* 0x000fc600000010ff */
[----:B------:R-:W2:Y:S01]  /*16380*/  LDL.LU R87, [R1+0x4d4] ;  /* 0x0004d40001577983 */ /* 0x000ea20000300800 */
[----:B------:R-:W-:-:S03]  /*16390*/  F2FP.BF16.PACK_AB R94, R94, R90 ;  /* 0x0000005a5e5e723e */ /* 0x000fc600000010ff */
[----:B------:R-:W2:Y:S01]  /*163a0*/  LDL.LU R88, [R1+0x4c0] ;  /* 0x0004c00001587983 */ /* 0x000ea20000300800 */
[----:B------:R-:W-:Y:S01]  /*163b0*/  F2FP.BF16.PACK_AB R93, R93, R91 ;  /* 0x0000005b5d5d723e */ /* 0x000fe200000010ff */
[----:B-1----:R-:W-:-:S05]  /*163c0*/  FFMA R3, R80, R3, R81 ;  /* 0x0000000350037223 */ /* 0x002fca0000000051 */
[----:B------:R0:W-:Y:S04]  /*163d0*/  STL [R1+0x6e8], R3 ;  /* 0x0006e80301007387 */ /* 0x0001e80000100800 */
[----:B------:R-:W4:Y:S04]  /*163e0*/  LDL.LU R89, [R1+0x4c4] ;  /* 0x0004c40001597983 */ /* 0x000f280000300800 */
[----:B------:R-:W4:Y:S04]  /*163f0*/  LDL.LU R90, [R1+0x4b0] ;  /* 0x0004b000015a7983 */ /* 0x000f280000300800 */
[----:B------:R-:W4:Y:S01]  /*16400*/  LDL.LU R91, [R1+0x4b4] ;  /* 0x0004b400015b7983 */ /* 0x000f220000300800 */
[----:B------:R-:W-:-:S03]  /*16410*/  F2FP.BF16.PACK_AB R107, R107, R7 ;  /* 0x000000076b6b723e */ /* 0x000fc600000010ff */
[----:B------:R-:W4:Y:S01]  /*16420*/  LDL.LU R81, [R1+0x4a4] ;  /* 0x0004a40001517983 */ /* 0x000f220000300800 */
[----:B------:R-:W-:-:S03]  /*16430*/  F2FP.BF16.PACK_AB R106, R106, R116 ;  /* 0x000000746a6a723e */ /* 0x000fc600000010ff */
[----:B------:R-:W4:Y:S01]  /*16440*/  LDL.LU R6, [R1+0x5a8] ;  /* 0x0005a80001067983 */ /* 0x000f220000300800 */
[----:B------:R-:W-:-:S03]  /*16450*/  F2FP.BF16.PACK_AB R105, R105, R4 ;  /* 0x000000046969723e */ /* 0x000fc600000010ff */
[----:B------:R-:W4:Y:S01]  /*16460*/  LDL.LU R7, [R1+0x5a0] ;  /* 0x0005a00001077983 */ /* 0x000f220000300800 */
[----:B------:R-:W-:-:S03]  /*16470*/  F2FP.BF16.PACK_AB R104, R104, R119 ;  /* 0x000000776868723e */ /* 0x000fc600000010ff */
[----:B------:R-:W4:Y:S04]  /*16480*/  LDL.LU R116, [R1+0x59c] ;  /* 0x00059c0001747983 */ /* 0x000f280000300800 */
[----:B------:R-:W4:Y:S01]  /*16490*/  LDL.LU R4, [R1+0x598] ;  /* 0x0005980001047983 */ /* 0x000f220000300800 */
[----:B------:R-:W-:-:S03]  /*164a0*/  F2FP.BF16.PACK_AB R111, R83, R41 ;  /* 0x00000029536f723e */ /* 0x000fc600000010ff */
[----:B------:R-:W4:Y:S01]  /*164b0*/  LDL.LU R119, [R1+0x668] ;  /* 0x0006680001777983 */ /* 0x000f220000300800 */
[----:B------:R-:W-:-:S03]  /*164c0*/  F2FP.BF16.PACK_AB R98, R98, R117 ;  /* 0x000000756262723e */ /* 0x000fc600000010ff */
[----:B0-----:R-:W4:Y:S01]  /*164d0*/  LDL R3, [R1+0x410] ;  /* 0x0004100001037983 */ /* 0x001f220000100800 */
[----:B------:R-:W-:-:S03]  /*164e0*/  F2FP.BF16.PACK_AB R103, R103, R118 ;  /* 0x000000766767723e */ /* 0x000fc600000010ff */
[----:B------:R-:W4:Y:S04]  /*164f0*/  LDL.LU R85, [R1+0x58c] ;  /* 0x00058c0001557983 */ /* 0x000f280000300800 */
[----:B------:R-:W4:Y:S01]  /*16500*/  LDL.LU R86, [R1+0x590] ;  /* 0x0005900001567983 */ /* 0x000f220000300800 */
[----:B------:R-:W-:-:S03]  /*16510*/  F2FP.BF16.PACK_AB R102, R102, R123 ;  /* 0x0000007b6666723e */ /* 0x000fc600000010ff */
[----:B------:R-:W4:Y:S04]  /*16520*/  LDL.LU R41, [R1+0x484] ;  /* 0x0004840001297983 */ /* 0x000f280000300800 */
[----:B------:R-:W4:Y:S01]  /*16530*/  LDL.LU R117, [R1+0x588] ;  /* 0x0005880001757983 */ /* 0x000f220000300800 */
[----:B--2---:R-:W-:-:S03]  /*16540*/  F2FP.BF16.PACK_AB R101, R101, R122 ;  /* 0x0000007a6565723e */ /* 0x004fc600000010ff */
[----:B------:R-:W2:Y:S01]  /*16550*/  LDL.LU R118, [R1+0x580] ;  /* 0x0005800001767983 */ /* 0x000ea20000300800 */
[----:B------:R-:W-:-:S03]  /*16560*/  FMUL R49, R80, R49 ;  /* 0x0000003150317220 */ /* 0x000fc60000400000 */
[----:B------:R-:W2:Y:S01]  /*16570*/  LDL.LU R84, [R1+0x584] ;  /* 0x0005840001547983 */ /* 0x000ea20000300800 */
[----:B---3--:R-:W-:-:S03]  /*16580*/  F2FP.BF16.PACK_AB R100, R100, R120 ;  /* 0x000000786464723e */ /* 0x008fc600000010ff */
[----:B------:R-:W3:Y:S01]  /*16590*/  LDL.LU R123, [R1+0x578] ;  /* 0x00057800017b7983 */ /* 0x000ee20000300800 */
[----:B------:R-:W-:Y:S01]  /*165a0*/  F2FP.BF16.PACK_AB R99, R99, R121 ;  /* 0x000000796363723e */ /* 0x000fe200000010ff */
[----:B------:R-:W-:Y:S02]  /*165b0*/  FMUL R87, R80, R87 ;  /* 0x0000005750577220 */ /* 0x000fe40000400000 */
[----:B------:R-:W3:Y:S01]  /*165c0*/  LDL.LU R83, [R1+0x57c] ;  /* 0x00057c0001537983 */ /* 0x000ee20000300800 */
[----:B------:R-:W-:-:S03]  /*165d0*/  F2FP.BF16.PACK_AB R92, R92, R113 ;  /* 0x000000715c5c723e */ /* 0x000fc600000010ff */
[----:B------:R-:W2:Y:S01]  /*165e0*/  LDL.LU R122, [R1+0x570] ;  /* 0x00057000017a7983 */ /* 0x000ea20000300800 */
[----:B------:R-:W-:-:S03]  /*165f0*/  FMUL R88, R80, R88 ;  /* 0x0000005850587220 */ /* 0x000fc60000400000 */
[----:B------:R-:W2:Y:S04]  /*16600*/  LDL.LU R120, [R1+0x564] ;  /* 0x0005640001787983 */ /* 0x000ea80000300800 */
[----:B------:R-:W2:Y:S04]  /*16610*/  LDL.LU R121, [R1+0x48c] ;  /* 0x00048c0001797983 */ /* 0x000ea80000300800 */
[----:B------:R-:W2:Y:S04]  /*16620*/  LDL.LU R113, [R1+0x4a0] ;  /* 0x0004a00001717983 */ /* 0x000ea80000300800 */
[----:B------:R0:W-:Y:S04]  /*16630*/  STL [R1+0x230], R49 ;  /* 0x0002303101007387 */ /* 0x0001e80000100800 */
[----:B0-----:R-:W3:Y:S04]  /*16640*/  LDL.LU R49, [R1+0xc60] ;  /* 0x000c600001317983 */ /* 0x001ee80000300800 */
[----:B------:R0:W-:Y:S04]  /*16650*/  STL [R1+0x234], R87 ;  /* 0x0002345701007387 */ /* 0x0001e80000100800 */
[----:B0-----:R-:W3:Y:S04]  /*16660*/  LDL.LU R87, [R1+0xc5c] ;  /* 0x000c5c0001577983 */ /* 0x001ee80000300800 */
[----:B------:R0:W-:Y:S04]  /*16670*/  STL [R1+0x280], R88 ;  /* 0x0002805801007387 */ /* 0x0001e80000100800 */
[----:B0-----:R-:W3:Y:S01]  /*16680*/  LDL.LU R88, [R1+0xc58] ;  /* 0x000c580001587983 */ /* 0x001ee20000300800 */
[----:B----4-:R-:W-:-:S02]  /*16690*/  FMUL R89, R80, R89 ;  /* 0x0000005950597220 */ /* 0x010fc40000400000 */
[----:B------:R-:W-:-:S03]  /*166a0*/  FMUL R90, R80, R90 ;  /* 0x0000005a505a7220 */ /* 0x000fc60000400000 */
[----:B------:R0:W-:Y:S01]  /*166b0*/  STL [R1+0x284], R89 ;  /* 0x0002845901007387 */ /* 0x0001e20000100800 */
[----:B------:R-:W-:-:S03]  /*166c0*/  FMUL R91, R80, R91 ;  /* 0x0000005b505b7220 */ /* 0x000fc60000400000 */
[----:B0-----:R-:W4:Y:S04]  /*166d0*/  LDL.LU R89, [R1+0xc54] ;  /* 0x000c540001597983 */ /* 0x001f280000300800 */
[----:B------:R0:W-:Y:S04]  /*166e0*/  STL [R1+0x2a0], R90 ;  /* 0x0002a05a01007387 */ /* 0x0001e80000100800 */
[----:B0-----:R-:W4:Y:S04]  /*166f0*/  LDL.LU R90, [R1+0xc50] ;  /* 0x000c5000015a7983 */ /* 0x001f280000300800 */
[----:B------:R0:W-:Y:S04]  /*16700*/  STL [R1+0x2a4], R91 ;  /* 0x0002a45b01007387 */ /* 0x0001e80000100800 */
[----:B0-----:R-:W4:Y:S01]  /*16710*/  LDL.LU R91, [R1+0xc4c] ;  /* 0x000c4c00015b7983 */ /* 0x001f220000300800 */
[----:B------:R-:W-:-:S02]  /*16720*/  FMUL R81, R80, R81 ;  /* 0x0000005150517220 */ /* 0x000fc40000400000 */
[----:B--2---:R-:W-:Y:S02]  /*16730*/  FMUL R113, R80, R113 ;  /* 0x0000007150717220 */ /* 0x004fe40000400000 */
[----:B------:R-:W-:-:S03]  /*16740*/  FADD R80, -R45, R42 ;  /* 0x0000002a2d507221 */ /* 0x000fc60000000100 */
[----:B------:R-:W-:Y:S04]  /*16750*/  STL [R1+0x2c0], R113 ;  /* 0x0002c07101007387 */ /* 0x000fe80000100800 */
[----:B------:R0:W-:Y:S04]  /*16760*/  STL [R1+0x2c4], R81 ;  /* 0x0002c45101007387 */ /* 0x0001e80000100800 */
[----:B------:R-:W2:Y:S01]  /*16770*/  LDL.LU R45, [R1+0x6ec] ;  /* 0x0006ec00012d7983 */ /* 0x000ea20000300800 */
[----:B---3--:R-:W-:Y:S01]  /*16780*/  F2FP.BF16.PACK_AB R87, R87, R4 ;  /* 0x000000045757723e */ /* 0x008fe200000010ff */
[----:B0-----:R-:W-:-:S02]  /*16790*/  FADD R81, -R3, R119 ;  /* 0x0000007703517221 */ /* 0x001fc40000000100 */
[----:B------:R-:W-:Y:S01]  /*167a0*/  FMUL R112, R82, R112 ;  /* 0x0000007052707220 */ /* 0x000fe20000400000 */
[----:B------:R-:W-:Y:S01]  /*167b0*/  F2FP.BF16.PACK_AB R86, R85, R86 ;  /* 0x000000565556723e */ /* 0x000fe200000010ff */
[----:B------:R-:W2:Y:S01]  /*167c0*/  LDS R82, [R43.X4+0x40d80] ;  /* 0x040d80002b527984 */ /* 0x000ea20000004800 */
[----:B------:R-:W-:Y:S02]  /*167d0*/  F2FP.BF16.PACK_AB R88, R88, R116 ;  /* 0x000000745858723e */ /* 0x000fe400000010ff */
[----:B----4-:R-:W-:Y:S02]  /*167e0*/  F2FP.BF16.PACK_AB R89, R89, R7 ;  /* 0x000000075959723e */ /* 0x010fe400000010ff */
[----:B------:R-:W-:Y:S02]  /*167f0*/  F2FP.BF16.PACK_AB R90, R90, R6 ;  /* 0x000000065a5a723e */ /* 0x000fe400000010ff */
[----:B------:R-:W-:Y:S01]  /*16800*/  F2FP.BF16.PACK_AB R91, R91, R5 ;  /* 0x000000055b5b723e */ /* 0x000fe200000010ff */
[----:B------:R-:W-:Y:S01]  /*16810*/  FMUL R80, R80, 1.4426950216293334961 ;  /* 0x3fb8aa3b50507820 */ /* 0x000fe20000400000 */
[----:B------:R-:W3:Y:S04]  /*16820*/  LDL.LU R5, [R1+0x4d8] ;  /* 0x0004d80001057983 */ /* 0x000ee80000300800 */
[----:B------:R-:W4:Y:S04]  /*16830*/  LDL.LU R6, [R1+0x4dc] ;  /* 0x0004dc0001067983 */ /* 0x000f280000300800 */
[----:B------:R-:W4:Y:S04]  /*16840*/  LDL.LU R7, [R1+0x4c8] ;  /* 0x0004c80001077983 */ /* 0x000f280000300800 */
[----:B------:R-:W4:Y:S04]  /*16850*/  LDL.LU R116, [R1+0x4cc] ;  /* 0x0004cc0001747983 */ /* 0x000f280000300800 */
[----:B------:R-:W4:Y:S04]  /*16860*/  LDL.LU R4, [R1+0x4b8] ;  /* 0x0004b80001047983 */ /* 0x000f280000300800 */
[----:B------:R-:W4:Y:S04]  /*16870*/  LDL.LU R119, [R1+0x4bc] ;  /* 0x0004bc0001777983 */ /* 0x000f280000300800 */
[----:B------:R-:W4:Y:S04]  /*16880*/  LDL.LU R42, [R1+0x4a8] ;  /* 0x0004a800012a7983 */ /* 0x000f280000300800 */
[----:B------:R-:W4:Y:S01]  /*16890*/  LDL.LU R3, [R1+0x4ac] ;  /* 0x0004ac0001037983 */ /* 0x000f220000300800 */
[----:B------:R-:W2:Y:S01]  /*168a0*/  MUFU.EX2 R80, R80 ;  /* 0x0000005000507308 */ /* 0x000ea20000000800 */
[----:B------:R-:W-:Y:S01]  /*168b0*/  FMUL R81, R81, 1.4426950216293334961 ;  /* 0x3fb8aa3b51517820 */ /* 0x000fe20000400000 */
[----:B------:R-:W-:Y:S01]  /*168c0*/  F2FP.BF16.PACK_AB R85, R41, R117 ;  /* 0x000000752955723e */ /* 0x000fe200000010ff */
[----:B------:R-:W0:Y:S04]  /*168d0*/  LDS R113, [R43.X4+0x40e00] ;  /* 0x040e00002b717984 */ /* 0x000e280000004800 */
[----:B------:R-:W0:Y:S01]  /*168e0*/  LDL.LU R41, [R1+0x6f0] ;  /* 0x0006f00001297983 */ /* 0x000e220000300800 */
[----:B------:R1:W3:Y:S03]  /*168f0*/  MUFU.EX2 R117, R81 ;  /* 0x0000005100757308 */ /* 0x0002e60000000800 */
[----:B-1----:R-:W4:Y:S01]  /*16900*/  LDL.LU R81, [R1+0x56c] ;  /* 0x00056c0001517983 */ /* 0x002f220000300800 */
[----:B--2---:R-:W-:-:S05]  /*16910*/  FFMA R45, R80, R45, R82 ;  /* 0x0000002d502d7223 */ /* 0x004fca0000000052 */
[----:B------:R1:W-:Y:S04]  /*16920*/  STL [R1+0x6ec], R45 ;  /* 0x0006ec2d01007387 */ /* 0x0003e80000100800 */
[----:B-1----:R-:W2:Y:S04]  /*16930*/  LDL.LU R45, [R1+0xc48] ;  /* 0x000c4800012d7983 */ /* 0x002ea80000300800 */
[----:B------:R-:W2:Y:S01]  /*16940*/  LDL.LU R82, [R1+0x574] ;  /* 0x0005740001527983 */ /* 0x000ea20000300800 */
[C---:B---3--:R-:W-:Y:S02]  /*16950*/  FMUL R5, R80.reuse, R5 ;  /* 0x0000000550057220 */ /* 0x048fe40000400000 */
[----:B----4-:R-:W-:-:S03]  /*16960*/  FMUL R6, R80, R6 ;  /* 0x0000000650067220 */ /* 0x010fc60000400000 */
[----:B------:R1:W-:Y:S01]  /*16970*/  STL [R1+0x238], R5 ;  /* 0x0002380501007387 */ /* 0x0003e20000100800 */
[C---:B------:R-:W-:Y:S02]  /*16980*/  FMUL R7, R80.reuse, R7 ;  /* 0x0000000750077220 */ /* 0x040fe40000400000 */
[C---:B------:R-:W-:Y:S01]  /*16990*/  FMUL R116, R80.reuse, R116 ;  /* 0x0000007450747220 */ /* 0x040fe20000400000 */
[----:B-1----:R-:W3:Y:S01]  /*169a0*/  LDL.LU R5, [R1+0xc44] ;  /* 0x000c440001057983 */ /* 0x002ee20000300800 */
[----:B------:R-:W-:-:S03]  /*169b0*/  FMUL R4, R80, R4 ;  /* 0x0000000450047220 */ /* 0x000fc60000400000 */
[----:B------:R1:W-:Y:S01]  /*169c0*/  STL [R1+0x23c], R6 ;  /* 0x00023c0601007387 */ /* 0x0003e20000100800 */
[C---:B------:R-:W-:Y:S02]  /*169d0*/  FMUL R119, R80.reuse, R119 ;  /* 0x0000007750777220 */ /* 0x040fe40000400000 */
[C---:B------:R-:W-:Y:S01]  /*169e0*/  FMUL R42, R80.reuse, R42 ;  /* 0x0000002a502a7220 */ /* 0x040fe20000400000 */
[----:B-1----:R-:W4:Y:S04]  /*169f0*/  LDL.LU R6, [R1+0xc40] ;  /* 0x000c400001067983 */ /* 0x002f280000300800 */
[----:B------:R-:W-:Y:S04]  /*16a00*/  STL [R1+0x484], R117 ;  /* 0x0004847501007387 */ /* 0x000fe80000100800 */
[----:B------:R1:W-:Y:S01]  /*16a10*/  STL [R1+0x288], R7 ;  /* 0x0002880701007387 */ /* 0x0003e20000100800 */
[----:B------:R-:W-:-:S03]  /*16a20*/  FMUL R3, R80, R3 ;  /* 0x0000000350037220 */ /* 0x000fc60000400000 */
[----:B-1----:R-:W3:Y:S04]  /*16a30*/  LDL.LU R7, [R1+0xc3c] ;  /* 0x000c3c0001077983 */ /* 0x002ee80000300800 */
[----:B------:R1:W-:Y:S04]  /*16a40*/  STL [R1+0x28c], R116 ;  /* 0x00028c7401007387 */ /* 0x0003e80000100800 */
[----:B-1----:R-:W3:Y:S04]  /*16a50*/  LDL.LU R116, [R1+0xc38] ;  /* 0x000c380001747983 */ /* 0x002ee80000300800 */
[----:B------:R1:W-:Y:S04]  /*16a60*/  STL [R1+0x2a8], R4 ;  /* 0x0002a80401007387 */ /* 0x0003e80000100800 */
[----:B-1----:R-:W3:Y:S04]  /*16a70*/  LDL.LU R4, [R1+0xc34] ;  /* 0x000c340001047983 */ /* 0x002ee80000300800 */
[----:B------:R1:W-:Y:S04]  /*16a80*/  STL [R1+0x2ac], R119 ;  /* 0x0002ac7701007387 */ /* 0x0003e80000100800 */
[----:B-1----:R-:W3:Y:S04]  /*16a90*/  LDL.LU R119, [R1+0xc30] ;  /* 0x000c300001777983 */ /* 0x002ee80000300800 */
[----:B------:R1:W-:Y:S04]  /*16aa0*/  STL [R1+0x2c8], R42 ;  /* 0x0002c82a01007387 */ /* 0x0003e80000100800 */
[----:B------:R-:W3:Y:S01]  /*16ab0*/  LDL.LU R80, [R1+0x560] ;  /* 0x0005600001507983 */ /* 0x000ee20000300800 */
[----:B------:R-:W-:-:S02]  /*16ac0*/  F2FP.BF16.PACK_AB R84, R118, R84 ;  /* 0x000000547654723e */ /* 0x000fc400000010ff */
[----:B------:R-:W-:Y:S01]  /*16ad0*/  F2FP.BF16.PACK_AB R83, R123, R83 ;  /* 0x000000537b53723e */ /* 0x000fe200000010ff */
[----:B------:R-:W4:Y:S01]  /*16ae0*/  LDL.LU R118, [R1+0xc2c] ;  /* 0x000c2c0001767983 */ /* 0x000f220000300800 */
[----:B--2---:R-:W-:Y:S02]  /*16af0*/  F2FP.BF16.PACK_AB R82, R122, R82 ;  /* 0x000000527a52723e */ /* 0x004fe400000010ff */
[----:B------:R-:W-:Y:S01]  /*16b00*/  F2FP.BF16.PACK_AB R81, R120, R81 ;  /* 0x000000517851723e */ /* 0x000fe200000010ff */
[----:B------:R-:W2:Y:S04]  /*16b10*/  LDL.LU R123, [R1+0xc28] ;  /* 0x000c2800017b7983 */ /* 0x000ea80000300800 */
[----:B------:R-:W2:Y:S04]  /*16b20*/  LDL.LU R122, [R1+0xc24] ;  /* 0x000c2400017a7983 */ /* 0x000ea80000300800 */
[----:B------:R-:W2:Y:S01]  /*16b30*/  LDL.LU R120, [R1+0xc20] ;  /* 0x000c200001787983 */ /* 0x000ea20000300800 */
[----:B0-----:R-:W-:-:S03]  /*16b40*/  FFMA R41, R117, R41, R113 ;  /* 0x0000002975297223 */ /* 0x001fc60000000071 */
[----:B-1----:R-:W0:Y:S01]  /*16b50*/  S2R R42, SR_TID.X ;  /* 0x00000000002a7919 */ /* 0x002e220000002100 */
[----:B------:R-:W-:Y:S02]  /*16b60*/  SHF.R.U32.HI R8, RZ, 0x2, R8 ;  /* 0x00000002ff087819 */ /* 0x000fe40000011608 */
[----:B0-----:R-:W-:-:S04]  /*16b70*/  LOP3.LUT R42, R42, 0x1ff, RZ, 0xc0, !PT ;  /* 0x000001ff2a2a7812 */ /* 0x001fc800078ec0ff */
[----:B------:R-:W-:-:S04]  /*16b80*/  SHF.L.U32 R42, R42, 0x1, RZ ;  /* 0x000000012a2a7819 */ /* 0x000fc800000006ff */
[----:B------:R-:W-:Y:S02]  /*16b90*/  LOP3.LUT R8, R42, 0x30, R8, 0x78, !PT ;  /* 0x000000302a087812 */ /* 0x000fe400078e7808 */
[----:B------:R-:W-:Y:S01]  /*16ba0*/  LDS R42, [R43.X4+0x40f00] ;  /* 0x040f00002b2a7984 */ /* 0x000fe20000004800 */
[----:B---3--:R-:W-:-:S03]  /*16bb0*/  F2FP.BF16.PACK_AB R80, R121, R80 ;  /* 0x000000507950723e */ /* 0x008fc600000010ff */
[----:B------:R-:W3:Y:S04]  /*16bc0*/  LDL.LU R121, [R1+0xc1c] ;  /* 0x000c1c0001797983 */ /* 0x000ee80000300800 */
[----:B------:R-:W4:Y:S04]  /*16bd0*/  LDL.LU R117, [R1+0xc18] ;  /* 0x000c180001757983 */ /* 0x000f280000300800 */
[----:B------:R-:W-:Y:S04]  /*16be0*/  STL [R1+0x6f0], R41 ;  /* 0x0006f02901007387 */ /* 0x000fe80000100800 */
[----:B------:R-:W0:Y:S04]  /*16bf0*/  LDS R41, [R43.X4+0x40e80] ;  /* 0x040e80002b297984 */ /* 0x000e280000004800 */
[----:B0-----:R-:W-:Y:S04]  /*16c00*/  STL [R1+0x564], R41 ;  /* 0x0005642901007387 */ /* 0x001fe80000100800 */
[----:B------:R-:W0:Y:S04]  /*16c10*/  LDS R41, [R43.X4+0x40f80] ;  /* 0x040f80002b297984 */ /* 0x000e280000004800 */
[----:B------:R-:W-:Y:S06]  /*16c20*/  BAR.SYNC.DEFER_BLOCKING 0x0 ;  /* 0x0000000000007b1d */ /* 0x000fec0000010000 */
[----:B------:R-:W-:Y:S04]  /*16c30*/  STL [R1+0x560], R42 ;  /* 0x0005602a01007387 */ /* 0x000fe80000100800 */
[----:B------:R-:W-:Y:S04]  /*16c40*/  STS.U16 [R8+0x40000], R40 ;  /* 0x0400002808007388 */ /* 0x000fe80000000400 */
[----:B------:R-:W-:Y:S04]  /*16c50*/  STS.U16 [R8+0x40400], R39 ;  /* 0x0404002708007388 */ /* 0x000fe80000000400 */
[----:B------:R-:W-:Y:S04]  /*16c60*/  STS.U16 [R8+0x40800], R38 ;  /* 0x0408002608007388 */ /* 0x000fe80000000400 */
[----:B------:R-:W-:Y:S04]  /*16c70*/  STS.U16 [R8+0x40c00], R37 ;  /* 0x040c002508007388 */ /* 0x000fe80000000400 */
[----:B------:R-:W-:Y:S04]  /*16c80*/  STS.U16 [R8+0x41000], R36 ;  /* 0x0410002408007388 */ /* 0x000fe80000000400 */
[----:B------:R-:W-:Y:S04]  /*16c90*/  STS.U16 [R8+0x41400], R31 ;  /* 0x0414001f08007388 */ /* 0x000fe80000000400 */
[----:B------:R-:W-:Y:S04]  /*16ca0*/  STS.U16 [R8+0x41800], R30 ;  /* 0x0418001e08007388 */ /* 0x000fe80000000400 */
[----:B0-----:R-:W-:Y:S04]  /*16cb0*/  STL [R1+0x48c], R41 ;  /* 0x00048c2901007387 */ /* 0x001fe80000100800 */
[----:B------:R0:W-:Y:S04]  /*16cc0*/  STS.U16 [R8+0x41c00], R14 ;  /* 0x041c000e08007388 */ /* 0x0001e80000000400 */
[----:B0-----:R-:W4:Y:S04]  /*16cd0*/  LDL R14, [R1+0x400] ;  /* 0x00040000010e7983 */ /* 0x001f280000100800 */
        /* <DEDUP_REMOVED lines=24> */
[----:B0-----:R-:W4:Y:S04]  /*16e60*/  LDL.LU R8, [R1] ;  /* 0x0000000001087983 */ /* 0x001f280000300800 */
[----:B------:R-:W4:Y:S01]  /*16e70*/  LDL.LU R9, [R1+0x4] ;  /* 0x0000040001097983 */ /* 0x000f220000300800 */
[----:B--2---:R-:W-:Y:S01]  /*16e80*/  MOV R11, R120 ;  /* 0x00000078000b7202 */ /* 0x004fe20000000f00 */
[----:B---3--:R-:W-:-:S02]  /*16e90*/  IMAD.MOV.U32 R10, RZ, RZ, R121 ;  /* 0x000000ffff0a7224 */ /* 0x008fc400078e0079 */
[----:B------:R-:W2:Y:S04]  /*16ea0*/  LDL.LU R121, [R1+0xc14] ;  /* 0x000c140001797983 */ /* 0x000ea80000300800 */
[----:B------:R-:W2:Y:S04]  /*16eb0*/  LDL.LU R120, [R1+0xc10] ;  /* 0x000c100001787983 */ /* 0x000ea80000300800 */
[----:B------:R-:W0:Y:S04]  /*16ec0*/  S2R R12, SR_TID.X ;  /* 0x00000000000c7919 */ /* 0x000e280000002100 */
[----:B------:R-:W1:Y:S01]  /*16ed0*/  S2R R15, SR_TID.X ;  /* 0x00000000000f7919 */ /* 0x000e620000002100 */
[----:B0-----:R-:W-:Y:S01]  /*16ee0*/  SHF.L.U32 R113, R12, 0x6, RZ ;  /* 0x000000060c717819 */ /* 0x001fe200000006ff */
[----:B-1----:R-:W-:-:S03]  /*16ef0*/  IMAD.SHL.U32 R19, R15, 0x8, RZ ;  /* 0x000000080f137824 */ /* 0x002fc600078e00ff */
[----:B------:R-:W-:-:S04]  /*16f00*/  LOP3.LUT R113, R113, 0x3c0, RZ, 0xc0, !PT ;  /* 0x000003c071717812 */ /* 0x000fc800078ec0ff */
[--C-:B------:R-:W-:Y:S01]  /*16f10*/  LOP3.LUT R113, R113, 0x30, R19.reuse, 0xf8, !PT ;  /* 0x0000003071717812 */ /* 0x100fe200078ef813 */
[C---:B------:R-:W-:Y:S01]  /*16f20*/  IMAD.SHL.U32 R13, R12.reuse, 0x2, RZ ;  /* 0x000000020c0d7824 */ /* 0x040fe200078e00ff */
[C---:B------:R-:W-:Y:S02]  /*16f30*/  LOP3.LUT R15, R12.reuse, 0x1e0, RZ, 0xc0, !PT ;  /* 0x000001e00c0f7812 */ /* 0x040fe400078ec0ff */
[----:B------:R-:W-:Y:S02]  /*16f40*/  LOP3.LUT R113, R113, 0x10, R12, 0x78, !PT ;  /* 0x0000001071717812 */ /* 0x000fe400078e780c */
[----:B------:R-:W-:Y:S02]  /*16f50*/  LOP3.LUT R12, R12, 0x7, RZ, 0xc0, !PT ;  /* 0x000000070c0c7812 */ /* 0x000fe400078ec0ff */
[----:B------:R-:W-:Y:S02]  /*16f60*/  LOP3.LUT R13, R13, 0x30, R19, 0x48, !PT ;  /* 0x000000300d0d7812 */ /* 0x000fe400078e4813 */
[----:B------:R-:W-:-:S05]  /*16f70*/  LEA R12, R12, R15, 0x2 ;  /* 0x0000000f0c0c7211 */ /* 0x000fca00078e10ff */
[----:B------:R-:W-:Y:S01]  /*16f80*/  IMAD.U32 R12, R12, 0x10, R13 ;  /* 0x000000100c0c7824 */ /* 0x000fe200078e000d */
[----:B----4-:R-:W-:Y:S04]  /*16f90*/  STS [R14+0x48000], R111 ;  /* 0x0480006f0e007388 */ /* 0x010fe80000000800 */
[----:B------:R-:W-:Y:S04]  /*16fa0*/  STS [R14+0x48200], R110 ;  /* 0x0482006e0e007388 */ /* 0x000fe80000000800 */
        /* <DEDUP_REMOVED lines=30> */
[----:B------:R-:W-:Y:S06]  /*17190*/  BAR.SYNC.DEFER_BLOCKING 0x0 ;  /* 0x0000000000007b1d */ /* 0x000fec0000010000 */
[----:B------:R-:W-:Y:S04]  /*171a0*/  LDSM.16.M88.4 R80, [R113+0x48000] ;  /* 0x048000007150783b */ /* 0x000fe80000000200 */
[----:B------:R-:W0:Y:S04]  /*171b0*/  LDSM.16.M88.4 R84, [R12+0x40000] ;  /* 0x040000000c54783b */ /* 0x000e280000000200 */
[----:B------:R-:W1:Y:S04]  /*171c0*/  LDSM.16.M88.4 R88, [R12+0x42000] ;  /* 0x042000000c58783b */ /* 0x000e680000000200 */
[----:B------:R-:W3:Y:S04]  /*171d0*/  LDSM.16.M88.4 R92, [R12+0x44000] ;  /* 0x044000000c5c783b */ /* 0x000ee80000000200 */
[----:B------:R0:W4:Y:S04]  /*171e0*/  LDSM.16.M88.4 R96, [R12+0x46000] ;  /* 0x046000000c60783b */ /* 0x0001280000000200 */
[----:B------:R-:W2:Y:S04]  /*171f0*/  LDSM.16.M88.4 R100, [R113+0x48400] ;  /* 0x048400007164783b */ /* 0x000ea80000000200 */
[----:B------:R-:W4:Y:S04]  /*17200*/  LDSM.16.M88.4 R104, [R113+0x48800] ;  /* 0x048800007168783b */ /* 0x000f280000000200 */
[----:B------:R-:W4:Y:S01]  /*17210*/  LDSM.16.M88.4 R108, [R113+0x48c00] ;  /* 0x048c0000716c783b */ /* 0x000f220000000200 */
[C---:B0-----:R-:W-:Y:S03]  /*17220*/  HMMA.16816.F32.BF16 R12, R80.reuse, R84, R8 ;  /* 0x00000054500c723c */ /* 0x041fe60000041808 */
[----:B------:R-:W-:Y:S04]  /*17230*/  STL [R1+0xa84], R86 ;  /* 0x000a845601007387 */ /* 0x000fe80000100800 */
[----:B------:R-:W-:Y:S04]  /*17240*/  STL [R1+0xa80], R87 ;  /* 0x000a805701007387 */ /* 0x000fe80000100800 */
[----:B-1----:R0:W-:Y:S04]  /*17250*/  STL [R1+0xa8c], R90 ;  /* 0x000a8c5a01007387 */ /* 0x0021e80000100800 */
[----:B------:R1:W-:Y:S04]  /*17260*/  STL [R1+0xa88], R91 ;  /* 0x000a885b01007387 */ /* 0x0003e80000100800 */
[----:B---3--:R-:W-:Y:S01]  /*17270*/  STL [R1+0xa94], R94 ;  /* 0x000a945e01007387 */ /* 0x008fe20000100800 */
[----:B--2---:R-:W-:Y:S03]  /*17280*/  HMMA.16816.F32.BF16 R8, R80, R88, R120 ;  /* 0x000000585008723c */ /* 0x004fe60000041878 */
[----:B------:R-:W-:Y:S04]  /*17290*/  STL [R1+0xa90], R95 ;  /* 0x000a905f01007387 */ /* 0x000fe80000100800 */
[----:B----4-:R-:W-:Y:S01]  /*172a0*/  STL [R1+0xa9c], R98 ;  /* 0x000a9c6201007387 */ /* 0x010fe20000100800 */
[----:B------:R-:W-:-:S03]  /*172b0*/  MOV R120, R116 ;  /* 0x0000007400787202 */ /* 0x000fc60000000f00 */
[----:B------:R-:W-:Y:S04]  /*172c0*/  STL [R1+0xa98], R99 ;  /* 0x000a986301007387 */ /* 0x000fe80000100800 */
[----:B------:R-:W-:Y:S04]  /*172d0*/  STL.64 [R1+0x3f0], R12 ;  /* 0x0003f00c01007387 */ /* 0x000fe80000100a00 */
[----:B------:R2:W-:Y:S04]  /*172e0*/  STL.64 [R1+0x3f8], R14 ;  /* 0x0003f80e01007387 */ /* 0x0005e80000100a00 */
[----:B------:R-:W3:Y:S01]  /*172f0*/  LDL.LU R116, [R1+0xc0c] ;  /* 0x000c0c0001747983 */ /* 0x000ee20000300800 */
[----:B------:R-:W-:Y:S01]  /*17300*/  IMAD.MOV.U32 R121, RZ, RZ, R7 ;  /* 0x000000ffff797224 */ /* 0x000fe200078e0007 */
[----:B------:R-:W-:Y:S01]  /*17310*/  MOV R122, R6 ;  /* 0x00000006007a7202 */ /* 0x000fe20000000f00 */
[----:B------:R-:W-:Y:S01]  /*17320*/  IMAD.MOV.U32 R123, RZ, RZ, R5 ;  /* 0x000000ffff7b7224 */ /* 0x000fe200078e0005 */
[----:B------:R-:W2:Y:S04]  /*17330*/  LDL.LU R7, [R1+0xc08] ;  /* 0x000c080001077983 */ /* 0x000ea80000300800 */
[----:B------:R-:W4:Y:S04]  /*17340*/  LDL.LU R6, [R1+0xc04] ;  /* 0x000c040001067983 */ /* 0x000f280000300800 */
[----:B------:R-:W4:Y:S01]  /*17350*/  LDL.LU R5, [R1+0xc00] ;  /* 0x000c000001057983 */ /* 0x000f220000300800 */
[----:B0-----:R-:W-:Y:S01]  /*17360*/  MOV R90, R8 ;  /* 0x00000008005a7202 */ /* 0x001fe20000000f00 */
[----:B-1----:R-:W-:Y:S01]  /*17370*/  IMAD.MOV.U32 R91, RZ, RZ, R9 ;  /* 0x000000ffff5b7224 */ /* 0x002fe200078e0009 */
[----:B------:R-:W-:Y:S01]  /*17380*/  MOV R86, R10 ;  /* 0x0000000a00567202 */ /* 0x000fe20000000f00 */
[----:B------:R-:W-:-:S05]  /*17390*/  IMAD.MOV.U32 R87, RZ, RZ, R11 ;  /* 0x000000ffff577224 */ /* 0x000fca00078e000b */
[----:B------:R-:W-:Y:S04]  /*173a0*/  STL [R1+0xaac], R87 ;  /* 0x000aac5701007387 */ /* 0x000fe80000100800 */
[----:B------:R-:W-:Y:S04]  /*173b0*/  STL [R1+0xaa8], R86 ;  /* 0x000aa85601007387 */ /* 0x000fe80000100800 */
[----:B------:R-:W-:Y:S04]  /*173c0*/  STL [R1+0xaa4], R91 ;  /* 0x000aa45b01007387 */ /* 0x000fe80000100800 */
[----:B------:R-:W-:Y:S01]  /*173d0*/  STL [R1+0xaa0], R90 ;  /* 0x000aa05a01007387 */ /* 0x000fe20000100800 */
[----:B---3--:R-:W-:Y:S01]  /*173e0*/  HMMA.16816.F32.BF16 R8, R80, R92, R116 ;  /* 0x0000005c5008723c */ /* 0x008fe20000041874 */
[----:B--2---:R-:W-:Y:S01]  /*173f0*/  IMAD.MOV.U32 R15, RZ, RZ, R7 ;  /* 0x000000ffff0f7224 */ /* 0x004fe200078e0007 */
[----:B----4-:R-:W-:Y:S01]  /*17400*/  MOV R14, R6 ;  /* 0x00000006000e7202 */ /* 0x010fe20000000f00 */
[----:B------:R-:W-:Y:S11]  /*17410*/  IMAD.MOV.U32 R13, RZ, RZ, R5 ;  /* 0x000000ffff0d7224 */ /* 0x000ff600078e0005 */
[----:B------:R-:W-:Y:S10]  /*17420*/  @!UPT UIADD3 URZ, URZ, URZ, URZ ;  /* 0x0000003f3f3ff290 */ /* 0x000ff4000fffe03f */
[----:B------:R-:W-:Y:S01]  /*17430*/  MOV R98, R8 ;  /* 0x0000000800627202 */ /* 0x000fe20000000f00 */
[----:B------:R-:W-:Y:S01]  /*17440*/  IMAD.MOV.U32 R99, RZ, RZ, R9 ;  /* 0x000000ffff637224 */ /* 0x000fe200078e0009 */
[----:B------:R-:W2:Y:S01]  /*17450*/  LDL.LU R8, [R1+0xb0] ;  /* 0x0000b00001087983 */ /* 0x000ea20000300800 */
[----:B------:R-:W-:Y:S01]  /*17460*/  MOV R94, R10 ;  /* 0x0000000a005e7202 */ /* 0x000fe20000000f00 */
[----:B------:R-:W-:Y:S01]  /*17470*/  IMAD.MOV.U32 R95, RZ, RZ, R11 ;  /* 0x000000ffff5f7224 */ /* 0x000fe200078e000b */
[----:B------:R-:W-:Y:S01]  /*17480*/  MOV R11, R4 ;  /* 0x00000004000b7202 */ /* 0x000fe20000000f00 */
[----:B------:R-:W2:Y:S04]  /*17490*/  LDL.LU R9, [R1+0xb4] ;  /* 0x0000b40001097983 */ /* 0x000ea80000300800 */
[----:B------:R-:W2:Y:S04]  /*174a0*/  LDL.LU R10, [R1+0xb8] ;  /* 0x0000b800010a7983 */ /* 0x000ea80000300800 */
[----:B------:R-:W3:Y:S04]  /*174b0*/  LDL.LU R4, [R1+0xbfc] ;  /* 0x000bfc0001047983 */ /* 0x000ee80000300800 */
[----:B------:R-:W4:Y:S04]  /*174c0*/  LDL.LU R12, [R1+0xc0] ;  /* 0x0000c000010c7983 */ /* 0x000f280000300800 */
[----:B------:R-:W2:Y:S04]  /*174d0*/  LDL.LU R5, [R1+0xbf8] ;  /* 0x000bf80001057983 */ /* 0x000ea80000300800 */
        /* <DEDUP_REMOVED lines=22> */
[----:B------:R-:W4:Y:S01]  /*17640*/  LDL.LU R20, [R1+0x30] ;  /* 0x0000300001147983 */ /* 0x000f220000300800 */
[----:B---3--:R-:W-:Y:S01]  /*17650*/  IMAD.MOV.U32 R116, RZ, RZ, R4 ;  /* 0x000000ffff747224 */ /* 0x008fe200078e0004 */
[----:B--2---:R-:W-:Y:S01]  /*17660*/  MOV R23, R5 ;  /* 0x0000000500177202 */ /* 0x004fe20000000f00 */
[----:B----4-:R-:W-:Y:S01]  /*17670*/  IMAD.MOV.U32 R22, RZ, RZ, R6 ;  /* 0x000000ffff167224 */ /* 0x010fe200078e0006 */
[----:B------:R-:W-:-:S02]  /*17680*/  MOV R21, R7 ;  /* 0x0000000700157202 */ /* 0x000fc40000000f00 */
[----:B------:R-:W2:Y:S04]  /*17690*/  LDL.LU R7, [R1+0xbec] ;  /* 0x000bec0001077983 */ /* 0x000ea80000300800 */
[----:B------:R-:W2:Y:S04]  /*176a0*/  LDL.LU R6, [R1+0xbe8] ;  /* 0x000be80001067983 */ /* 0x000ea80000300800 */
[----:B------:R-:W2:Y:S04]  /*176b0*/  LDL.LU R5, [R1+0xbe4] ;  /* 0x000be40001057983 */ /* 0x000ea80000300800 */
[----:B------:R-:W2:Y:S04]  /*176c0*/  LDL.LU R4, [R1+0xbe0] ;  /* 0x000be00001047983 */ /* 0x000ea80000300800 */
[----:B------:R-:W3:Y:S04]  /*176d0*/  LDL.LU R117, [R1+0x94] ;  /* 0x0000940001757983 */ /* 0x000ee80000300800 */
[----:B------:R-:W3:Y:S04]  /*176e0*/  LDL.LU R118, [R1+0x98] ;  /* 0x0000980001767983 */ /* 0x000ee80000300800 */
[----:B------:R-:W3:Y:S01]  /*176f0*/  LDL.LU R119, [R1+0x9c] ;  /* 0x00009c0001777983 */ /* 0x000ee20000300800 */
[C---:B------:R-:W-:Y:S08]  /*17700*/  HMMA.16816.F32.BF16 R28, R100.reuse, R92, R28 ;  /* 0x0000005c641c723c */ /* 0x040ff0000004181c */
[C---:B------:R-:W-:Y:S01]  /*17710*/  HMMA.16816.F32.BF16 R40, R100.reuse, R84, R40 ;  /* 0x000000546428723c */ /* 0x040fe20000041828 */
[----:B------:R0:W-:Y:S07]  /*17720*/  STL [R1+0xabc], R95 ;  /* 0x000abc5f01007387 */ /* 0x0001ee0000100800 */
[C---:B------:R-:W-:Y:S01]  /*17730*/  HMMA.16816.F32.BF16 R36, R100.reuse, R88, R36 ;  /* 0x000000586424723c */ /* 0x040fe20000041824 */
[----:B------:R1:W-:Y:S07]  /*17740*/  STL [R1+0xab8], R94 ;  /* 0x000ab85e01007387 */ /* 0x0003ee0000100800 */
[-C--:B------:R-:W-:Y:S01]  /*17750*/  HMMA.16816.F32.BF16 R100, R100, R96.reuse, R24 ;  /* 0x000000606464723c */ /* 0x080fe20000041818 */
[----:B------:R4:W-:Y:S04]  /*17760*/  STL [R1+0xab4], R99 ;  /* 0x000ab46301007387 */ /* 0x0009e80000100800 */
[----:B------:R4:W-:Y:S03]  /*17770*/  STL [R1+0xab0], R98 ;  /* 0x000ab06201007387 */ /* 0x0009e60000100800 */
[----:B0-----:R-:W-:Y:S01]  /*17780*/  MOV R95, R40 ;  /* 0x00000028005f7202 */ /* 0x001fe20000000f00 */
[----:B-1----:R-:W-:Y:S01]  /*17790*/  IMAD.MOV.U32 R94, RZ, RZ, R41 ;  /* 0x000000ffff5e7224 */ /* 0x002fe200078e0029 */
[----:B----4-:R-:W-:Y:S01]  /*177a0*/  MOV R99, R42 ;  /* 0x0000002a00637202 */ /* 0x010fe20000000f00 */
[----:B------:R-:W-:Y:S01]  /*177b0*/  IMAD.MOV.U32 R98, RZ, RZ, R43 ;  /* 0x000000ffff627224 */ /* 0x000fe200078e002b */
[----:B--2---:R-:W-:Y:S01]  /*177c0*/  HMMA.16816.F32.BF16 R4, R80, R96, R4 ;  /* 0x000000605004723c */ /* 0x004fe20000041804 */
[----:B------:R-:W2:Y:S04]  /*177d0*/  LDL.LU R80, [R1+0x10] ;  /* 0x0000100001507983 */ /* 0x000ea80000300800 */
[----:B------:R-:W2:Y:S04]  /*177e0*/  LDL.LU R81, [R1+0x14] ;  /* 0x0000140001517983 */ /* 0x000ea80000300800 */
[----:B------:R-:W2:Y:S04]  /*177f0*/  LDL.LU R82, [R1+0x18] ;  /* 0x0000180001527983 */ /* 0x000ea80000300800 */
[----:B------:R-:W2:Y:S04]  /*17800*/  LDL.LU R83, [R1+0x1c] ;  /* 0x00001c0001537983 */ /* 0x000ea80000300800 */
[----:B------:R-:W4:Y:S04]  /*17810*/  LDL.LU.64 R42, [R1+0xbd8] ;  /* 0x000bd800012a7983 */ /* 0x000f280000300a00 */
[----:B------:R-:W3:Y:S04]  /*17820*/  LDL.LU.64 R40, [R1+0xbd0] ;  /* 0x000bd00001287983 */ /* 0x000ee80000300a00 */
[----:B------:R-:W-:Y:S04]  /*17830*/  STL.64 [R1+0x3a0], R36 ;  /* 0x0003a02401007387 */ /* 0x000fe80000100a00 */
[----:B------:R0:W-:Y:S04]  /*17840*/  STL.64 [R1+0x3a8], R38 ;  /* 0x0003a82601007387 */ /* 0x0001e80000100a00 */
[----:B0-----:R-:W3:Y:S04]  /*17850*/  LDL.LU.64 R38, [R1+0xbc8] ;  /* 0x000bc80001267983 */ /* 0x001ee80000300a00 */
[----:B------:R-:W3:Y:S04]  /*17860*/  LDL.LU.64 R36, [R1+0xbc0] ;  /* 0x000bc00001247983 */ /* 0x000ee80000300a00 */
[----:B------:R-:W-:Y:S04]  /*17870*/  STL.64 [R1+0x390], R28 ;  /* 0x0003901c01007387 */ /* 0x000fe80000100a00 */
[----:B------:R0:W-:Y:S04]  /*17880*/  STL.64 [R1+0x398], R30 ;  /* 0x0003981e01007387 */ /* 0x0001e80000100a00 */
[----:B0-----:R-:W3:Y:S04]  /*17890*/  LDL.LU.64 R30, [R1+0xbb8] ;  /* 0x000bb800011e7983 */ /* 0x001ee80000300a00 */
[----:B------:R-:W3:Y:S04]  /*178a0*/  LDL.LU.64 R28, [R1+0xbb0] ;  /* 0x000bb000011c7983 */ /* 0x000ee80000300a00 */
[----:B------:R-:W3:Y:S04]  /*178b0*/  LDL.LU.64 R26, [R1+0xba8] ;  /* 0x000ba800011a7983 */ /* 0x000ee80000300a00 */
[----:B------:R-:W3:Y:S04]  /*178c0*/  LDL.LU.64 R24, [R1+0xba0] ;  /* 0x000ba00001187983 */ /* 0x000ee80000300a00 */
[----:B------:R0:W-:Y:S04]  /*178d0*/  STL.64 [R1+0x380], R100 ;  /* 0x0003806401007387 */ /* 0x0001e80000100a00 */
[----:B------:R1:W-:Y:S04]  /*178e0*/  STL.64 [R1+0x388], R102 ;  /* 0x0003886601007387 */ /* 0x0003e80000100a00 */
[----:B0-----:R-:W3:Y:S04]  /*178f0*/  LDL.LU R100, [R1+0x80] ;  /* 0x0000800001647983 */ /* 0x001ee80000300800 */
[----:B------:R-:W3:Y:S04]  /*17900*/  LDL.LU R101, [R1+0x84] ;  /* 0x0000840001657983 */ /* 0x000ee80000300800 */
[----:B-1----:R-:W3:Y:S04]  /*17910*/  LDL.LU R102, [R1+0x88] ;  /* 0x0000880001667983 */ /* 0x002ee80000300800 */
[----:B------:R-:W3:Y:S01]  /*17920*/  LDL.LU R103, [R1+0x8c] ;  /* 0x00008c0001677983 */ /* 0x000ee20000300800 */
[C---:B------:R-:W-:Y:S08]  /*17930*/  HMMA.16816.F32.BF16 R20, R104.reuse, R84, R20 ;  /* 0x000000546814723c */ /* 0x040ff00000041814 */
[----:B------:R-:W-:Y:S11]  /*17940*/  HMMA.16816.F32.BF16 R16, R104, R88, R16 ;  /* 0x000000586810723c */ /* 0x000ff60000041810 */
[----:B------:R-:W-:Y:S04]  /*17950*/  @!UPT UIADD3 URZ, URZ, URZ, URZ ;  /* 0x0000003f3f3ff290 */ /* 0x000fe8000fffe03f */
[----:B------:R-:W-:Y:S04]  /*17960*/  STL.64 [R1+0x370], R20 ;  /* 0x0003701401007387 */ /* 0x000fe80000100a00 */
[----:B------:R0:W-:Y:S01]  /*17970*/  STL.64 [R1+0x378], R22 ;  /* 0x0003781601007387 */ /* 0x0001e20000100a00 */
[C---:B------:R-:W-:Y:S03]  /*17980*/  HMMA.16816.F32.BF16 R12, R108.reuse, R84, R12 ;  /* 0x000000546c0c723c */ /* 0x040fe6000004180c */
[----:B0-----:R-:W4:Y:S04]  /*17990*/  LDL.LU.64 R22, [R1+0xb98] ;  /* 0x000b980001167983 */ /* 0x001f280000300a00 */
[----:B------:R-:W4:Y:S04]  /*179a0*/  LDL.LU.64 R20, [R1+0xb90] ;  /* 0x000b900001147983 */ /* 0x000f280000300a00 */
[----:B------:R-:W-:Y:S04]  /*179b0*/  STL.64 [R1+0x360], R16 ;  /* 0x0003601001007387 */ /* 0x000fe80000100a00 */
[----:B------:R0:W-:Y:S01]  /*179c0*/  STL.64 [R1+0x368], R18 ;  /* 0x0003681201007387 */ /* 0x0001e20000100a00 */
[----:B------:R-:W-:Y:S03]  /*179d0*/  HMMA.16816.F32.BF16 R8, R108, R88, R8 ;  /* 0x000000586c08723c */ /* 0x000fe60000041808 */
[----:B0-----:R-:W4:Y:S04]  /*179e0*/  LDL.LU.64 R18, [R1+0xb88] ;  /* 0x000b880001127983 */ /* 0x001f280000300a00 */
[----:B------:R-:W4:Y:S01]  /*179f0*/  LDL.LU.64 R16, [R1+0xb80] ;  /* 0x000b800001107983 */ /* 0x000f220000300a00 */
[C---:B--2---:R-:W-:Y:S11]  /*17a00*/  HMMA.16816.F32.BF16 R80, R104.reuse, R92, R80 ;  /* 0x0000005c6850723c */ /* 0x044ff60000041850 */
[----:B------:R-:W-:Y:S11]  /*17a10*/  @!UPT UIADD3 URZ, URZ, URZ, URZ ;  /* 0x0000003f3f3ff290 */ /* 0x000ff6000fffe03f */
[----:B------:R-:W-:Y:S01]  /*17a20*/  @!UPT UIADD3 URZ, URZ, URZ, URZ ;  /* 0x0000003f3f3ff290 */ /* 0x000fe2000fffe03f */
[----:B------:R-:W-:Y:S04]  /*17a30*/  STL.64 [R1+0x350], R80 ;  /* 0x0003505001007387 */ /* 0x000fe80000100a00 */
[----:B------:R-:W-:Y:S01]  /*17a40*/  STL.64 [R1+0x358], R82 ;  /* 0x0003585201007387 */ /* 0x000fe20000100a00 */
[----:B------:R-:W-:Y:S01]  /*17a50*/  MOV R87, R4 ;  /* 0x0000000400577202 */ /* 0x000fe20000000f00 */
[----:B------:R-:W-:Y:S01]  /*17a60*/  IMAD.MOV.U32 R86, RZ, RZ, R5 ;  /* 0x000000ffff567224 */ /* 0x000fe200078e0005 */
[----:B------:R-:W-:Y:S01]  /*17a70*/  MOV R91, R6 ;  /* 0x00000006005b7202 */ /* 0x000fe20000000f00 */
[----:B------:R-:W-:Y:S01]  /*17a80*/  IMAD.MOV.U32 R90, RZ, RZ, R7 ;  /* 0x000000ffff5a7224 */ /* 0x000fe200078e0007 */
[----:B------:R-:W-:Y:S04]  /*17a90*/  LDSM.16.M88.4 R80, [R113+0x49400] ;  /* 0x049400007150783b */ /* 0x000fe80000000200 */
[----:B------:R-:W0:Y:S01]  /*17aa0*/  LDSM.16.M88.4 R4, [R113+0x49000] ;  /* 0x049000007104783b */ /* 0x000e220000000200 */
[----:B---3--:R-:W-:Y:S03]  /*17ab0*/  HMMA.16816.F32.BF16 R100, R104, R96, R100 ;  /* 0x000000606864723c */ /* 0x008fe60000041864 */
[----:B------:R-:W2:Y:S11]  /*17ac0*/  LDL.LU R104, [R1+0xa0] ;  /* 0x0000a00001687983 */ /* 0x000eb60000300800 */
[----:B------:R-:W-:Y:S09]  /*17ad0*/  @!UPT UIADD3 URZ, URZ, URZ, URZ ;  /* 0x0000003f3f3ff290 */ /* 0x000ff2000fffe03f */
[----:B------:R-:W-:Y:S04]  /*17ae0*/  STL.64 [R1+0x340], R100 ;  /* 0x0003406401007387 */ /* 0x000fe80000100a00 */
[----:B------:R-:W-:Y:S04]  /*17af0*/  STL.64 [R1+0x348], R102 ;  /* 0x0003486601007387 */ /* 0x000fe80000100a00 */
[----:B------:R-:W2:Y:S04]  /*17b00*/  LDL.LU R105, [R1+0xa4] ;  /* 0x0000a40001697983 */ /* 0x000ea80000300800 */
[----:B------:R-:W2:Y:S04]  /*17b10*/  LDL.LU R106, [R1+0xa8] ;  /* 0x0000a800016a7983 */ /* 0x000ea80000300800 */
[----:B------:R-:W2:Y:S04]  /*17b20*/  LDL.LU R107, [R1+0xac] ;  /* 0x0000ac00016b7983 */ /* 0x000ea80000300800 */
[----:B------:R-:W-:Y:S04]  /*17b30*/  STL.64 [R1+0x330], R12 ;  /* 0x0003300c01007387 */ /* 0x000fe80000100a00 */
[----:B------:R1:W-:Y:S04]  /*17b40*/  STL.64 [R1+0x338], R14 ;  /* 0x0003380e01007387 */ /* 0x0003e80000100a00 */
[----:B------:R-:W-:Y:S04]  /*17b50*/  LDSM.16.M88.4 R100, [R113+0x49800] ;  /* 0x049800007164783b */ /* 0x000fe80000000200 */
[----:B-1----:R-:W3:Y:S04]  /*17b60*/  LDL.LU.64 R14, [R1+0xb78] ;  /* 0x000b7800010e7983 */ /* 0x002ee80000300a00 */
[----:B------:R-:W3:Y:S04]  /*17b70*/  LDL.LU.64 R12, [R1+0xb70] ;  /* 0x000b7000010c7983 */ /* 0x000ee80000300a00 */
[----:B------:R-:W-:Y:S04]  /*17b80*/  STL.64 [R1+0x320], R8 ;  /* 0x0003200801007387 */ /* 0x000fe80000100a00 */
[----:B------:R1:W-:Y:S04]  /*17b90*/  STL.64 [R1+0x328], R10 ;  /* 0x0003280a01007387 */ /* 0x0003e80000100a00 */
[----:B-1----:R-:W4:Y:S04]  /*17ba0*/  LDL.LU.64 R10, [R1+0xb68] ;  /* 0x000b6800010a7983 */ /* 0x002f280000300a00 */
[----:B------:R-:W4:Y:S01]  /*17bb0*/  LDL.LU.64 R8, [R1+0xb60] ;  /* 0x000b600001087983 */ /* 0x000f220000300a00 */
[C---:B--2---:R-:W-:Y:S08]  /*17bc0*/  HMMA.16816.F32.BF16 R104, R108.reuse, R92, R104 ;  /* 0x0000005c6c68723c */ /* 0x044ff00000041868 */
[----:B------:R-:W-:Y:S08]  /*17bd0*/  HMMA.16816.F32.BF16 R108, R108, R96, R116 ;  /* 0x000000606c6c723c */ /* 0x000ff00000041874 */
[C---:B0-----:R-:W-:Y:S07]  /*17be0*/  HMMA.16816.F32.BF16 R116, R4.reuse, R84, R120 ;  /* 0x000000540474723c */ /* 0x041fee0000041878 */
[----:B------:R-:W-:Y:S04]  /*17bf0*/  STL.64 [R1+0x310], R104 ;  /* 0x0003106801007387 */ /* 0x000fe80000100a00 */
[----:B------:R-:W-:Y:S04]  /*17c00*/  STL.64 [R1+0x318], R106 ;  /* 0x0003186a01007387 */ /* 0x000fe80000100a00 */
[----:B------:R-:W-:Y:S01]  /*17c10*/  STL.64 [R1+0x300], R108 ;  /* 0x0003006c01007387 */ /* 0x000fe20000100a00 */
[C---:B---3--:R-:W-:Y:S03]  /*17c20*/  HMMA.16816.F32.BF16 R12, R4.reuse, R92, R12 ;  /* 0x0000005c040c723c */ /* 0x048fe6000004180c */
[----:B------:R4:W-:Y:S04]  /*17c30*/  STL.64 [R1+0x308], R110 ;  /* 0x0003086e01007387 */ /* 0x0009e80000100a00 */
[----:B------:R-:W0:Y:S01]  /*17c40*/  LDSM.16.M88.4 R104, [R113+0x49c00] ;  /* 0x049c00007168783b */ /* 0x000e220000000200 */
[C---:B----4-:R-:W-:Y:S03]  /*17c50*/  HMMA.16816.F32.BF16 R108, R4.reuse, R88, R8 ;  /* 0x00000058046c723c */ /* 0x050fe60000041808 */
[----:B------:R-:W-:Y:S05]  /*17c60*/  STL.64 [R1+0x2f0], R116 ;  /* 0x0002f07401007387 */ /* 0x000fea0000100a00 */
[----:B------:R-:W-:Y:S01]  /*17c70*/  HMMA.16816.F32.BF16 R4, R4, R96, R16 ;  /* 0x000000600404723c */ /* 0x000fe20000041810 */
[----:B------:R-:W-:Y:S04]  /*17c80*/  STL.64 [R1+0x2f8], R118 ;  /* 0x0002f87601007387 */ /* 0x000fe80000100a00 */
[----:B------:R-:W1:Y:S03]  /*17c90*/  LDSM.16.M88.4 R8, [R113+0x4a000] ;  /* 0x04a000007108783b */ /* 0x000e660000000200 */
[C---:B------:R-:W-:Y:S01]  /*17ca0*/  HMMA.16816.F32.BF16 R16, R80.reuse, R84, R20 ;  /* 0x000000545010723c */ /* 0x040fe20000041814 */
[----:B------:R-:W-:Y:S06]  /*17cb0*/  LDSM.16.M88.4 R20, [R113+0x4a800] ;  /* 0x04a800007114783b */ /* 0x000fec0000000200 */
[----:B------:R-:W-:Y:S04]  /*17cc0*/  STL.64 [R1+0x2e0], R108 ;  /* 0x0002e06c01007387 */ /* 0x000fe80000100a00 */
[----:B------:R-:W-:Y:S04]  /*17cd0*/  STL.64 [R1+0x2e8], R110 ;  /* 0x0002e86e01007387 */ /* 0x000fe80000100a00 */
[----:B------:R-:W-:Y:S04]  /*17ce0*/  STL.64 [R1+0x2d0], R12 ;  /* 0x0002d00c01007387 */ /* 0x000fe80000100a00 */
[----:B------:R-:W-:Y:S04]  /*17cf0*/  STL.64 [R1+0x2d8], R14 ;  /* 0x0002d80e01007387 */ /* 0x000fe80000100a00 */
[----:B------:R-:W-:Y:S04]  /*17d00*/  STL.64 [R1+0x2b0], R4 ;  /* 0x0002b00401007387 */ /* 0x000fe80000100a00 */
[----:B------:R2:W-:Y:S04]  /*17d10*/  STL.64 [R1+0x2b8], R6 ;  /* 0x0002b80601007387 */ /* 0x0005e80000100a00 */
[----:B------:R-:W3:Y:S01]  /*17d20*/  LDSM.16.M88.4 R12, [R113+0x4a400] ;  /* 0x04a40000710c783b */ /* 0x000ee20000000200 */
[----:B--2---:R-:W-:Y:S03]  /*17d30*/  HMMA.16816.F32.BF16 R4, R80, R88, R24 ;  /* 0x000000585004723c */ /* 0x004fe60000041818 */
[----:B------:R-:W-:Y:S04]  /*17d40*/  STL.64 [R1+0x290], R16 ;  /* 0x0002901001007387 */ /* 0x000fe80000100a00 */
[----:B------:R-:W-:Y:S01]  /*17d50*/  STL.64 [R1+0x298], R18 ;  /* 0x0002981201007387 */ /* 0x000fe20000100a00 */
[----:B------:R-:W-:-:S03]  /*17d60*/  MOV R24, R35 ;  /* 0x0000002300187202 */ /* 0x000fc60000000f00 */
[----:B------:R-:W2:Y:S11]  /*17d70*/  LDL.LU R35, [R1+0xb58] ;  /* 0x000b580001237983 */ /* 0x000eb60000300800 */
[----:B------:R-:W-:Y:S01]  /*17d80*/  @!UPT UIADD3 URZ, URZ, URZ, URZ ;  /* 0x0000003f3f3ff290 */ /* 0x000fe2000fffe03f */
[----:B------:R-:W-:Y:S04]  /*17d90*/  STL.64 [R1+0x270], R4 ;  /* 0x0002700401007387 */ /* 0x000fe80000100a00 */
[----:B------:R4:W-:Y:S02]  /*17da0*/  STL.64 [R1+0x278], R6 ;  /* 0x0002780601007387 */ /* 0x0009e40000100a00 */
[----:B----4-:R-:W-:Y:S01]  /*17db0*/  HMMA.16816.F32.BF16 R4, R80, R92, R28 ;  /* 0x0000005c5004723c */ /* 0x010fe2000004181c */
[----:B------:R-:W-:Y:S01]  /*17dc0*/  IMAD.MOV.U32 R25, RZ, RZ, R34 ;  /* 0x000000ffff197224 */ /* 0x000fe200078e0022 */
[----:B------:R-:W-:Y:S01]  /*17dd0*/  MOV R26, R33 ;  /* 0x00000021001a7202 */ /* 0x000fe20000000f00 */
[----:B------:R-:W2:Y:S01]  /*17de0*/  LDL.LU R34, [R1+0xb54] ;  /* 0x000b540001227983 */ /* 0x000ea20000300800 */
[----:B------:R-:W-:-:S03]  /*17df0*/  IMAD.MOV.U32 R27, RZ, RZ, R32 ;  /* 0x000000ffff1b7224 */ /* 0x000fc600078e0020 */
[----:B------:R-:W2:Y:S01]  /*17e00*/  LDL.LU R33, [R1+0xb50] ;  /* 0x000b500001217983 */ /* 0x000ea20000300800 */
[----:B------:R-:W-:-:S03]  /*17e10*/  MOV R28, R41 ;  /* 0x00000029001c7202 */ /* 0x000fc60000000f00 */
[----:B------:R-:W2:Y:S01]  /*17e20*/  LDL.LU R32, [R1+0xb4c] ;  /* 0x000b4c0001207983 */ /* 0x000ea20000300800 */
[----:B------:R-:W-:-:S03]  /*17e30*/  IMAD.MOV.U32 R29, RZ, RZ, R40 ;  /* 0x000000ffff1d7224 */ /* 0x000fc600078e0028 */
[----:B------:R-:W4:Y:S08]  /*17e40*/  LDL.LU R41, [R1+0xb48] ;  /* 0x000b480001297983 */ /* 0x000f300000300800 */
[----:B------:R-:W-:Y:S04]  /*17e50*/  STL.64 [R1+0x220], R4 ;  /* 0x0002200401007387 */ /* 0x000fe80000100a00 */
[----:B------:R2:W-:Y:S04]  /*17e60*/  STL.64 [R1+0x228], R6 ;  /* 0x0002280601007387 */ /* 0x0005e80000100a00 */
[----:B------:R-:W4:Y:S01]  /*17e70*/  LDL.LU R40, [R1+0xb44] ;  /* 0x000b440001287983 */ /* 0x000f220000300800 */
[----:B------:R-:W-:Y:S01]  /*17e80*/  MOV R30, R44 ;  /* 0x0000002c001e7202 */ /* 0x000fe20000000f00 */
[----:B------:R-:W-:-:S02]  /*17e90*/  IMAD.MOV.U32 R31, RZ, RZ, R48 ;  /* 0x000000ffff1f7224 */ /* 0x000fc400078e0030 */
[----:B------:R-:W3:Y:S04]  /*17ea0*/  LDL.LU R44, [R1+0xb40] ;  /* 0x000b4000012c7983 */ /* 0x000ee80000300800 */
[----:B------:R-:W3:Y:S01]  /*17eb0*/  LDL.LU R48, [R1+0xb3c] ;  /* 0x000b3c0001307983 */ /* 0x000ee20000300800 */
[C---:B0-----:R-:W-:Y:S08]  /*17ec0*/  HMMA.16816.F32.BF16 R28, R104.reuse, R88, R28 ;  /* 0x00000058681c723c */ /* 0x041ff0000004181c */
[----:B------:R-:W-:Y:S08]  /*17ed0*/  HMMA.16816.F32.BF16 R24, R104, R92, R24 ;  /* 0x0000005c6818723c */ /* 0x000ff00000041818 */
[----:B--2---:R-:W-:Y:S08]  /*17ee0*/  HMMA.16816.F32.BF16 R4, R80, R96, R32 ;  /* 0x000000605004723c */ /* 0x004ff00000041820 */
[C---:B------:R-:W-:Y:S08]  /*17ef0*/  HMMA.16816.F32.BF16 R32, R100.reuse, R84, R36 ;  /* 0x000000546420723c */ /* 0x040ff00000041824 */
[C---:B----4-:R-:W-:Y:S07]  /*17f00*/  HMMA.16816.F32.BF16 R16, R100.reuse, R88, R40 ;  /* 0x000000586410723c */ /* 0x050fee0000041828 */
[----:B------:R-:W-:Y:S04]  /*17f10*/  STL.64 [R1+0x1d0], R4 ;  /* 0x0001d00401007387 */ /* 0x000fe80000100a00 */
[----:B------:R-:W-:Y:S01]  /*17f20*/  STL.64 [R1+0x1d8], R6 ;  /* 0x0001d80601007387 */ /* 0x000fe20000100a00 */
[C---:B---3--:R-:W-:Y:S03]  /*17f30*/  HMMA.16816.F32.BF16 R36, R100.reuse, R92, R44 ;  /* 0x0000005c6424723c */ /* 0x048fe6000004182c */
[----:B------:R-:W-:Y:S04]  /*17f40*/  STL.64 [R1+0x1f0], R32 ;  /* 0x0001f02001007387 */ /* 0x000fe80000100a00 */
[----:B------:R0:W-:Y:S01]  /*17f50*/  STL.64 [R1+0x1f8], R34 ;  /* 0x0001f82201007387 */ /* 0x0001e20000100a00 */
[----:B------:R-:W-:Y:S01]  /*17f60*/  IMAD.MOV.U32 R42, RZ, RZ, R71 ;  /* 0x000000ffff2a7224 */ /* 0x000fe200078e0047 */
[----:B------:R-:W-:Y:S01]  /*17f70*/  MOV R43, R70 ;  /* 0x00000046002b7202 */ /* 0x000fe20000000f00 */
[----:B------:R-:W-:Y:S01]  /*17f80*/  IMAD.MOV.U32 R82, RZ, RZ, R56 ;  /* 0x000000ffff527224 */ /* 0x000fe200078e0038 */
[----:B------:R-:W-:Y:S01]  /*17f90*/  MOV R83, R2 ;  /* 0x0000000200537202 */ /* 0x000fe20000000f00 */
[----:B------:R-:W2:Y:S04]  /*17fa0*/  LDSM.16.M88.4 R4, [R113+0x4ac00] ;  /* 0x04ac00007104783b */ /* 0x000ea80000000200 */
[----:B------:R-:W-:Y:S01]  /*17fb0*/  STL.64 [R1+0x210], R16 ;  /* 0x0002101001007387 */ /* 0x000fe20000100a00 */
[----:B0-----:R-:W-:Y:S03]  /*17fc0*/  HMMA.16816.F32.BF16 R32, R100, R96, R48 ;  /* 0x000000606420723c */ /* 0x001fe60000041830 */
[----:B------:R0:W-:Y:S05]  /*17fd0*/  STL.64 [R1+0x218], R18 ;  /* 0x0002181201007387 */ /* 0x0001ea0000100a00 */
[----:B0-----:R-:W-:Y:S01]  /*17fe0*/  HMMA.16816.F32.BF16 R16, R104, R84, R52 ;  /* 0x000000546810723c */ /* 0x001fe20000041834 */
[----:B------:R-:W-:Y:S04]  /*17ff0*/  STL.64 [R1+0x260], R36 ;  /* 0x0002602401007387 */ /* 0x000fe80000100a00 */
[----:B------:R-:W-:Y:S04]  /*18000*/  STL.64 [R1+0x268], R38 ;  /* 0x0002682601007387 */ /* 0x000fe80000100a00 */
[----:B------:R-:W3:Y:S06]  /*18010*/  LDL.LU R108, [R1+0x100] ;  /* 0x00010000016c7983 */ /* 0x000eec0000300800 */
[----:B------:R0:W-:Y:S04]  /*18020*/  STL.64 [R1+0x250], R32 ;  /* 0x0002502001007387 */ /* 0x0001e80000100a00 */
[----:B------:R4:W-:Y:S04]  /*18030*/  STL.64 [R1+0x258], R34 ;  /* 0x0002582201007387 */ /* 0x0009e80000100a00 */
[----:B------:R-:W-:Y:S04]  /*18040*/  STL.64 [R1+0x240], R16 ;  /* 0x0002401001007387 */ /* 0x000fe80000100a00 */
[----:B------:R-:W-:Y:S04]  /*18050*/  STL.64 [R1+0x248], R18 ;  /* 0x0002481201007387 */ /* 0x000fe80000100a00 */
[----:B------:R-:W3:Y:S04]  /*18060*/  LDL.LU R109, [R1+0x104] ;  /* 0x00010400016d7983 */ /* 0x000ee80000300800 */
[----:B------:R-:W3:Y:S04]  /*18070*/  LDL.LU R110, [R1+0x108] ;  /* 0x00010800016e7983 */ /* 0x000ee80000300800 */
[----:B------:R-:W3:Y:S04]  /*18080*/  LDL.LU R111, [R1+0x10c] ;  /* 0x00010c00016f7983 */ /* 0x000ee80000300800 */
[----:B------:R-:W1:Y:S04]  /*18090*/  LDL.LU R116, [R1+0xf0] ;  /* 0x0000f00001747983 */ /* 0x000e680000300800 */
[----:B------:R-:W1:Y:S04]  /*180a0*/  LDL.LU R117, [R1+0xf4] ;  /* 0x0000f40001757983 */ /* 0x000e680000300800 */
[----:B------:R-:W1:Y:S04]  /*180b0*/  LDL.LU R118, [R1+0xf8] ;  /* 0x0000f80001767983 */ /* 0x000e680000300800 */
[----:B------:R-:W1:Y:S04]  /*180c0*/  LDL.LU R119, [R1+0xfc] ;  /* 0x0000fc0001777983 */ /* 0x000e680000300800 */
[----:B------:R-:W2:Y:S04]  /*180d0*/  LDL.LU R120, [R1+0xe0] ;  /* 0x0000e00001787983 */ /* 0x000ea80000300800 */
[----:B------:R-:W2:Y:S01]  /*180e0*/  LDL.LU R121, [R1+0xe4] ;  /* 0x0000e40001797983 */ /* 0x000ea20000300800 */
[----:B0-----:R-:W-:-:S03]  /*180f0*/  MOV R32, R57 ;  /* 0x0000003900207202 */ /* 0x001fc60000000f00 */
[----:B------:R-:W2:Y:S04]  /*18100*/  LDL.LU R122, [R1+0xe8] ;  /* 0x0000e800017a7983 */ /* 0x000ea80000300800 */
[----:B------:R-:W2:Y:S04]  /*18110*/  LDL.LU R123, [R1+0xec] ;  /* 0x0000ec00017b7983 */ /* 0x000ea80000300800 */
[----:B------:R-:W-:Y:S01]  /*18120*/  STL.64 [R1+0x120], R28 ;  /* 0x0001201c01007387 */ /* 0x000fe20000100a00 */
[----:B------:R-:W-:-:S03]  /*18130*/  IMAD.MOV.U32 R33, RZ, RZ, R58 ;  /* 0x000000ffff217224 */ /* 0x000fc600078e003a */
[----:B------:R-:W-:Y:S01]  /*18140*/  STL.64 [R1+0x128], R30 ;  /* 0x0001281e01007387 */ /* 0x000fe20000100a00 */
[----:B----4-:R-:W-:-:S03]  /*18150*/  MOV R34, R75 ;  /* 0x0000004b00227202 */ /* 0x010fc60000000f00 */
[----:B------:R-:W4:Y:S01]  /*18160*/  LDL.LU R57, [R1+0xb38] ;  /* 0x000b380001397983 */ /* 0x000f220000300800 */
[----:B------:R-:W-:-:S03]  /*18170*/  IMAD.MOV.U32 R35, RZ, RZ, R74 ;  /* 0x000000ffff237224 */ /* 0x000fc600078e004a */
[----:B------:R-:W-:Y:S04]  /*18180*/  STL.64 [R1+0x110], R24 ;  /* 0x0001101801007387 */ /* 0x000fe80000100a00 */
[----:B------:R3:W-:Y:S01]  /*18190*/  STL.64 [R1+0x118], R26 ;  /* 0x0001181a01007387 */ /* 0x0007e20000100a00 */
[----:B------:R-:W-:-:S03]  /*181a0*/  MOV R37, R66 ;  /* 0x0000004200257202 */ /* 0x000fc60000000f00 */
[----:B------:R-:W2:Y:S01]  /*181b0*/  LDL.LU R58, [R1+0xb34] ;  /* 0x000b3400013a7983 */ /* 0x000ea20000300800 */
[----:B------:R-:W-:-:S03]  /*181c0*/  IMAD.MOV.U32 R38, RZ, RZ, R67 ;  /* 0x000000ffff267224 */ /* 0x000fc600078e0043 */
[----:B------:R-:W2:Y:S04]  /*181d0*/  LDL.LU R75, [R1+0xb30] ;  /* 0x000b3000014b7983 */ /* 0x000ea80000300800 */
[----:B------:R-:W3:Y:S04]  /*181e0*/  LDL.LU R74, [R1+0xb2c] ;  /* 0x000b2c00014a7983 */ /* 0x000ee80000300800 */
[----:B------:R-:W3:Y:S04]  /*181f0*/  LDL.LU R36, [R1+0x150] ;  /* 0x0001500001247983 */ /* 0x000ee80000300800 */
[----:B------:R-:W3:Y:S04]  /*18200*/  LDL.LU R66, [R1+0xb28] ;  /* 0x000b280001427983 */ /* 0x000ee80000300800 */
[----:B------:R-:W3:Y:S01]  /*18210*/  LDL.LU R67, [R1+0xb24] ;  /* 0x000b240001437983 */ /* 0x000ee20000300800 */
[----:B------:R-:W-:-:S03]  /*18220*/  MOV R39, R79 ;  /* 0x0000004f00277202 */ /* 0x000fc60000000f00 */
[----:B------:R-:W3:Y:S01]  /*18230*/  LDL.LU R79, [R1+0xb20] ;  /* 0x000b2000014f7983 */ /* 0x000ee20000300800 */
[----:B------:R-:W-:Y:S01]  /*18240*/  IMAD.MOV.U32 R46, RZ, RZ, R73 ;  /* 0x000000ffff2e7224 */ /* 0x000fe200078e0049 */
[----:B------:R-:W-:Y:S02]  /*18250*/  MOV R47, R59 ;  /* 0x0000003b002f7202 */ /* 0x000fe40000000f00 */
[----:B------:R-:W0:Y:S01]  /*18260*/  LDSM.16.M88.4 R16, [R113+0x4b000] ;  /* 0x04b000007110783b */ /* 0x000e220000000200 */
[----:B----4-:R-:W-:Y:S01]  /*18270*/  MOV R81, R57 ;  /* 0x0000003900517202 */ /* 0x010fe20000000f00 */
[----:B--2---:R-:W-:Y:S02]  /*18280*/  IMAD.MOV.U32 R40, RZ, RZ, R75 ;  /* 0x000000ffff287224 */ /* 0x004fe400078e004b */
[----:B------:R-:W2:Y:S01]  /*18290*/  LDL.LU R75, [R1+0xb1c] ;  /* 0x000b1c00014b7983 */ /* 0x000ea20000300800 */
[----:B---3--:R-:W-:-:S03]  /*182a0*/  MOV R41, R74 ;  /* 0x0000004a00297202 */ /* 0x008fc60000000f00 */
[----:B------:R-:W2:Y:S04]  /*182b0*/  LDL.LU R74, [R1+0xb18] ;  /* 0x000b1800014a7983 */ /* 0x000ea80000300800 */
[----:B------:R-:W3:Y:S01]  /*182c0*/  LDL.LU R71, [R1+0xb14] ;  /* 0x000b140001477983 */ /* 0x000ee20000300800 */
[----:B------:R-:W-:-:S03]  /*182d0*/  MOV R45, R66 ;  /* 0x00000042002d7202 */ /* 0x000fc60000000f00 */
[----:B------:R-:W3:Y:S01]  /*182e0*/  LDL.LU R70, [R1+0xb10] ;  /* 0x000b100001467983 */ /* 0x000ee20000300800 */
[----:B------:R-:W-:-:S03]  /*182f0*/  IMAD.MOV.U32 R44, RZ, RZ, R67 ;  /* 0x000000ffff2c7224 */ /* 0x000fc600078e0043 */
[----:B------:R-:W4:Y:S01]  /*18300*/  LDL.LU R67, [R1+0xb0c] ;  /* 0x000b0c0001437983 */ /* 0x000f220000300800 */
[----:B------:R-:W-:-:S03]  /*18310*/  IMAD.MOV.U32 R80, RZ, RZ, R58 ;  /* 0x000000ffff507224 */ /* 0x000fc600078e003a */
[----:B------:R-:W4:Y:S04]  /*18320*/  LDL.LU R66, [R1+0xb08] ;  /* 0x000b080001427983 */ /* 0x000f280000300800 */
[----:B------:R-:W2:Y:S04]  /*18330*/  LDL.LU R73, [R1+0xb04] ;  /* 0x000b040001497983 */ /* 0x000ea80000300800 */
[----:B------:R-:W2:Y:S04]  /*18340*/  LDL.LU R59, [R1+0xb00] ;  /* 0x000b0000013b7983 */ /* 0x000ea80000300800 */
[----:B------:R-:W2:Y:S04]  /*18350*/  LDL.LU R58, [R1+0xafc] ;  /* 0x000afc00013a7983 */ /* 0x000ea80000300800 */
[----:B------:R-:W2:Y:S04]  /*18360*/  LDL.LU R57, [R1+0xaf8] ;  /* 0x000af80001397983 */ /* 0x000ea80000300800 */
[----:B------:R-:W2:Y:S01]  /*18370*/  LDL.LU R56, [R1+0xaf4] ;  /* 0x000af40001387983 */ /* 0x000ea20000300800 */
[----:B------:R-:W-:Y:S01]  /*18380*/  HMMA.16816.F32.BF16 R24, R104, R96, R108 ;  /* 0x000000606818723c */ /* 0x000fe2000004186c */
[----:B------:R-:W-:-:S02]  /*18390*/  IMAD.MOV.U32 R28, RZ, RZ, R69 ;  /* 0x000000ffff1c7224 */ /* 0x000fc400078e0045 */
[----:B------:R-:W3:Y:S04]  /*183a0*/  LDL R2, [R1+0x408] ;  /* 0x0004080001027983 */ /* 0x000ee80000100800 */
[----:B------:R-:W3:Y:S01]  /*183b0*/  LDL.LU R69, [R1+0xaf0] ;  /* 0x000af00001457983 */ /* 0x000ee20000300800 */
[C---:B-1----:R-:W-:Y:S08]  /*183c0*/  HMMA.16816.F32.BF16 R52, R8.reuse, R84, R116 ;  /* 0x000000540834723c */ /* 0x042ff00000041874 */
[----:B------:R-:W-:Y:S07]  /*183d0*/  HMMA.16816.F32.BF16 R48, R8, R88, R120 ;  /* 0x000000580830723c */ /* 0x000fee0000041878 */
[----:B------:R-:W-:Y:S04]  /*183e0*/  STL.64 [R1+0x100], R24 ;  /* 0x0001001801007387 */ /* 0x000fe80000100a00 */
[----:B------:R2:W-:Y:S01]  /*183f0*/  STL.64 [R1+0x108], R26 ;  /* 0x0001081a01007387 */ /* 0x0005e20000100a00 */
[----:B------:R-:W-:Y:S01]  /*18400*/  MOV R29, R65 ;  /* 0x00000041001d7202 */ /* 0x000fe20000000f00 */
[----:B------:R-:W-:Y:S01]  /*18410*/  IMAD.MOV.U32 R30, RZ, RZ, R64 ;  /* 0x000000ffff1e7224 */ /* 0x000fe200078e0040 */
[----:B------:R-:W-:Y:S01]  /*18420*/  MOV R31, R63 ;  /* 0x0000003f001f7202 */ /* 0x000fe20000000f00 */
[----:B------:R-:W4:Y:S04]  /*18430*/  LDL.LU R65, [R1+0xaec] ;  /* 0x000aec0001417983 */ /* 0x000f280000300800 */
[----:B------:R-:W4:Y:S04]  /*18440*/  LDL.LU R64, [R1+0xae8] ;  /* 0x000ae80001407983 */ /* 0x000f280000300800 */
[----:B------:R-:W3:Y:S01]  /*18450*/  LDL.LU R63, [R1+0xae4] ;  /* 0x000ae400013f7983 */ /* 0x000ee20000300800 */
[----:B------:R-:W-:-:S03]  /*18460*/  IMAD.MOV.U32 R108, RZ, RZ, R62 ;  /* 0x000000ffff6c7224 */ /* 0x000fc600078e003e */
[----:B------:R-:W-:Y:S04]  /*18470*/  STL.64 [R1+0xf0], R52 ;  /* 0x0000f03401007387 */ /* 0x000fe80000100a00 */
[----:B------:R-:W-:Y:S04]  /*18480*/  STL.64 [R1+0xf8], R54 ;  /* 0x0000f83601007387 */ /* 0x000fe80000100a00 */
[----:B------:R-:W-:Y:S01]  /*18490*/  STL.64 [R1+0xe0], R48 ;  /* 0x0000e03001007387 */ /* 0x000fe20000100a00 */
[----:B------:R-:W-:-:S03]  /*184a0*/  MOV R109, R61 ;  /* 0x0000003d006d7202 */ /* 0x000fc60000000f00 */
[----:B------:R4:W-:Y:S01]  /*184b0*/  STL.64 [R1+0xe8], R50 ;  /* 0x0000e83201007387 */ /* 0x0009e20000100a00 */
[----:B------:R-:W-:-:S03]  /*184c0*/  IMAD.MOV.U32 R110, RZ, RZ, R60 ;  /* 0x000000ffff6e7224 */ /* 0x000fc600078e003c */
[----:B------:R-:W3:Y:S01]  /*184d0*/  LDL.LU R62, [R1+0xae0] ;  /* 0x000ae000013e7983 */ /* 0x000ee20000300800 */
[----:B------:R-:W-:Y:S01]  /*184e0*/  MOV R111, R68 ;  /* 0x00000044006f7202 */ /* 0x000fe20000000f00 */
[----:B------:R-:W-:Y:S01]  /*184f0*/  IMAD.MOV.U32 R116, RZ, RZ, R72 ;  /* 0x000000ffff747224 */ /* 0x000fe200078e0048 */
[----:B--2---:R-:W-:Y:S11]  /*18500*/  HMMA.16816.F32.BF16 R24, R8, R92, R56 ;  /* 0x0000005c0818723c */ /* 0x004ff60000041838 */
[----:B------:R-:W-:Y:S11]  /*18510*/  @!UPT UIADD3 URZ, URZ, URZ, URZ ;  /* 0x0000003f3f3ff290 */ /* 0x000ff6000fffe03f */
[----:B------:R-:W-:Y:S01]  /*18520*/  @!UPT UIADD3 URZ, URZ, URZ, URZ ;  /* 0x0000003f3f3ff290 */ /* 0x000fe2000fffe03f */
[----:B------:R-:W-:Y:S04]  /*18530*/  STL.64 [R1+0xd0], R24 ;  /* 0x0000d01801007387 */ /* 0x000fe80000100a00 */
[----:B------:R1:W-:Y:S04]  /*18540*/  STL.64 [R1+0xd8], R26 ;  /* 0x0000d81a01007387 */ /* 0x0003e80000100a00 */
[----:B------:R-:W3:Y:S04]  /*18550*/  LDL.LU R61, [R1+0xadc] ;  /* 0x000adc00013d7983 */ /* 0x000ee80000300800 */
[----:B------:R-:W3:Y:S04]  /*18560*/  LDL.LU R60, [R1+0xad8] ;  /* 0x000ad800013c7983 */ /* 0x000ee80000300800 */
[----:B------:R-:W1:Y:S04]  /*18570*/  LDL.LU R68, [R1+0xad4] ;  /* 0x000ad40001447983 */ /* 0x000e680000300800 */
[----:B------:R-:W2:Y:S01]  /*18580*/  LDL.LU R72, [R1+0xad0] ;  /* 0x000ad00001487983 */ /* 0x000ea20000300800 */
[----:B------:R-:W-:Y:S01]  /*18590*/  MOV R117, R78 ;  /* 0x0000004e00757202 */ /* 0x000fe20000000f00 */
[----:B------:R-:W-:Y:S01]  /*185a0*/  IMAD.MOV.U32 R118, RZ, RZ, R77 ;  /* 0x000000ffff767224 */ /* 0x000fe200078e004d */
[----:B------:R-:W-:Y:S01]  /*185b0*/  MOV R119, R76 ;  /* 0x0000004c00777202 */ /* 0x000fe20000000f00 */
[----:B------:R-:W2:Y:S04]  /*185c0*/  LDL.LU R78, [R1+0xacc] ;  /* 0x000acc00014e7983 */ /* 0x000ea80000300800 */
[----:B------:R-:W2:Y:S04]  /*185d0*/  LDL.LU R77, [R1+0xac8] ;  /* 0x000ac800014d7983 */ /* 0x000ea80000300800 */
[----:B------:R-:W2:Y:S01]  /*185e0*/  LDL.LU R76, [R1+0xac4] ;  /* 0x000ac400014c7983 */ /* 0x000ea20000300800 */
[----:B----4-:R-:W-:Y:S08]  /*185f0*/  HMMA.16816.F32.BF16 R48, R12, R84, R64 ;  /* 0x000000540c30723c */ /* 0x010ff00000041840 */
[----:B---3--:R-:W-:Y:S08]  /*18600*/  HMMA.16816.F32.BF16 R8, R8, R96, R60 ;  /* 0x000000600808723c */ /* 0x008ff0000004183c */
[C---:B-1----:R-:W-:Y:S11]  /*18610*/  HMMA.16816.F32.BF16 R24, R12.reuse, R88, R68 ;  /* 0x000000580c18723c */ /* 0x042ff60000041844 */
[----:B------:R-:W-:Y:S04]  /*18620*/  @!UPT UIADD3 URZ, URZ, URZ, URZ ;  /* 0x0000003f3f3ff290 */ /* 0x000fe8000fffe03f */
[----:B------:R-:W-:Y:S04]  /*18630*/  STL.64 [R1+0xc0], R8 ;  /* 0x0000c00801007387 */ /* 0x000fe80000100a00 */
[----:B------:R2:W-:Y:S02]  /*18640*/  STL.64 [R1+0xc8], R10 ;  /* 0x0000c80a01007387 */ /* 0x0005e40000100a00 */
[-C--:B--2---:R-:W-:Y:S02]  /*18650*/  HMMA.16816.F32.BF16 R8, R12, R92.reuse, R72 ;  /* 0x0000005c0c08723c */ /* 0x084fe40000041848 */
[----:B------:R-:W-:Y:S04]  /*18660*/  STL.64 [R1+0xb0], R48 ;  /* 0x0000b03001007387 */ /* 0x000fe80000100a00 */
[----:B------:R-:W-:Y:S04]  /*18670*/  STL.64 [R1+0xb8], R50 ;  /* 0x0000b83201007387 */ /* 0x000fe80000100a00 */
[----:B------:R-:W0:Y:S04]  /*18680*/  LDL.LU R120, [R1+0x1b0] ;  /* 0x0001b00001787983 */ /* 0x000e280000300800 */
[----:B------:R-:W-:Y:S04]  /*18690*/  STL.64 [R1+0xa0], R24 ;  /* 0x0000a01801007387 */ /* 0x000fe80000100a00 */
[----:B------:R-:W-:Y:S01]  /*186a0*/  STL.64 [R1+0xa8], R26 ;  /* 0x0000a81a01007387 */ /* 0x000fe20000100a00 */
[----:B------:R-:W-:Y:S01]  /*186b0*/  HMMA.16816.F32.BF16 R36, R20, R92, R36 ;  /* 0x0000005c1424723c */ /* 0x000fe20000041824 */
[----:B------:R-:W-:Y:S01]  /*186c0*/  IMAD.MOV.U32 R122, RZ, RZ, R112 ;  /* 0x000000ffff7a7224 */ /* 0x000fe200078e0070 */
[----:B------:R-:W-:Y:S01]  /*186d0*/  MOV R123, R0 ;  /* 0x00000000007b7202 */ /* 0x000fe20000000f00 */
[----:B------:R-:W1:Y:S04]  /*186e0*/  LDSM.16.M88.4 R24, [R113+0x4b400] ;  /* 0x04b400007118783b */ /* 0x000e680000000200 */
[----:B------:R-:W-:Y:S04]  /*186f0*/  STL.64 [R1+0x90], R8 ;  /* 0x0000900801007387 */ /* 0x000fe80000100a00 */
[----:B------:R2:W-:Y:S04]  /*18700*/  STL.64 [R1+0x98], R10 ;  /* 0x0000980a01007387 */ /* 0x0005e80000100a00 */
[----:B------:R-:W0:Y:S01]  /*18710*/  LDL.LU R121, [R1+0x1b4] ;  /* 0x0001b40001797983 */ /* 0x000e220000300800 */
[----:B--2---:R-:W-:Y:S08]  /*18720*/  HMMA.16816.F32.BF16 R8, R12, R96, R76 ;  /* 0x000000600c08723c */ /* 0x004ff0000004184c */
[C---:B------:R-:W-:Y:S11]  /*18730*/  HMMA.16816.F32.BF16 R12, R20.reuse, R84, R44 ;  /* 0x00000054140c723c */ /* 0x040ff6000004182c */
[----:B------:R-:W-:Y:S04]  /*18740*/  @!UPT UIADD3 URZ, URZ, URZ, URZ ;  /* 0x0000003f3f3ff290 */ /* 0x000fe8000fffe03f */
[----:B------:R-:W-:Y:S04]  /*18750*/  STL.64 [R1+0x80], R8 ;  /* 0x0000800801007387 */ /* 0x000fe80000100a00 */
[----:B------:R2:W-:Y:S02]  /*18760*/  STL.64 [R1+0x88], R10 ;  /* 0x0000880a01007387 */ /* 0x0005e40000100a00 */
[C---:B--2---:R-:W-:Y:S02]  /*18770*/  HMMA.16816.F32.BF16 R8, R20.reuse, R88, R40 ;  /* 0x000000581408723c */ /* 0x044fe40000041828 */
[----:B------:R-:W-:Y:S04]  /*18780*/  STL.64 [R1+0x70], R12 ;  /* 0x0000700c01007387 */ /* 0x000fe80000100a00 */
[----:B------:R2:W-:Y:S02]  /*18790*/  STL.64 [R1+0x78], R14 ;  /* 0x0000780e01007387 */ /* 0x0005e40000100a00 */
[----:B--2---:R-:W-:Y:S11]  /*187a0*/  HMMA.16816.F32.BF16 R12, R20, R96, R80 ;  /* 0x00000060140c723c */ /* 0x004ff60000041850 */
[----:B------:R-:W-:Y:S04]  /*187b0*/  @!UPT UIADD3 URZ, URZ, URZ, URZ ;  /* 0x0000003f3f3ff290 */ /* 0x000fe8000fffe03f */
[----:B------:R-:W-:Y:S04]  /*187c0*/  STL.64 [R1+0x60], R8 ;  /* 0x0000600801007387 */ /* 0x000fe80000100a00 */
[----:B------:R2:W-:Y:S02]  /*187d0*/  STL.64 [R1+0x68], R10 ;  /* 0x0000680a01007387 */ /* 0x0005e40000100a00 */
[-C--:B--2---:R-:W-:Y:S02]  /*187e0*/  HMMA.16816.F32.BF16 R8, R4, R84.reuse, R32 ;  /* 0x000000540408723c */ /* 0x084fe40000041820 */
[----:B------:R-:W-:Y:S04]  /*187f0*/  STL.64 [R1+0x50], R36 ;  /* 0x0000502401007387 */ /* 0x000fe80000100a00 */
[----:B------:R-:W-:Y:S04]  /*18800*/  STL.64 [R1+0x58], R38 ;  /* 0x0000582601007387 */ /* 0x000fe80000100a00 */
[----:B------:R-:W-:Y:S04]  /*18810*/  STL.64 [R1+0x40], R12 ;  /* 0x0000400c01007387 */ /* 0x000fe80000100a00 */
[----:B------:R-:W-:Y:S01]  /*18820*/  STL.64 [R1+0x48], R14 ;  /* 0x0000480e01007387 */ /* 0x000fe20000100a00 */
[----:B0-----:R-:W-:Y:S09]  /*18830*/  HMMA.16816.F32.BF16 R120, R16, R84, R120 ;  /* 0x000000541078723c */ /* 0x001ff20000041878 */
[----:B------:R-:W-:Y:S01]  /*18840*/  IMAD.MOV.U32 R0, RZ, RZ, R10 ;  /* 0x000000ffff007224 */ /* 0x000fe200078e000a */
[----:B------:R0:W-:Y:S01]  /*18850*/  STL.64 [R1+0x30], R8 ;  /* 0x0000300801007387 */ /* 0x0001e20000100a00 */
[----:B------:R-:W-:Y:S01]  /*18860*/  MOV R112, R11 ;  /* 0x0000000b00707202 */ /* 0x000fe20000000f00 */
[----:B------:R-:W-:-:S02]  /*18870*/  IMAD.MOV.U32 R43, RZ, RZ, R3 ;  /* 0x000000ffff2b7224 */ /* 0x000fc400078e0003 */
[----:B------:R-:W2:Y:S01]  /*18880*/  LDSM.16.M88.4 R36, [R113+0x4b800] ;  /* 0x04b800007124783b */ /* 0x000ea20000000200 */
[C---:B0-----:R-:W-:Y:S03]  /*18890*/  HMMA.16816.F32.BF16 R8, R4.reuse, R88, R28 ;  /* 0x000000580408723c */ /* 0x041fe6000004181c */
[----:B------:R-:W-:Y:S04]  /*188a0*/  STL [R1+0x9b4], R112 ;  /* 0x0009b47001007387 */ /* 0x000fe80000100800 */
[----:B------:R-:W-:Y:S11]  /*188b0*/  STL [R1+0x9b0], R0 ;  /* 0x0009b00001007387 */ /* 0x000ff60000100800 */
[----:B------:R-:W-:Y:S05]  /*188c0*/  @!UPT UIADD3 URZ, URZ, URZ, URZ ;  /* 0x0000003f3f3ff290 */ /* 0x000fea000fffe03f */
[----:B------:R0:W-:Y:S01]  /*188d0*/  STL.64 [R1+0x20], R8 ;  /* 0x0000200801007387 */ /* 0x0001e20000100a00 */
[----:B------:R-:W-:Y:S01]  /*188e0*/  IMAD.MOV.U32 R125, RZ, RZ, R10 ;  /* 0x000000ffff7d7224 */ /* 0x000fe200078e000a */
[----:B------:R-:W-:Y:S02]  /*188f0*/  MOV R124, R11 ;  /* 0x0000000b007c7202 */ /* 0x000fe40000000f00 */
[----:B------:R-:W3:Y:S04]  /*18900*/  LDL.LU R114, [R1+0x670] ;  /* 0x0006700001727983 */ /* 0x000ee80000300800 */
[----:B------:R-:W3:Y:S01]  /*18910*/  LDL R115, [R1+0x40c] ;  /* 0x00040c0001737983 */ /* 0x000ee20000100800 */
[C---:B0-----:R-:W-:Y:S08]  /*18920*/  HMMA.16816.F32.BF16 R8, R4.reuse, R92, R108 ;  /* 0x0000005c0408723c */ /* 0x041ff0000004186c */
[----:B------:R-:W-:Y:S01]  /*18930*/  HMMA.16816.F32.BF16 R4, R4, R96, R116 ;  /* 0x000000600404723c */ /* 0x000fe20000041874 */
[----:B------:R0:W-:Y:S04]  /*18940*/  STL [R1+0x9fc], R124 ;  /* 0x0009fc7c01007387 */ /* 0x0001e80000100800 */
[----:B------:R4:W-:Y:S10]  /*18950*/  STL [R1+0x9f8], R125 ;  /* 0x0009f87d01007387 */ /* 0x0009f40000100800 */
[----:B------:R-:W-:Y:S04]  /*18960*/  STL.64 [R1+0x10], R8 ;  /* 0x0000100801007387 */ /* 0x000fe80000100a00 */
[----:B------:R-:W2:Y:S04]  /*18970*/  LDL.LU R83, [R1+0x484] ;  /* 0x0004840001537983 */ /* 0x000ea80000300800 */
[----:B------:R3:W-:Y:S04]  /*18980*/  STL.64 [R1], R4 ;  /* 0x0000000401007387 */ /* 0x0007e80000100a00 */
        /* <DEDUP_REMOVED lines=12> */
[----:B------:R-:W1:Y:S04]  /*18a50*/  LDL.LU R100, [R1+0x230] ;  /* 0x0002300001647983 */ /* 0x000e680000300800 */
[----:B------:R-:W1:Y:S04]  /*18a60*/  LDL.LU R101, [R1+0x234] ;  /* 0x0002340001657983 */ /* 0x000e680000300800 */
[----:B------:R-:W1:Y:S04]  /*18a70*/  LDL.LU R102, [R1+0x238] ;  /* 0x0002380001667983 */ /* 0x000e680000300800 */
[----:B------:R-:W1:Y:S04]  /*18a80*/  LDL.LU R103, [R1+0x23c] ;  /* 0x00023c0001677983 */ /* 0x000e680000300800 */
[----:B------:R-:W2:Y:S04]  /*18a90*/  LDL.LU R48, [R1+0x280] ;  /* 0x0002800001307983 */ /* 0x000ea80000300800 */
[----:B------:R-:W2:Y:S04]  /*18aa0*/  LDL.LU R49, [R1+0x284] ;  /* 0x0002840001317983 */ /* 0x000ea80000300800 */
[----:B------:R-:W2:Y:S04]  /*18ab0*/  LDL.LU R50, [R1+0x288] ;  /* 0x0002880001327983 */ /* 0x000ea80000300800 */
[----:B------:R-:W2:Y:S04]  /*18ac0*/  LDL.LU R51, [R1+0x28c] ;  /* 0x00028c0001337983 */ /* 0x000ea80000300800 */
[----:B------:R-:W-:Y:S04]  /*18ad0*/  STL.64 [R1+0x938], R122 ;  /* 0x0009387a01007387 */ /* 0x000fe80000100a00 */
[----:B------:R-:W-:Y:S04]  /*18ae0*/  STL.64 [R1+0x930], R120 ;  /* 0x0009307801007387 */ /* 0x000fe80000100a00 */
[----:B------:R-:W2:Y:S04]  /*18af0*/  LDL.LU R44, [R1+0x2a0] ;  /* 0x0002a000012c7983 */ /* 0x000ea80000300800 */
[----:B------:R-:W2:Y:S04]  /*18b00*/  LDL.LU R45, [R1+0x2a4] ;  /* 0x0002a400012d7983 */ /* 0x000ea80000300800 */
[----:B------:R-:W2:Y:S04]  /*18b10*/  LDL.LU R46, [R1+0x2a8] ;  /* 0x0002a800012e7983 */ /* 0x000ea80000300800 */
[----:B------:R-:W2:Y:S04]  /*18b20*/  LDL.LU R47, [R1+0x2ac] ;  /* 0x0002ac00012f7983 */ /* 0x000ea80000300800 */
[----:B------:R-:W2:Y:S04]  /*18b30*/  LDL.LU R40, [R1+0x2c0] ;  /* 0x0002c00001287983 */ /* 0x000ea80000300800 */
[----:B------:R-:W2:Y:S04]  /*18b40*/  LDL.LU R41, [R1+0x2c4] ;  /* 0x0002c40001297983 */ /* 0x000ea80000300800 */
[----:B------:R-:W2:Y:S01]  /*18b50*/  LDL.LU R42, [R1+0x2c8] ;  /* 0x0002c800012a7983 */ /* 0x000ea20000300800 */
[----:B0-----:R-:W-:Y:S01]  /*18b60*/  IMAD.MOV.U32 R124, RZ, RZ, R6 ;  /* 0x000000ffff7c7224 */ /* 0x001fe200078e0006 */
[----:B----4-:R-:W-:Y:S01]  /*18b70*/  MOV R125, R7 ;  /* 0x00000007007d7202 */ /* 0x010fe20000000f00 */
[----:B------:R-:W-:Y:S01]  /*18b80*/  IMAD.MOV.U32 R112, RZ, RZ, R10 ;  /* 0x000000ffff707224 */ /* 0x000fe200078e000a */
[----:B------:R-:W-:Y:S01]  /*18b90*/  MOV R0, R11 ;  /* 0x0000000b00007202 */ /* 0x000fe20000000f00 */
[----:B------:R-:W4:Y:S04]  /*18ba0*/  LDL.LU R3, [R1+0xac0] ;  /* 0x000ac00001037983 */ /* 0x000f280000300800 */
[----:B------:R-:W4:Y:S04]  /*18bb0*/  LDL.LU R28, [R1+0x674] ;  /* 0x00067400011c7983 */ /* 0x000f280000300800 */
[----:B------:R-:W4:Y:S04]  /*18bc0*/  LDL.LU R32, [R1+0x4e0] ;  /* 0x0004e00001207983 */ /* 0x000f280000300800 */
[----:B------:R-:W4:Y:S04]  /*18bd0*/  LDL.LU R31, [R1+0x4e4] ;  /* 0x0004e400011f7983 */ /* 0x000f280000300800 */
[----:B------:R-:W4:Y:S04]  /*18be0*/  LDL.LU R30, [R1+0x4e8] ;  /* 0x0004e800011e7983 */ /* 0x000f280000300800 */
[----:B------:R-:W4:Y:S01]  /*18bf0*/  LDL.LU R29, [R1+0x4ec] ;  /* 0x0004ec00011d7983 */ /* 0x000f220000300800 */
[----:B---3--:R-:W-:-:S04]  /*18c00*/  FADD R4, -R115, R114 ;  /* 0x0000007273047221 */ /* 0x008fc80000000100 */
[----:B------:R-:W-:-:S04]  /*18c10*/  FMUL R4, R4, 1.4426950216293334961 ;  /* 0x3fb8aa3b04047820 */ /* 0x000fc80000400000 */
[----:B------:R0:W3:Y:S01]  /*18c20*/  MUFU.EX2 R115, R4 ;  /* 0x0000000400737308 */ /* 0x0000e20000000800 */
[C---:B--2---:R-:W-:Y:S08]  /*18c30*/  HMMA.16816.F32.BF16 R116, R16.reuse, R88, R116 ;  /* 0x000000581074723c */ /* 0x044ff00000041874 */
[C---:B------:R-:W-:Y:S08]  /*18c40*/  HMMA.16816.F32.BF16 R108, R16.reuse, R92, R108 ;  /* 0x0000005c106c723c */ /* 0x040ff0000004186c */
[----:B0-----:R-:W-:Y:S08]  /*18c50*/  HMMA.16816.F32.BF16 R4, R16, R96, R52 ;  /* 0x000000601004723c */ /* 0x001ff00000041834 */
[C---:B-1----:R-:W-:Y:S01]  /*18c60*/  HMMA.16816.F32.BF16 R8, R24.reuse, R84, R100 ;  /* 0x000000541808723c */ /* 0x042fe20000041864 */
[----:B------:R-:W-:Y:S07]  /*18c70*/  STL.64 [R1+0x948], R118 ;  /* 0x0009487601007387 */ /* 0x000fee0000100a00 */
[C---:B------:R-:W-:Y:S01]  /*18c80*/  HMMA.16816.F32.BF16 R12, R24.reuse, R88, R48 ;  /* 0x00000058180c723c */ /* 0x040fe20000041830 */
[----:B------:R-:W-:Y:S04]  /*18c90*/  STL.64 [R1+0x940], R116 ;  /* 0x0009407401007387 */ /* 0x000fe80000100a00 */
[----:B------:R-:W2:Y:S04]  /*18ca0*/  LDL.LU R114, [R1+0x678] ;  /* 0x0006780001727983 */ /* 0x000ea80000300800 */
[----:B------:R-:W-:Y:S01]  /*18cb0*/  STL.64 [R1+0x958], R110 ;  /* 0x0009586e01007387 */ /* 0x000fe20000100a00 */
[C---:B------:R-:W-:Y:S03]  /*18cc0*/  HMMA.16816.F32.BF16 R16, R24.reuse, R92, R44 ;  /* 0x0000005c1810723c */ /* 0x040fe6000004182c */
[----:B------:R-:W-:Y:S05]  /*18cd0*/  STL.64 [R1+0x950], R108 ;  /* 0x0009506c01007387 */ /* 0x000fea0000100a00 */
[----:B------:R-:W-:Y:S01]  /*18ce0*/  HMMA.16816.F32.BF16 R20, R24, R96, R40 ;  /* 0x000000601814723c */ /* 0x000fe20000041828 */
[----:B------:R-:W-:Y:S04]  /*18cf0*/  STL.64 [R1+0x968], R6 ;  /* 0x0009680601007387 */ /* 0x000fe80000100a00 */
[----:B------:R-:W-:Y:S04]  /*18d00*/  STL.64 [R1+0x960], R4 ;  /* 0x0009600401007387 */ /* 0x000fe80000100a00 */
[----:B------:R-:W-:Y:S04]  /*18d10*/  STL.64 [R1+0x978], R10 ;  /* 0x0009780a01007387 */ /* 0x000fe80000100a00 */
[----:B------:R0:W-:Y:S04]  /*18d20*/  STL.64 [R1+0x970], R8 ;  /* 0x0009700801007387 */ /* 0x0001e80000100a00 */
[----:B------:R-:W1:Y:S04]  /*18d30*/  LDSM.16.M88.4 R52, [R113+0x4bc00] ;  /* 0x04bc00007134783b */ /* 0x000e680000000200 */
[----:B0-----:R-:W2:Y:S04]  /*18d40*/  LDL.LU R8, [R1+0x4f0] ;  /* 0x0004f00001087983 */ /* 0x001ea80000300800 */
[----:B------:R-:W2:Y:S04]  /*18d50*/  LDL.LU R7, [R1+0x4f4] ;  /* 0x0004f40001077983 */ /* 0x000ea80000300800 */
[----:B------:R-:W2:Y:S04]  /*18d60*/  LDL.LU R6, [R1+0x4f8] ;  /* 0x0004f80001067983 */ /* 0x000ea80000300800 */
[----:B------:R-:W-:Y:S04]  /*18d70*/  STL.64 [R1+0x988], R14 ;  /* 0x0009880e01007387 */ /* 0x000fe80000100a00 */
[----:B------:R-:W-:Y:S04]  /*18d80*/  STL.64 [R1+0x980], R12 ;  /* 0x0009800c01007387 */ /* 0x000fe80000100a00 */
[----:B------:R-:W2:Y:S04]  /*18d90*/  LDL.LU R5, [R1+0x4fc] ;  /* 0x0004fc0001057983 */ /* 0x000ea80000300800 */
[----:B------:R0:W-:Y:S04]  /*18da0*/  STL.64 [R1+0x998], R18 ;  /* 0x0009981201007387 */ /* 0x0001e80000100a00 */
[----:B------:R0:W-:Y:S04]  /*18db0*/  STL.64 [R1+0x990], R16 ;  /* 0x0009901001007387 */ /* 0x0001e80000100a00 */
[----:B------:R-:W-:Y:S04]  /*18dc0*/  STL.64 [R1+0x9a8], R22 ;  /* 0x0009a81601007387 */ /* 0x000fe80000100a00 */
[----:B------:R-:W-:Y:S04]  /*18dd0*/  STL.64 [R1+0x9a0], R20 ;  /* 0x0009a01401007387 */ /* 0x000fe80000100a00 */
        /* <DEDUP_REMOVED lines=11> */
[----:B------:R-:W2:Y:S01]  /*18e90*/  LDL.LU R9, [R1+0x52c] ;  /* 0x00052c0001097983 */ /* 0x000ea20000300800 */
[----:B----4-:R-:W-:-:S02]  /*18ea0*/  FMUL R24, R83, R32 ;  /* 0x0000002053187220 */ /* 0x010fc40000400000 */
[----:B------:R-:W-:-:S04]  /*18eb0*/  FADD R28, -R2, R28 ;  /* 0x0000001c021c7221 */ /* 0x000fc80000000100 */
[----:B------:R-:W-:Y:S02]  /*18ec0*/  FMUL R33, R28, 1.4426950216293334961 ;  /* 0x3fb8aa3b1c217820 */ /* 0x000fe40000400000 */
[----:B------:R-:W-:Y:S02]  /*18ed0*/  FMUL R25, R83, R31 ;  /* 0x0000001f53197220 */ /* 0x000fe40000400000 */
[C---:B---3--:R-:W-:Y:S02]  /*18ee0*/  FMUL R26, R115.reuse, R30 ;  /* 0x0000001e731a7220 */ /* 0x048fe40000400000 */
[----:B------:R-:W-:-:S07]  /*18ef0*/  FMUL R27, R115, R29 ;  /* 0x0000001d731b7220 */ /* 0x000fce0000400000 */
[----:B------:R-:W-:Y:S01]  /*18f00*/  HMMA.16816.F32.BF16 R24, R36, R84, R24 ;  /* 0x000000542418723c */ /* 0x000fe20000041818 */
[----:B------:R-:W-:Y:S01]  /*18f10*/  MOV R100, R95 ;  /* 0x0000005f00647202 */ /* 0x000fe20000000f00 */
[----:B------:R-:W-:Y:S01]  /*18f20*/  IMAD.MOV.U32 R101, RZ, RZ, R94 ;  /* 0x000000ffff657224 */ /* 0x000fe200078e005e */
[----:B------:R-:W-:Y:S01]  /*18f30*/  MOV R102, R99 ;  /* 0x0000006300667202 */ /* 0x000fe20000000f00 */
[----:B------:R-:W-:Y:S11]  /*18f40*/  IMAD.MOV.U32 R103, RZ, RZ, R98 ;  /* 0x000000ffff677224 */ /* 0x000ff600078e0062 */
[----:B------:R-:W-:Y:S08]  /*18f50*/  @!UPT UIADD3 URZ, URZ, URZ, URZ ;  /* 0x0000003f3f3ff290 */ /* 0x000ff0000fffe03f */
[----:B------:R-:W-:Y:S04]  /*18f60*/  STL.64 [R1+0x9c0], R26 ;  /* 0x0009c01a01007387 */ /* 0x000fe80000100a00 */
[----:B------:R-:W-:Y:S01]  /*18f70*/  STL.64 [R1+0x9b8], R24 ;  /* 0x0009b81801007387 */ /* 0x000fe20000100a00 */
[----:B------:R-:W-:Y:S01]  /*18f80*/  MOV R120, R87 ;  /* 0x0000005700787202 */ /* 0x000fe20000000f00 */
[----:B------:R-:W-:Y:S01]  /*18f90*/  IMAD.MOV.U32 R121, RZ, RZ, R86 ;  /* 0x000000ffff797224 */ /* 0x000fe200078e0056 */
[----:B------:R-:W-:Y:S01]  /*18fa0*/  MOV R122, R91 ;  /* 0x0000005b007a7202 */ /* 0x000fe20000000f00 */
[----:B------:R-:W-:Y:S02]  /*18fb0*/  IMAD.MOV.U32 R123, RZ, RZ, R90 ;  /* 0x000000ffff7b7224 */ /* 0x000fe400078e005a */
[----:B--2---:R-:W-:-:S04]  /*18fc0*/  FADD R32, -R3, R114 ;  /* 0x0000007203207221 */ /* 0x004fc80000000100 */
[----:B------:R-:W-:Y:S01]  /*18fd0*/  FMUL R40, R32, 1.4426950216293334961 ;  /* 0x3fb8aa3b20287820 */ /* 0x000fe20000400000 */
[----:B------:R0:W2:Y:S08]  /*18fe0*/  MUFU.EX2 R114, R33 ;  /* 0x0000002100727308 */ /* 0x0000b00000000800 */
[----:B------:R3:W2:Y:S01]  /*18ff0*/  MUFU.EX2 R113, R40 ;  /* 0x0000002800717308 */ /* 0x0006a20000000800 */
[----:B------:R-:W-:-:S02]  /*19000*/  FMUL R28, R83, R8 ;  /* 0x00000008531c7220 */ /* 0x000fc40000400000 */
[----:B------:R-:W4:Y:S01]  /*19010*/  LDL.LU R8, [R1+0x530] ;  /* 0x0005300001087983 */ /* 0x000f220000300800 */
[----:B------:R-:W-:-:S03]  /*19020*/  FMUL R29, R83, R7 ;  /* 0x00000007531d7220 */ /* 0x000fc60000400000 */
[----:B------:R-:W4:Y:S01]  /*19030*/  LDL.LU R7, [R1+0x534] ;  /* 0x0005340001077983 */ /* 0x000f220000300800 */
[----:B------:R-:W-:-:S03]  /*19040*/  FMUL R30, R115, R6 ;  /* 0x00000006731e7220 */ /* 0x000fc60000400000 */
[----:B------:R-:W4:Y:S01]  /*19050*/  LDL.LU R6, [R1+0x538] ;  /* 0x0005380001067983 */ /* 0x000f220000300800 */
[----:B------:R-:W-:-:S03]  /*19060*/  FMUL R31, R115, R5 ;  /* 0x00000005731f7220 */ /* 0x000fc60000400000 */
[----:B------:R-:W4:Y:S04]  /*19070*/  LDL.LU R5, [R1+0x53c] ;  /* 0x00053c0001057983 */ /* 0x000f280000300800 */
[----:B------:R-:W-:Y:S01]  /*19080*/  HMMA.16816.F32.BF16 R28, R36, R88, R28 ;  /* 0x00000058241c723c */ /* 0x000fe2000004181c */
[C---:B------:R-:W-:Y:S02]  /*19090*/  FMUL R32, R83.reuse, R19 ;  /* 0x0000001353207220 */ /* 0x040fe40000400000 */
[----:B0-----:R-:W-:Y:S02]  /*190a0*/  FMUL R33, R83, R18 ;  /* 0x0000001253217220 */ /* 0x001fe40000400000 */
[C---:B------:R-:W-:Y:S02]  /*190b0*/  FMUL R34, R115.reuse, R17 ;  /* 0x0000001173227220 */ /* 0x040fe40000400000 */
[----:B------:R-:W-:-:S02]  /*190c0*/  FMUL R35, R115, R4 ;  /* 0x0000000473237220 */ /* 0x000fc40000400000 */
[C---:B---3--:R-:W-:Y:S02]  /*190d0*/  FMUL R40, R83.reuse, R16 ;  /* 0x0000001053287220 */ /* 0x048fe40000400000 */
[----:B------:R-:W-:Y:S02]  /*190e0*/  FMUL R41, R83, R15 ;  /* 0x0000000f53297220 */ /* 0x000fe40000400000 */
[C---:B------:R-:W-:Y:S02]  /*190f0*/  FMUL R42, R115.reuse, R14 ;  /* 0x0000000e732a7220 */ /* 0x040fe40000400000 */
[----:B------:R-:W-:Y:S01]  /*19100*/  FMUL R43, R115, R13 ;  /* 0x0000000d732b7220 */ /* 0x000fe20000400000 */
[C---:B------:R-:W-:Y:S08]  /*19110*/  HMMA.16816.F32.BF16 R32, R36.reuse, R92, R32 ;  /* 0x0000005c2420723c */ /* 0x040ff00000041820 */
[----:B------:R-:W-:Y:S07]  /*19120*/  HMMA.16816.F32.BF16 R36, R36, R96, R40 ;  /* 0x000000602424723c */ /* 0x000fee0000041828 */
[----:B--2---:R-:W-:-:S02]  /*19130*/  FMUL R40, R114, R12 ;  /* 0x0000000c72287220 */ /* 0x004fc40000400000 */
[----:B------:R-:W-:Y:S02]  /*19140*/  FMUL R41, R114, R11 ;  /* 0x0000000b72297220 */ /* 0x000fe40000400000 */
[C---:B------:R-:W-:Y:S02]  /*19150*/  FMUL R42, R113.reuse, R10 ;  /* 0x0000000a712a7220 */ /* 0x040fe40000400000 */
[----:B------:R-:W-:-:S07]  /*19160*/  FMUL R43, R113, R9 ;  /* 0x00000009712b7220 */ /* 0x000fce0000400000 */
[----:B-1----:R-:W-:Y:S01]  /*19170*/  HMMA.16816.F32.BF16 R40, R52, R84, R40 ;  /* 0x000000543428723c */ /* 0x002fe20000041828 */
[----:B------:R-:W-:Y:S04]  /*19180*/  STL.64 [R1+0x9d0], R30 ;  /* 0x0009d01e01007387 */ /* 0x000fe80000100a00 */
[----:B------:R-:W-:Y:S04]  /*19190*/  STL.64 [R1+0x9c8], R28 ;  /* 0x0009c81c01007387 */ /* 0x000fe80000100a00 */
[----:B------:R-:W2:Y:S04]  /*191a0*/  LDL R4, [R1+0x8f8] ;  /* 0x0008f80001047983 */ /* 0x000ea80000100800 */
[----:B------:R-:W-:Y:S04]  /*191b0*/  STL.64 [R1+0x9e0], R34 ;  /* 0x0009e02201007387 */ /* 0x000fe80000100a00 */
[----:B------:R-:W-:Y:S04]  /*191c0*/  STL.64 [R1+0x9d8], R32 ;  /* 0x0009d82001007387 */ /* 0x000fe80000100a00 */
[----:B------:R-:W-:Y:S04]  /*191d0*/  STL.64 [R1+0x9f0], R38 ;  /* 0x0009f02601007387 */ /* 0x000fe80000100a00 */
[----:B------:R-:W-:Y:S04]  /*191e0*/  STL.64 [R1+0x9e8], R36 ;  /* 0x0009e82401007387 */ /* 0x000fe80000100a00 */
[----:B------:R-:W-:Y:S04]  /*191f0*/  STL.64 [R1+0xa08], R42 ;  /* 0x000a082a01007387 */ /* 0x000fe80000100a00 */
[----:B------:R-:W-:Y:S04]  /*19200*/  STL.64 [R1+0xa00], R40 ;  /* 0x000a002801007387 */ /* 0x000fe80000100a00 */
        /* <DEDUP_REMOVED lines=11> */
[----:B------:R-:W3:Y:S01]  /*192c0*/  LDL.LU R13, [R1+0x54c] ;  /* 0x00054c00010d7983 */ /* 0x000ee20000300800 */
[----:B----4-:R-:W-:-:S02]  /*192d0*/  FMUL R45, R114, R7 ;  /* 0x00000007722d7220 */ /* 0x010fc40000400000 */
[C---:B------:R-:W-:Y:S02]  /*192e0*/  FMUL R46, R113.reuse, R6 ;  /* 0x00000006712e7220 */ /* 0x040fe40000400000 */
[----:B------:R-:W-:Y:S02]  /*192f0*/  FMUL R44, R114, R8 ;  /* 0x00000008722c7220 */ /* 0x000fe40000400000 */
[----:B------:R-:W-:Y:S01]  /*19300*/  FMUL R47, R113, R5 ;  /* 0x00000005712f7220 */ /* 0x000fe20000400000 */
[----:B--2---:R-:W-:Y:S04]  /*19310*/  LDSM.16.M88.4 R76, [R4+0x48000] ;  /* 0x04800000044c783b */ /* 0x004fe80000000200 */
[----:B------:R-:W0:Y:S04]  /*19320*/  LDSM.16.M88.4 R68, [R4+0x48800] ;  /* 0x048800000444783b */ /* 0x000e280000000200 */
[----:B------:R-:W1:Y:S04]  /*19330*/  LDSM.16.M88.4 R64, [R4+0x48c00] ;  /* 0x048c00000440783b */ /* 0x000e680000000200 */
[----:B------:R-:W2:Y:S04]  /*19340*/  LDSM.16.M88.4 R60, [R4+0x49000] ;  /* 0x04900000043c783b */ /* 0x000ea80000000200 */
[----:B------:R-:W4:Y:S04]  /*19350*/  LDSM.16.M88.4 R56, [R4+0x49400] ;  /* 0x049400000438783b */ /* 0x000f280000000200 */
[----:B------:R-:W0:Y:S04]  /*19360*/  LDSM.16.M88.4 R72, [R4+0x48400] ;  /* 0x048400000448783b */ /* 0x000e280000000200 */
[----:B------:R-:W0:Y:S01]  /*19370*/  LDSM.16.M88.4 R104, [R4+0x49800] ;  /* 0x049800000468783b */ /* 0x000e220000000200 */
[----:B---3--:R-:W-:Y:S01]  /*19380*/  IMAD.MOV.U32 R119, RZ, RZ, R95 ;  /* 0x000000ffff777224 */ /* 0x008fe200078e005f */
[----:B------:R-:W-:Y:S01]  /*19390*/  MOV R118, R94 ;  /* 0x0000005e00767202 */ /* 0x000fe20000000f00 */
[----:B------:R-:W-:Y:S01]  /*193a0*/  IMAD.MOV.U32 R117, RZ, RZ, R99 ;  /* 0x000000ffff757224 */ /* 0x000fe200078e0063 */
[----:B------:R-:W-:-:S02]  /*193b0*/  MOV R116, R98 ;  /* 0x0000006200747202 */ /* 0x000fc40000000f00 */
[----:B------:R-:W3:Y:S04]  /*193c0*/  LDL.LU R98, [R1+0xa9c] ;  /* 0x000a9c0001627983 */ /* 0x000ee80000300800 */
[----:B------:R-:W3:Y:S04]  /*193d0*/  LDL.LU R99, [R1+0xa98] ;  /* 0x000a980001637983 */ /* 0x000ee80000300800 */
[----:B------:R-:W3:Y:S04]  /*193e0*/  LDL.LU R94, [R1+0xa94] ;  /* 0x000a9400015e7983 */ /* 0x000ee80000300800 */
[----:B------:R-:W3:Y:S04]  /*193f0*/  LDL.LU R95, [R1+0xa90] ;  /* 0x000a9000015f7983 */ /* 0x000ee80000300800 */
[----:B------:R-:W3:Y:S01]  /*19400*/  LDL.LU R12, [R1+0x550] ;  /* 0x00055000010c7983 */ /* 0x000ee20000300800 */
[----:B------:R-:W-:Y:S01]  /*19410*/  IMAD.MOV.U32 R109, RZ, RZ, R91 ;  /* 0x000000ffff6d7224 */ /* 0x000fe200078e005b */
[----:B------:R-:W-:-:S02]  /*19420*/  MOV R108, R90 ;  /* 0x0000005a006c7202 */ /* 0x000fc40000000f00 */
[----:B------:R-:W3:Y:S01]  /*19430*/  LDL.LU R7, [R1+0x554] ;  /* 0x0005540001077983 */ /* 0x000ee20000300800 */
[----:B------:R-:W-:-:S03]  /*19440*/  MOV R110, R86 ;  /* 0x00000056006e7202 */ /* 0x000fc60000000f00 */
[----:B------:R-:W3:Y:S01]  /*19450*/  LDL.LU R6, [R1+0x558] ;  /* 0x0005580001067983 */ /* 0x000ee20000300800 */
[----:B------:R-:W-:-:S03]  /*19460*/  IMAD.MOV.U32 R111, RZ, RZ, R87 ;  /* 0x000000ffff6f7224 */ /* 0x000fc600078e0057 */
        /* <DEDUP_REMOVED lines=9> */
[C---:B------:R-:W-:Y:S01]  /*19500*/  FMUL R48, R114.reuse, R16 ;  /* 0x0000001072307220 */ /* 0x040fe20000400000 */
[----:B------:R-:W-:Y:S01]  /*19510*/  HMMA.16816.F32.BF16 R44, R52, R88, R44 ;  /* 0x00000058342c723c */ /* 0x000fe2000004182c */
[----:B------:R-:W-:-:S02]  /*19520*/  FMUL R49, R114, R15 ;  /* 0x0000000f72317220 */ /* 0x000fc40000400000 */
[C---:B------:R-:W-:Y:S02]  /*19530*/  FMUL R50, R113.reuse, R14 ;  /* 0x0000000e71327220 */ /* 0x040fe40000400000 */
[----:B------:R-:W-:-:S07]  /*19540*/  FMUL R51, R113, R13 ;  /* 0x0000000d71337220 */ /* 0x000fce0000400000 */
[----:B------:R-:W-:Y:S01]  /*19550*/  HMMA.16816.F32.BF16 R48, R52, R92, R48 ;  /* 0x0000005c3430723c */ /* 0x000fe20000041830 */
[----:B0-----:R-:W-:Y:S04]  /*19560*/  STL.64 [R1+0xa58], R70 ;  /* 0x000a584601007387 */ /* 0x001fe80000100a00 */
[----:B------:R-:W-:Y:S04]  /*19570*/  STL.64 [R1+0xa50], R68 ;  /* 0x000a504401007387 */ /* 0x000fe80000100a00 */
[----:B-1----:R-:W-:Y:S04]  /*19580*/  STL.64 [R1+0xa48], R66 ;  /* 0x000a484201007387 */ /* 0x002fe80000100a00 */
[----:B------:R-:W-:Y:S04]  /*19590*/  STL.64 [R1+0xa40], R64 ;  /* 0x000a404001007387 */ /* 0x000fe80000100a00 */
[----:B------:R-:W-:Y:S04]  /*195a0*/  STL.64 [R1+0xa18], R46 ;  /* 0x000a182e01007387 */ /* 0x000fe80000100a00 */
[----:B------:R-:W-:Y:S04]  /*195b0*/  STL.64 [R1+0xa10], R44 ;  /* 0x000a102c01007387 */ /* 0x000fe80000100a00 */
[----:B--2---:R-:W-:Y:S04]  /*195c0*/  STL.64 [R1+0xa68], R62 ;  /* 0x000a683e01007387 */ /* 0x004fe80000100a00 */
[----:B------:R-:W-:Y:S04]  /*195d0*/  STL.64 [R1+0xa60], R60 ;  /* 0x000a603c01007387 */ /* 0x000fe80000100a00 */
[----:B----4-:R-:W-:Y:S04]  /*195e0*/  STL.64 [R1+0xa78], R58 ;  /* 0x000a783a01007387 */ /* 0x010fe80000100a00 */
[----:B------:R-:W-:Y:S04]  /*195f0*/  STL.64 [R1+0xa70], R56 ;  /* 0x000a703801007387 */ /* 0x000fe80000100a00 */
[----:B------:R-:W-:Y:S04]  /*19600*/  STL.64 [R1+0xa28], R50 ;  /* 0x000a283201007387 */ /* 0x000fe80000100a00 */
[----:B------:R-:W-:Y:S04]  /*19610*/  STL.64 [R1+0xa20], R48 ;  /* 0x000a203001007387 */ /* 0x000fe80000100a00 */
[----:B------:R-:W-:Y:S04]  /*19620*/  STL.64 [R1+0xa38], R114 ;  /* 0x000a387201007387 */ /* 0x000fe80000100a00 */
[----:B------:R-:W-:Y:S01]  /*19630*/  STL.64 [R1+0xa30], R112 ;  /* 0x000a307001007387 */ /* 0x000fe20000100a00 */
[----:B---3--:R-:W-:-:S02]  /*19640*/  FMUL R80, R114, R12 ;  /* 0x0000000c72507220 */ /* 0x008fc40000400000 */
[C---:B------:R-:W-:Y:S08]  /*19650*/  HMMA.16816.F32.BF16 R12, R76.reuse, R90, R108 ;  /* 0x0000005a4c0c723c */ /* 0x040ff0000004186c */
[C---:B------:R-:W-:Y:S08]  /*19660*/  HMMA.16816.F32.BF16 R16, R76.reuse, R86, R8 ;  /* 0x000000564c10723c */ /* 0x040ff00000041808 */
[C---:B------:R-:W-:Y:S11]  /*19670*/  HMMA.16816.F32.BF16 R8, R76.reuse, R94, R116 ;  /* 0x0000005e4c08723c */ /* 0x040ff60000041874 */
[----:B------:R-:W-:Y:S04]  /*19680*/  @!UPT UIADD3 URZ, URZ, URZ, URZ ;  /* 0x0000003f3f3ff290 */ /* 0x000fe8000fffe03f */
[----:B------:R-:W-:Y:S04]  /*19690*/  STL.64 [R1+0x2a0], R16 ;  /* 0x0002a01001007387 */ /* 0x000fe80000100a00 */
[----:B------:R0:W-:Y:S04]  /*196a0*/  STL.64 [R1+0x2a8], R18 ;  /* 0x0002a81201007387 */ /* 0x0001e80000100a00 */
[----:B------:R-:W-:Y:S04]  /*196b0*/  STL.64 [R1+0x280], R12 ;  /* 0x0002800c01007387 */ /* 0x000fe80000100a00 */
[----:B------:R1:W-:Y:S01]  /*196c0*/  STL.64 [R1+0x288], R14 ;  /* 0x0002880e01007387 */ /* 0x0003e20000100a00 */
[----:B0-----:R-:W-:Y:S08]  /*196d0*/  HMMA.16816.F32.BF16 R16, R76, R98, R120 ;  /* 0x000000624c10723c */ /* 0x001ff00000041878 */
[----:B-1----:R-:W-:Y:S01]  /*196e0*/  HMMA.16816.F32.BF16 R12, R72, R86, R100 ;  /* 0x00000056480c723c */ /* 0x002fe20000041864 */
[----:B------:R0:W-:Y:S04]  /*196f0*/  STL.64 [R1+0x230], R8 ;  /* 0x0002300801007387 */ /* 0x0001e80000100a00 */
[----:B------:R1:W-:Y:S04]  /*19700*/  STL.64 [R1+0x238], R10 ;  /* 0x0002380a01007387 */ /* 0x0003e80000100a00 */
[----:B0-----:R-:W2:Y:S06]  /*19710*/  LDL.LU R8, [R1+0x1f0] ;  /* 0x0001f00001087983 */ /* 0x001eac0000300800 */
[----:B------:R-:W-:Y:S04]  /*19720*/  STL.64 [R1+0x200], R16 ;  /* 0x0002001001007387 */ /* 0x000fe80000100a00 */
[----:B------:R-:W-:Y:S04]  /*19730*/  STL.64 [R1+0x208], R18 ;  /* 0x0002081201007387 */ /* 0x000fe80000100a00 */
[----:B------:R0:W-:Y:S04]  /*19740*/  STL.64 [R1+0x1e0], R12 ;  /* 0x0001e00c01007387 */ /* 0x0001e80000100a00 */
[----:B------:R3:W-:Y:S04]  /*19750*/  STL.64 [R1+0x1e8], R14 ;  /* 0x0001e80e01007387 */ /* 0x0007e80000100a00 */
[----:B------:R-:W2:Y:S04]  /*19760*/  LDL.LU R9, [R1+0x1f4] ;  /* 0x0001f40001097983 */ /* 0x000ea80000300800 */
[----:B-1----:R-:W2:Y:S04]  /*19770*/  LDL.LU R10, [R1+0x1f8] ;  /* 0x0001f800010a7983 */ /* 0x002ea80000300800 */
[----:B------:R-:W2:Y:S04]  /*19780*/  LDL.LU R11, [R1+0x1fc] ;  /* 0x0001fc00010b7983 */ /* 0x000ea80000300800 */
[----:B0-----:R-:W4:Y:S04]  /*19790*/  LDL.LU R12, [R1+0x220] ;  /* 0x00022000010c7983 */ /* 0x001f280000300800 */
[----:B------:R-:W4:Y:S04]  /*197a0*/  LDL.LU R13, [R1+0x224] ;  /* 0x00022400010d7983 */ /* 0x000f280000300800 */
[----:B---3--:R-:W4:Y:S04]  /*197b0*/  LDL.LU R14, [R1+0x228] ;  /* 0x00022800010e7983 */ /* 0x008f280000300800 */
[----:B------:R-:W4:Y:S04]  /*197c0*/  LDL.LU R15, [R1+0x22c] ;  /* 0x00022c00010f7983 */ /* 0x000f280000300800 */
[----:B------:R-:W3:Y:S04]  /*197d0*/  LDL.LU R16, [R1+0x270] ;  /* 0x0002700001107983 */ /* 0x000ee80000300800 */
[----:B------:R-:W3:Y:S04]  /*197e0*/  LDL.LU R17, [R1+0x274] ;  /* 0x0002740001117983 */ /* 0x000ee80000300800 */
[----:B------:R-:W3:Y:S04]  /*197f0*/  LDL.LU R18, [R1+0x278] ;  /* 0x0002780001127983 */ /* 0x000ee80000300800 */
[----:B------:R-:W3:Y:S04]  /*19800*/  LDL.LU R19, [R1+0x27c] ;  /* 0x00027c0001137983 */ /* 0x000ee80000300800 */
        /* <DEDUP_REMOVED lines=21> */
[----:B------:R-:W-:-:S03]  /*19960*/  FMUL R81, R114, R7 ;  /* 0x0000000772517220 */ /* 0x000fc60000400000 */
[----:B------:R-:W2:Y:S01]  /*19970*/  LDL.LU R49, [R1+0x324] ;  /* 0x0003240001317983 */ /* 0x000ea20000300800 */
[----:B------:R-:W-:-:S03]  /*19980*/  FMUL R82, R113, R6 ;  /* 0x0000000671527220 */ /* 0x000fc60000400000 */
[----:B------:R-:W2:Y:S01]  /*19990*/  LDL.LU R50, [R1+0x328] ;  /* 0x0003280001327983 */ /* 0x000ea20000300800 */
[----:B------:R-:W-:-:S03]  /*199a0*/  FMUL R83, R113, R5 ;  /* 0x0000000571537220 */ /* 0x000fc60000400000 */
[----:B------:R-:W2:Y:S04]  /*199b0*/  LDL.LU R51, [R1+0x32c] ;  /* 0x00032c0001337983 */ /* 0x000ea80000300800 */
[----:B------:R-:W2:Y:S04]  /*199c0*/  LDL.LU R112, [R1+0x330] ;  /* 0x0003300001707983 */ /* 0x000ea80000300800 */
[----:B------:R-:W2:Y:S04]  /*199d0*/  LDL.LU R113, [R1+0x334] ;  /* 0x0003340001717983 */ /* 0x000ea80000300800 */
[----:B------:R-:W2:Y:S04]  /*199e0*/  LDL.LU R114, [R1+0x338] ;  /* 0x0003380001727983 */ /* 0x000ea80000300800 */
[----:B------:R-:W2:Y:S01]  /*199f0*/  LDL.LU R115, [R1+0x33c] ;  /* 0x00033c0001737983 */ /* 0x000ea20000300800 */
[----:B------:R-:W-:Y:S03]  /*19a00*/  HMMA.16816.F32.BF16 R52, R52, R96, R80 ;  /* 0x000000603434723c */ /* 0x000fe60000041850 */
        /* <DEDUP_REMOVED lines=12> */
[----:B------:R-:W3:Y:S04]  /*19ad0*/  LDL.LU R56, [R1+0x3a0] ;  /* 0x0003a00001387983 */ /* 0x000ee80000300800 */
[----:B------:R-:W3:Y:S04]  /*19ae0*/  LDL.LU R57, [R1+0x3a4] ;  /* 0x0003a40001397983 */ /* 0x000ee80000300800 */
[----:B------:R-:W3:Y:S04]  /*19af0*/  LDL.LU R58, [R1+0x3a8] ;  /* 0x0003a800013a7983 */ /* 0x000ee80000300800 */
[----:B------:R-:W3:Y:S04]  /*19b00*/  LDL.LU R59, [R1+0x3ac] ;  /* 0x0003ac00013b7983 */ /* 0x000ee80000300800 */
        /* <DEDUP_REMOVED lines=32> */
[C---:B--2---:R-:W-:Y:S08]  /*19d10*/  HMMA.16816.F32.BF16 R60, R72.reuse, R94, R60 ;  /* 0x0000005e483c723c */ /* 0x044ff0000004183c */
[C---:B---3--:R-:W-:Y:S08]  /*19d20*/  HMMA.16816.F32.BF16 R56, R72.reuse, R90, R56 ;  /* 0x0000005a4838723c */ /* 0x048ff00000041838 */
[----:B----4-:R-:W-:Y:S11]  /*19d30*/  HMMA.16816.F32.BF16 R72, R72, R98, R68 ;  /* 0x000000624848723c */ /* 0x010ff60000041844 */
[----:B------:R-:W-:Y:S04]  /*19d40*/  @!UPT UIADD3 URZ, URZ, URZ, URZ ;  /* 0x0000003f3f3ff290 */ /* 0x000fe8000fffe03f */
[----:B------:R-:W-:Y:S04]  /*19d50*/  STL.64 [R1+0x1c0], R56 ;  /* 0x0001c03801007387 */ /* 0x000fe80000100a00 */
[----:B------:R0:W-:Y:S04]  /*19d60*/  STL.64 [R1+0x1c8], R58 ;  /* 0x0001c83a01007387 */ /* 0x0001e80000100a00 */
[----:B0-----:R-:W2:Y:S04]  /*19d70*/  LDL.LU.64 R58, [R1+0xa78] ;  /* 0x000a7800013a7983 */ /* 0x001ea80000300a00 */
[----:B------:R-:W2:Y:S04]  /*19d80*/  LDL.LU.64 R56, [R1+0xa70] ;  /* 0x000a700001387983 */ /* 0x000ea80000300a00 */
[----:B------:R-:W-:Y:S04]  /*19d90*/  STL.64 [R1+0x1b0], R60 ;  /* 0x0001b03c01007387 */ /* 0x000fe80000100a00 */
[----:B------:R0:W-:Y:S04]  /*19da0*/  STL.64 [R1+0x1b8], R62 ;  /* 0x0001b83e01007387 */ /* 0x0001e80000100a00 */
[----:B0-----:R-:W3:Y:S04]  /*19db0*/  LDL.LU.64 R62, [R1+0xa68] ;  /* 0x000a6800013e7983 */ /* 0x001ee80000300a00 */
[----:B------:R-:W3:Y:S04]  /*19dc0*/  LDL.LU.64 R60, [R1+0xa60] ;  /* 0x000a6000013c7983 */ /* 0x000ee80000300a00 */
[----:B------:R-:W4:Y:S04]  /*19dd0*/  LDL.LU.64 R70, [R1+0xa58] ;  /* 0x000a580001467983 */ /* 0x000f280000300a00 */
[----:B------:R-:W4:Y:S04]  /*19de0*/  LDL.LU.64 R68, [R1+0xa50] ;  /* 0x000a500001447983 */ /* 0x000f280000300a00 */
[----:B------:R0:W-:Y:S04]  /*19df0*/  STL.64 [R1+0x1a0], R72 ;  /* 0x0001a04801007387 */ /* 0x0001e80000100a00 */
[----:B------:R1:W-:Y:S04]  /*19e00*/  STL.64 [R1+0x1a8], R74 ;  /* 0x0001a84a01007387 */ /* 0x0003e80000100a00 */
[----:B0-----:R-:W2:Y:S04]  /*19e10*/  LDL.LU R72, [R1+0x360] ;  /* 0x0003600001487983 */ /* 0x001ea80000300800 */
[----:B------:R-:W2:Y:S04]  /*19e20*/  LDL.LU R73, [R1+0x364] ;  /* 0x0003640001497983 */ /* 0x000ea80000300800 */
[----:B-1----:R-:W2:Y:S04]  /*19e30*/  LDL.LU R74, [R1+0x368] ;  /* 0x00036800014a7983 */ /* 0x002ea80000300800 */
[----:B------:R-:W2:Y:S01]  /*19e40*/  LDL.LU R75, [R1+0x36c] ;  /* 0x00036c00014b7983 */ /* 0x000ea20000300800 */
[C---:B----4-:R-:W-:Y:S11]  /*19e50*/  HMMA.16816.F32.BF16 R64, R68.reuse, R86, R64 ;  /* 0x000000564440723c */ /* 0x050ff60000041840 */
[----:B------:R-:W-:Y:S11]  /*19e60*/  @!UPT UIADD3 URZ, URZ, URZ, URZ ;  /* 0x0000003f3f3ff290 */ /* 0x000ff6000fffe03f */
[----:B------:R-:W-:Y:S01]  /*19e70*/  @!UPT UIADD3 URZ, URZ, URZ, URZ ;  /* 0x0000003f3f3ff290 */ /* 0x000fe2000fffe03f */
[----:B------:R-:W-:Y:S04]  /*19e80*/  STL.64 [R1+0x190], R64 ;  /* 0x0001904001007387 */ /* 0x000fe80000100a00 */
[----:B------:R0:W-:Y:S04]  /*19e90*/  STL.64 [R1+0x198], R66 ;  /* 0x0001984201007387 */ /* 0x0001e80000100a00 */
[----:B0-----:R-:W4:Y:S04]  /*19ea0*/  LDL.LU.64 R66, [R1+0xa48] ;  /* 0x000a480001427983 */ /* 0x001f280000300a00 */
[----:B------:R-:W4:Y:S01]  /*19eb0*/  LDL.LU.64 R64, [R1+0xa40] ;  /* 0x000a400001407983 */ /* 0x000f220000300a00 */
[C---:B--2---:R-:W-:Y:S11]  /*19ec0*/  HMMA.16816.F32.BF16 R72, R68.reuse, R90, R72 ;  /* 0x0000005a4448723c */ /* 0x044ff60000041848 */
[----:B------:R-:W-:Y:S11]  /*19ed0*/  @!UPT UIADD3 URZ, URZ, URZ, URZ ;  /* 0x0000003f3f3ff290 */ /* 0x000ff6000fffe03f */
[----:B------:R-:W-:Y:S01]  /*19ee0*/  @!UPT UIADD3 URZ, URZ, URZ, URZ ;  /* 0x0000003f3f3ff290 */ /* 0x000fe2000fffe03f */
[----:B------:R-:W-:Y:S04]  /*19ef0*/  STL.64 [R1+0x2c0], R72 ;  /* 0x0002c04801007387 */ /* 0x000fe80000100a00 */
[----:B------:R0:W-:Y:S02]  /*19f00*/  STL.64 [R1+0x2c8], R74 ;  /* 0x0002c84a01007387 */ /* 0x0001e40000100a00 */
[C---:B0-----:R-:W-:Y:S08]  /*19f10*/  HMMA.16816.F32.BF16 R72, R68.reuse, R94, R76 ;  /* 0x0000005e4448723c */ /* 0x041ff0000004184c */
[----:B------:R-:W-:Y:S01]  /*19f20*/  HMMA.16816.F32.BF16 R76, R68, R98, R80 ;  /* 0x00000062444c723c */ /* 0x000fe20000041850 */
[----:B------:R-:W-:Y:S11]  /*19f30*/  LDSM.16.M88.4 R80, [R4+0x4a000] ;  /* 0x04a000000450783b */ /* 0x000ff60000000200 */
[----:B------:R-:W-:Y:S03]  /*19f40*/  @!UPT UIADD3 URZ, URZ, URZ, URZ ;  /* 0x0000003f3f3ff290 */ /* 0x000fe6000fffe03f */
[----:B------:R-:W-:Y:S04]  /*19f50*/  STL.64 [R1+0x180], R72 ;  /* 0x0001804801007387 */ /* 0x000fe80000100a00 */
[----:B------:R4:W-:Y:S01]  /*19f60*/  STL.64 [R1+0x188], R74 ;  /* 0x0001884a01007387 */ /* 0x0009e20000100a00 */
[-C--:B------:R-:W-:Y:S03]  /*19f70*/  HMMA.16816.F32.BF16 R8, R104, R86.reuse, R8 ;  /* 0x000000566808723c */ /* 0x080fe60000041808 */
[----:B------:R-:W-:Y:S04]  /*19f80*/  STL.64 [R1+0x170], R76 ;  /* 0x0001704c01007387 */ /* 0x000fe80000100a00 */
[----:B------:R-:W-:Y:S04]  /*19f90*/  STL.64 [R1+0x178], R78 ;  /* 0x0001784e01007387 */ /* 0x000fe80000100a00 */
[----:B------:R-:W-:Y:S01]  /*19fa0*/  LDSM.16.M88.4 R76, [R4+0x4a400] ;  /* 0x04a40000044c783b */ /* 0x000fe20000000200 */
[C---:B----4-:R-:W-:Y:S08]  /*19fb0*/  HMMA.16816.F32.BF16 R72, R64.reuse, R86, R112 ;  /* 0x000000564048723c */ /* 0x050ff00000041870 */
[C---:B------:R-:W-:Y:S08]  /*19fc0*/  HMMA.16816.F32.BF16 R68, R64.reuse, R90, R48 ;  /* 0x0000005a4044723c */ /* 0x040ff00000041830 */
[C---:B------:R-:W-:Y:S08]  /*19fd0*/  HMMA.16816.F32.BF16 R48, R64.reuse, R94, R44 ;  /* 0x0000005e4030723c */ /* 0x040ff0000004182c */
[----:B------:R-:W-:Y:S01]  /*19fe0*/  HMMA.16816.F32.BF16 R44, R64, R98, R40 ;  /* 0x00000062402c723c */ /* 0x000fe20000041828 */
[----:B------:R-:W-:Y:S04]  /*19ff0*/  STL.64 [R1+0x160], R72 ;  /* 0x0001604801007387 */ /* 0x000fe80000100a00 */
[----:B------:R-:W-:Y:S03]  /*1a000*/  LDSM.16.M88.4 R64, [R4+0x4b000] ;  /* 0x04b000000440783b */ /* 0x000fe60000000200 */
[C---:B---3--:R-:W-:Y:S08]  /*1a010*/  HMMA.16816.F32.BF16 R40, R60.reuse, R86, R36 ;  /* 0x000000563c28723c */ /* 0x048ff00000041824 */
[C---:B------:R-:W-:Y:S08]  /*1a020*/  HMMA.16816.F32.BF16 R36, R60.reuse, R90, R32 ;  /* 0x0000005a3c24723c */ /* 0x040ff00000041820 */
[C---:B------:R-:W-:Y:S08]  /*1a030*/  HMMA.16816.F32.BF16 R32, R60.reuse, R94, R28 ;  /* 0x0000005e3c20723c */ /* 0x040ff0000004181c */
[----:B------:R-:W-:Y:S01]  /*1a040*/  HMMA.16816.F32.BF16 R28, R60, R98, R24 ;  /* 0x000000623c1c723c */ /* 0x000fe20000041818 */
[----:B------:R-:W-:Y:S04]  /*1a050*/  STL.64 [R1+0x168], R74 ;  /* 0x0001684a01007387 */ /* 0x000fe80000100a00 */
[----:B------:R-:W-:Y:S03]  /*1a060*/  LDSM.16.M88.4 R60, [R4+0x4b400] ;  /* 0x04b40000043c783b */ /* 0x000fe60000000200 */
[C---:B------:R-:W-:Y:S01]  /*1a070*/  HMMA.16816.F32.BF16 R24, R56.reuse, R86, R20 ;  /* 0x000000563818723c */ /* 0x040fe20000041814 */
[----:B------:R-:W-:Y:S04]  /*1a080*/  STL.64 [R1+0x150], R68 ;  /* 0x0001504401007387 */ /* 0x000fe80000100a00 */
[----:B------:R-:W-:Y:S03]  /*1a090*/  LDSM.16.M88.4 R72, [R4+0x4a800] ;  /* 0x04a800000448783b */ /* 0x000fe60000000200 */
[C---:B------:R-:W-:Y:S01]  /*1a0a0*/  HMMA.16816.F32.BF16 R20, R56.reuse, R90, R16 ;  /* 0x0000005a3814723c */ /* 0x040fe20000041810 */
[----:B------:R-:W-:Y:S07]  /*1a0b0*/  STL.64 [R1+0x158], R70 ;  /* 0x0001584601007387 */ /* 0x000fee0000100a00 */
[C---:B------:R-:W-:Y:S01]  /*1a0c0*/  HMMA.16816.F32.BF16 R16, R56.reuse, R94, R12 ;  /* 0x0000005e3810723c */ /* 0x040fe2000004180c */
[----:B------:R-:W-:Y:S04]  /*1a0d0*/  STL.64 [R1+0x140], R48 ;  /* 0x0001403001007387 */ /* 0x000fe80000100a00 */
[----:B------:R-:W-:Y:S03]  /*1a0e0*/  LDSM.16.M88.4 R68, [R4+0x4ac00] ;  /* 0x04ac00000444783b */ /* 0x000fe60000000200 */
[----:B------:R-:W-:Y:S01]  /*1a0f0*/  HMMA.16816.F32.BF16 R12, R56, R98, R100 ;  /* 0x00000062380c723c */ /* 0x000fe20000041864 */
[----:B------:R-:W-:Y:S04]  /*1a100*/  STL.64 [R1+0x148], R50 ;  /* 0x0001483201007387 */ /* 0x000fe80000100a00 */
        /* <DEDUP_REMOVED lines=19> */
[----:B------:R0:W-:Y:S04]  /*1a240*/  STL.64 [R1+0x308], R10 ;  /* 0x0003080a01007387 */ /* 0x0001e80000100a00 */
[----:B------:R-:W1:Y:S04]  /*1a250*/  LDSM.16.M88.4 R100, [R4+0x49c00] ;  /* 0x049c00000464783b */ /* 0x000e680000000200 */
[----:B------:R-:W2:Y:S01]  /*1a260*/  LDSM.16.M88.4 R56, [R4+0x4b800] ;  /* 0x04b800000438783b */ /* 0x000ea20000000200 */
[C---:B0-----:R-:W-:Y:S11]  /*1a270*/  HMMA.16816.F32.BF16 R8, R104.reuse, R90, R108 ;  /* 0x0000005a6808723c */ /* 0x041ff6000004186c */
[----:B------:R-:W-:Y:S11]  /*1a280*/  @!UPT UIADD3 URZ, URZ, URZ, URZ ;  /* 0x0000003f3f3ff290 */ /* 0x000ff6000fffe03f */
[----:B------:R-:W-:Y:S01]  /*1a290*/  @!UPT UIADD3 URZ, URZ, URZ, URZ ;  /* 0x0000003f3f3ff290 */ /* 0x000fe2000fffe03f */
[----:B------:R-:W-:Y:S04]  /*1a2a0*/  STL.64 [R1+0x210], R8 ;  /* 0x0002100801007387 */ /* 0x000fe80000100a00 */
[----:B------:R0:W-:Y:S02]  /*1a2b0*/  STL.64 [R1+0x218], R10 ;  /* 0x0002180a01007387 */ /* 0x0001e40000100a00 */
[C---:B0-----:R-:W-:Y:S11]  /*1a2c0*/  HMMA.16816.F32.BF16 R8, R104.reuse, R94, R116 ;  /* 0x0000005e6808723c */ /* 0x041ff60000041874 */
[----:B------:R-:W-:Y:S11]  /*1a2d0*/  @!UPT UIADD3 URZ, URZ, URZ, URZ ;  /* 0x0000003f3f3ff290 */ /* 0x000ff6000fffe03f */
[----:B------:R-:W-:Y:S01]  /*1a2e0*/  @!UPT UIADD3 URZ, URZ, URZ, URZ ;  /* 0x0000003f3f3ff290 */ /* 0x000fe2000fffe03f */
[----:B------:R-:W-:Y:S04]  /*1a2f0*/  STL.64 [R1+0x260], R8 ;  /* 0x0002600801007387 */ /* 0x000fe80000100a00 */
[----:B------:R0:W-:Y:S04]  /*1a300*/  STL.64 [R1+0x268], R10 ;  /* 0x0002680a01007387 */ /* 0x0001e80000100a00 */
[----:B------:R-:W3:Y:S01]  /*1a310*/  LDL.LU R116, [R1+0x50] ;  /* 0x0000500001747983 */ /* 0x000ee20000300800 */
[----:B0-----:R-:W-:Y:S03]  /*1a320*/  HMMA.16816.F32.BF16 R8, R104, R98, R120 ;  /* 0x000000626808723c */ /* 0x001fe60000041878 */
[----:B------:R-:W0:Y:S11]  /*1a330*/  LDSM.16.M88.4 R104, [R4+0x4bc00] ;  /* 0x04bc00000468783b */ /* 0x000e360000000200 */
[----:B------:R-:W-:Y:S09]  /*1a340*/  @!UPT UIADD3 URZ, URZ, URZ, URZ ;  /* 0x0000003f3f3ff290 */ /* 0x000ff2000fffe03f */
[----:B------:R4:W-:Y:S04]  /*1a350*/  STL.64 [R1+0x1f0], R8 ;  /* 0x0001f00801007387 */ /* 0x0009e80000100a00 */
[----:B------:R0:W-:Y:S04]  /*1a360*/  STL.64 [R1+0x1f8], R10 ;  /* 0x0001f80a01007387 */ /* 0x0001e80000100a00 */
[----:B------:R-:W3:Y:S04]  /*1a370*/  LDL.LU R117, [R1+0x54] ;  /* 0x0000540001757983 */ /* 0x000ee80000300800 */
[----:B------:R-:W3:Y:S04]  /*1a380*/  LDL.LU R118, [R1+0x58] ;  /* 0x0000580001767983 */ /* 0x000ee80000300800 */
[----:B------:R-:W3:Y:S04]  /*1a390*/  LDL.LU R119, [R1+0x5c] ;  /* 0x00005c0001777983 */ /* 0x000ee80000300800 */
[----:B----4-:R-:W4:Y:S04]  /*1a3a0*/  LDL.LU R8, [R1+0x80] ;  /* 0x0000800001087983 */ /* 0x010f280000300800 */
[----:B------:R-:W4:Y:S04]  /*1a3b0*/  LDL.LU R9, [R1+0x84] ;  /* 0x0000840001097983 */ /* 0x000f280000300800 */
[----:B0-----:R-:W4:Y:S04]  /*1a3c0*/  LDL.LU R10, [R1+0x88] ;  /* 0x00008800010a7983 */ /* 0x001f280000300800 */
[----:B------:R-:W4:Y:S04]  /*1a3d0*/  LDL.LU R11, [R1+0x8c] ;  /* 0x00008c00010b7983 */ /* 0x000f280000300800 */
        /* <DEDUP_REMOVED lines=56> */
[C---:B-1----:R-:W-:Y:S08]  /*1a760*/  HMMA.16816.F32.BF16 R48, R100.reuse, R90, R48 ;  /* 0x0000005a6430723c */ /* 0x042ff00000041830 */
[C---:B--2---:R-:W-:Y:S08]  /*1a770*/  HMMA.16816.F32.BF16 R112, R100.reuse, R86, R112 ;  /* 0x000000566470723c */ /* 0x044ff00000041870 */
[C---:B---3--:R-:W-:Y:S11]  /*1a780*/  HMMA.16816.F32.BF16 R44, R100.reuse, R94, R44 ;  /* 0x0000005e642c723c */ /* 0x048ff6000004182c */
[----:B------:R-:W-:Y:S04]  /*1a790*/  @!UPT UIADD3 URZ, URZ, URZ, URZ ;  /* 0x0000003f3f3ff290 */ /* 0x000fe8000fffe03f */
[----:B------:R-:W-:Y:S01]  /*1a7a0*/  STL.64 [R1+0x240], R112 ;  /* 0x0002407001007387 */ /* 0x000fe20000100a00 */
[----:B------:R-:W-:Y:S03]  /*1a7b0*/  HMMA.16816.F32.BF16 R100, R100, R98, R40 ;  /* 0x000000626464723c */ /* 0x000fe60000041828 */
[----:B------:R0:W-:Y:S04]  /*1a7c0*/  STL.64 [R1+0x248], R114 ;  /* 0x0002487201007387 */ /* 0x0001e80000100a00 */
[----:B0-----:R-:W2:Y:S04]  /*1a7d0*/  LDL.LU.64 R114, [R1+0xa38] ;  /* 0x000a380001727983 */ /* 0x001ea80000300a00 */
[----:B------:R-:W3:Y:S04]  /*1a7e0*/  LDL.LU.64 R112, [R1+0xa30] ;  /* 0x000a300001707983 */ /* 0x000ee80000300a00 */
[----:B------:R-:W-:Y:S04]  /*1a7f0*/  STL.64 [R1+0x120], R48 ;  /* 0x0001203001007387 */ /* 0x000fe80000100a00 */
[----:B------:R0:W-:Y:S04]  /*1a800*/  STL.64 [R1+0x128], R50 ;  /* 0x0001283201007387 */ /* 0x0001e80000100a00 */
[----:B0-----:R-:W2:Y:S04]  /*1a810*/  LDL.LU.64 R50, [R1+0xa28] ;  /* 0x000a280001327983 */ /* 0x001ea80000300a00 */
[----:B------:R-:W2:Y:S04]  /*1a820*/  LDL.LU.64 R48, [R1+0xa20] ;  /* 0x000a200001307983 */ /* 0x000ea80000300a00 */
[----:B------:R-:W-:Y:S04]  /*1a830*/  STL.64 [R1+0x110], R44 ;  /* 0x0001102c01007387 */ /* 0x000fe80000100a00 */
[----:B------:R0:W-:Y:S04]  /*1a840*/  STL.64 [R1+0x118], R46 ;  /* 0x0001182e01007387 */ /* 0x0001e80000100a00 */
[----:B0-----:R-:W2:Y:S04]  /*1a850*/  LDL.LU.64 R46, [R1+0xa18] ;  /* 0x000a1800012e7983 */ /* 0x001ea80000300a00 */
[----:B------:R-:W2:Y:S04]  /*1a860*/  LDL.LU.64 R44, [R1+0xa10] ;  /* 0x000a1000012c7983 */ /* 0x000ea80000300a00 */
[----:B------:R-:W2:Y:S04]  /*1a870*/  LDL.LU.64 R42, [R1+0xa08] ;  /* 0x000a0800012a7983 */ /* 0x000ea80000300a00 */
[----:B------:R-:W2:Y:S04]  /*1a880*/  LDL.LU.64 R40, [R1+0xa00] ;  /* 0x000a000001287983 */ /* 0x000ea80000300a00 */
[----:B------:R0:W-:Y:S04]  /*1a890*/  STL.64 [R1+0x100], R100 ;  /* 0x0001006401007387 */ /* 0x0001e80000100a00 */
[----:B------:R1:W-:Y:S04]  /*1a8a0*/  STL.64 [R1+0x108], R102 ;  /* 0x0001086601007387 */ /* 0x0003e80000100a00 */
[----:B0-----:R-:W2:Y:S04]  /*1a8b0*/  LDL.LU R100, [R1] ;  /* 0x0000000001647983 */ /* 0x001ea80000300800 */
[----:B------:R-:W2:Y:S01]  /*1a8c0*/  LDL.LU R101, [R1+0x4] ;  /* 0x0000040001657983 */ /* 0x000ea20000300800 */
[----:B-1----:R-:W-:Y:S01]  /*1a8d0*/  MOV R102, R124 ;  /* 0x0000007c00667202 */ /* 0x002fe20000000f00 */
[----:B------:R-:W-:-:S02]  /*1a8e0*/  IMAD.MOV.U32 R103, RZ, RZ, R125 ;  /* 0x000000ffff677224 */ /* 0x000fc400078e007d */
[----:B------:R-:W2:Y:S04]  /*1a8f0*/  LDL.LU R124, [R1+0x9fc] ;  /* 0x0009fc00017c7983 */ /* 0x000ea80000300800 */
[----:B------:R-:W2:Y:S01]  /*1a900*/  LDL.LU R125, [R1+0x9f8] ;  /* 0x0009f800017d7983 */ /* 0x000ea20000300800 */
[C---:B----4-:R-:W-:Y:S08]  /*1a910*/  HMMA.16816.F32.BF16 R36, R80.reuse, R86, R36 ;  /* 0x000000565024723c */ /* 0x050ff00000041824 */
[C---:B------:R-:W-:Y:S08]  /*1a920*/  HMMA.16816.F32.BF16 R32, R80.reuse, R90, R32 ;  /* 0x0000005a5020723c */ /* 0x040ff00000041820 */
[C---:B------:R-:W-:Y:S08]  /*1a930*/  HMMA.16816.F32.BF16 R28, R80.reuse, R94, R28 ;  /* 0x0000005e501c723c */ /* 0x040ff0000004181c */
[----:B------:R-:W-:Y:S01]  /*1a940*/  HMMA.16816.F32.BF16 R80, R80, R98, R24 ;  /* 0x000000625050723c */ /* 0x000fe20000041818 */
[----:B------:R-:W-:Y:S07]  /*1a950*/  STL.64 [R1+0xf0], R36 ;  /* 0x0000f02401007387 */ /* 0x000fee0000100a00 */
[C---:B------:R-:W-:Y:S01]  /*1a960*/  HMMA.16816.F32.BF16 R20, R76.reuse, R86, R20 ;  /* 0x000000564c14723c */ /* 0x040fe20000041814 */
[----:B------:R0:W-:Y:S07]  /*1a970*/  STL.64 [R1+0xf8], R38 ;  /* 0x0000f82601007387 */ /* 0x0001ee0000100a00 */
[C---:B------:R-:W-:Y:S01]  /*1a980*/  HMMA.16816.F32.BF16 R16, R76.reuse, R90, R16 ;  /* 0x0000005a4c10723c */ /* 0x040fe20000041810 */
[----:B0-----:R-:W4:Y:S04]  /*1a990*/  LDL.LU.64 R38, [R1+0x9f0] ;  /* 0x0009f00001267983 */ /* 0x001f280000300a00 */
[----:B------:R-:W4:Y:S03]  /*1a9a0*/  LDL.LU.64 R36, [R1+0x9e8] ;  /* 0x0009e80001247983 */ /* 0x000f260000300a00 */
[C---:B------:R-:W-:Y:S01]  /*1a9b0*/  HMMA.16816.F32.BF16 R12, R76.reuse, R94, R12 ;  /* 0x0000005e4c0c723c */ /* 0x040fe2000004180c */
[----:B------:R-:W-:Y:S04]  /*1a9c0*/  STL.64 [R1+0xe0], R32 ;  /* 0x0000e02001007387 */ /* 0x000fe80000100a00 */
[----:B------:R0:W-:Y:S03]  /*1a9d0*/  STL.64 [R1+0xe8], R34 ;  /* 0x0000e82201007387 */ /* 0x0001e60000100a00 */
[----:B------:R-:W-:Y:S01]  /*1a9e0*/  HMMA.16816.F32.BF16 R76, R76, R98, R8 ;  /* 0x000000624c4c723c */ /* 0x000fe20000041808 */
[----:B0-----:R-:W4:Y:S04]  /*1a9f0*/  LDL.LU.64 R34, [R1+0x9e0] ;  /* 0x0009e00001227983 */ /* 0x001f280000300a00 */
[----:B------:R-:W4:Y:S04]  /*1aa00*/  LDL.LU.64 R32, [R1+0x9d8] ;  /* 0x0009d80001207983 */ /* 0x000f280000300a00 */
[----:B------:R-:W-:Y:S04]  /*1aa10*/  STL.64 [R1+0x320], R28 ;  /* 0x0003201c01007387 */ /* 0x000fe80000100a00 */
[----:B------:R0:W-:Y:S01]  /*1aa20*/  STL.64 [R1+0x328], R30 ;  /* 0x0003281e01007387 */ /* 0x0001e20000100a00 */
[C---:B------:R-:W-:Y:S03]  /*1aa30*/  HMMA.16816.F32.BF16 R4, R72.reuse, R86, R4 ;  /* 0x000000564804723c */ /* 0x040fe60000041804 */
[----:B0-----:R-:W4:Y:S04]  /*1aa40*/  LDL.LU.64 R30, [R1+0x9d0] ;  /* 0x0009d000011e7983 */ /* 0x001f280000300a00 */
[----:B------:R-:W4:Y:S04]  /*1aa50*/  LDL.LU.64 R28, [R1+0x9c8] ;  /* 0x0009c800011c7983 */ /* 0x000f280000300a00 */
[----:B------:R-:W4:Y:S04]  /*1aa60*/  LDL.LU.64 R26, [R1+0x9c0] ;  /* 0x0009c000011a7983 */ /* 0x000f280000300a00 */
[----:B------:R-:W4:Y:S04]  /*1aa70*/  LDL.LU.64 R24, [R1+0x9b8] ;  /* 0x0009b80001187983 */ /* 0x000f280000300a00 */
[----:B------:R0:W-:Y:S04]  /*1aa80*/  STL.64 [R1+0x250], R80 ;  /* 0x0002505001007387 */ /* 0x0001e80000100a00 */
[----:B------:R1:W-:Y:S01]  /*1aa90*/  STL.64 [R1+0x258], R82 ;  /* 0x0002585201007387 */ /* 0x0003e20000100a00 */
[C---:B------:R-:W-:Y:S03]  /*1aaa0*/  HMMA.16816.F32.BF16 R108, R72.reuse, R90, R108 ;  /* 0x0000005a486c723c */ /* 0x040fe6000004186c */
[----:B0-----:R-:W4:Y:S04]  /*1aab0*/  LDL.LU R80, [R1+0x10] ;  /* 0x0000100001507983 */ /* 0x001f280000300800 */
[----:B------:R-:W4:Y:S01]  /*1aac0*/  LDL.LU R81, [R1+0x14] ;  /* 0x0000140001517983 */ /* 0x000f220000300800 */
[----:B-1----:R-:W-:Y:S01]  /*1aad0*/  IMAD.MOV.U32 R83, RZ, RZ, R0 ;  /* 0x000000ffff537224 */ /* 0x002fe200078e0000 */
[C---:B------:R-:W-:Y:S08]  /*1aae0*/  HMMA.16816.F32.BF16 R116, R72.reuse, R94, R116 ;  /* 0x0000005e4874723c */ /* 0x040ff00000041874 */
[----:B------:R-:W-:Y:S01]  /*1aaf0*/  HMMA.16816.F32.BF16 R72, R72, R98, R120 ;  /* 0x000000624848723c */ /* 0x000fe20000041878 */
[----:B---3--:R-:W-:-:S02]  /*1ab00*/  MOV R82, R112 ;  /* 0x0000007000527202 */ /* 0x008fc40000000f00 */
[----:B------:R-:W3:Y:S04]  /*1ab10*/  LDL.LU R112, [R1+0x9b4] ;  /* 0x0009b40001707983 */ /* 0x000ee80000300800 */
[----:B------:R-:W4:Y:S04]  /*1ab20*/  LDL.LU R0, [R1+0x9b0] ;  /* 0x0009b00001007983 */ /* 0x000f280000300800 */
[----:B------:R-:W-:Y:S04]  /*1ab30*/  STL.64 [R1+0x350], R20 ;  /* 0x0003501401007387 */ /* 0x000fe80000100a00 */
[----:B------:R0:W-:Y:S04]  /*1ab40*/  STL.64 [R1+0x358], R22 ;  /* 0x0003581601007387 */ /* 0x0001e80000100a00 */
[----:B0-----:R-:W4:Y:S04]  /*1ab50*/  LDL.LU.64 R22, [R1+0x9a8] ;  /* 0x0009a80001167983 */ /* 0x001f280000300a00 */
[----:B------:R-:W4:Y:S04]  /*1ab60*/  LDL.LU.64 R20, [R1+0x9a0] ;  /* 0x0009a00001147983 */ /* 0x000f280000300a00 */
        /* <DEDUP_REMOVED lines=8> */
[----:B------:R-:W4:Y:S04]  /*1abf0*/  LDL.LU.64 R10, [R1+0x978] ;  /* 0x00097800010a7983 */ /* 0x000f280000300a00 */
[----:B------:R-:W4:Y:S04]  /*1ac00*/  LDL.LU.64 R8, [R1+0x970] ;  /* 0x0009700001087983 */ /* 0x000f280000300a00 */
[----:B------:R0:W-:Y:S04]  /*1ac10*/  STL.64 [R1+0x310], R76 ;  /* 0x0003104c01007387 */ /* 0x0001e80000100a00 */
[----:B------:R2:W-:Y:S04]  /*1ac20*/  STL.64 [R1+0x318], R78 ;  /* 0x0003184e01007387 */ /* 0x0005e80000100a00 */
[----:B0-----:R-:W4:Y:S04]  /*1ac30*/  LDL.LU R76, [R1+0x20] ;  /* 0x00002000014c7983 */ /* 0x001f280000300800 */
[----:B------:R-:W4:Y:S04]  /*1ac40*/  LDL.LU R77, [R1+0x24] ;  /* 0x00002400014d7983 */ /* 0x000f280000300800 */
[----:B------:R-:W-:Y:S01]  /*1ac50*/  STL.64 [R1+0x3d0], R4 ;  /* 0x0003d00401007387 */ /* 0x000fe20000100a00 */
[----:B--2---:R-:W-:-:S03]  /*1ac60*/  IMAD.MOV.U32 R79, RZ, RZ, R124 ;  /* 0x000000ffff4f7224 */ /* 0x004fc600078e007c */
[----:B------:R0:W-:Y:S01]  /*1ac70*/  STL.64 [R1+0x3d8], R6 ;  /* 0x0003d80601007387 */ /* 0x0001e20000100a00 */
[----:B------:R-:W-:-:S03]  /*1ac80*/  MOV R78, R125 ;  /* 0x0000007d004e7202 */ /* 0x000fc60000000f00 */
[----:B0-----:R-:W2:Y:S04]  /*1ac90*/  LDL.LU.64 R6, [R1+0x968] ;  /* 0x0009680001067983 */ /* 0x001ea80000300a00 */
[----:B------:R-:W2:Y:S04]  /*1aca0*/  LDL.LU.64 R4, [R1+0x960] ;  /* 0x0009600001047983 */ /* 0x000ea80000300a00 */
[----:B------:R-:W2:Y:S04]  /*1acb0*/  LDL.LU R85, [R1+0x564] ;  /* 0x0005640001557983 */ /* 0x000ea80000300800 */
[----:B------:R-:W2:Y:S04]  /*1acc0*/  LDL.LU R124, [R1+0x560] ;  /* 0x00056000017c7983 */ /* 0x000ea80000300800 */
[----:B------:R-:W2:Y:S04]  /*1acd0*/  LDL.LU R125, [R1+0x48c] ;  /* 0x00048c00017d7983 */ /* 0x000ea80000300800 */
        /* <DEDUP_REMOVED lines=12> */
[----:B0-----:R-:W2:Y:S04]  /*1ada0*/  LDL.LU R72, [R1+0x30] ;  /* 0x0000300001487983 */ /* 0x001ea80000300800 */
[----:B------:R-:W2:Y:S01]  /*1adb0*/  LDL.LU R73, [R1+0x34] ;  /* 0x0000340001497983 */ /* 0x000ea20000300800 */
[----:B---3--:R-:W-:Y:S01]  /*1adc0*/  IMAD.MOV.U32 R75, RZ, RZ, R112 ;  /* 0x000000ffff4b7224 */ /* 0x008fe200078e0070 */
[----:B----4-:R-:W-:-:S02]  /*1add0*/  MOV R74, R0 ;  /* 0x00000000004a7202 */ /* 0x010fc40000000f00 */
[----:B------:R-:W3:Y:S04]  /*1ade0*/  LDL.LU R0, [R1+0x92c] ;  /* 0x00092c0001007983 */ /* 0x000ee80000300800 */
[----:B------:R-:W4:Y:S01]  /*1adf0*/  LDL.LU R112, [R1+0x928] ;  /* 0x0009280001707983 */ /* 0x000f220000300800 */
[C---:B--2---:R-:W-:Y:S11]  /*1ae00*/  HMMA.16816.F32.BF16 R72, R68.reuse, R86, R72 ;  /* 0x000000564448723c */ /* 0x044ff60000041848 */
[----:B------:R-:W-:Y:S11]  /*1ae10*/  @!UPT UIADD3 URZ, URZ, URZ, URZ ;  /* 0x0000003f3f3ff290 */ /* 0x000ff6000fffe03f */
[----:B------:R-:W-:Y:S01]  /*1ae20*/  @!UPT UIADD3 URZ, URZ, URZ, URZ ;  /* 0x0000003f3f3ff290 */ /* 0x000fe2000fffe03f */
[----:B------:R-:W-:Y:S04]  /*1ae30*/  STL.64 [R1+0x3a0], R72 ;  /* 0x0003a04801007387 */ /* 0x000fe80000100a00 */
[----:B------:R0:W-:Y:S02]  /*1ae40*/  STL.64 [R1+0x3a8], R74 ;  /* 0x0003a84a01007387 */ /* 0x0001e40000100a00 */
[C---:B0-----:R-:W-:Y:S08]  /*1ae50*/  HMMA.16816.F32.BF16 R72, R68.reuse, R90, R76 ;  /* 0x0000005a4448723c */ /* 0x041ff0000004184c */
[C---:B------:R-:W-:Y:S11]  /*1ae60*/  HMMA.16816.F32.BF16 R76, R68.reuse, R94, R80 ;  /* 0x0000005e444c723c */ /* 0x040ff60000041850 */
[----:B------:R-:W-:Y:S04]  /*1ae70*/  @!UPT UIADD3 URZ, URZ, URZ, URZ ;  /* 0x0000003f3f3ff290 */ /* 0x000fe8000fffe03f */
[----:B------:R-:W-:Y:S04]  /*1ae80*/  STL.64 [R1+0x390], R72 ;  /* 0x0003904801007387 */ /* 0x000fe80000100a00 */
[----:B------:R0:W-:Y:S02]  /*1ae90*/  STL.64 [R1+0x398], R74 ;  /* 0x0003984a01007387 */ /* 0x0001e40000100a00 */
[----:B0-----:R-:W-:Y:S02]  /*1aea0*/  HMMA.16816.F32.BF16 R72, R68, R98, R100 ;  /* 0x000000624448723c */ /* 0x001fe40000041864 */
[----:B------:R-:W-:Y:S04]  /*1aeb0*/  STL.64 [R1+0x380], R76 ;  /* 0x0003804c01007387 */ /* 0x000fe80000100a00 */
[----:B------:R0:W-:Y:S02]  /*1aec0*/  STL.64 [R1+0x388], R78 ;  /* 0x0003884e01007387 */ /* 0x0001e40000100a00 */
[C---:B------:R-:W-:Y:S08]  /*1aed0*/  HMMA.16816.F32.BF16 R68, R64.reuse, R86, R120 ;  /* 0x000000564044723c */ /* 0x040ff00000041878 */
[C---:B0-----:R-:W-:Y:S07]  /*1aee0*/  HMMA.16816.F32.BF16 R76, R64.reuse, R90, R116 ;  /* 0x0000005a404c723c */ /* 0x041fee0000041874 */
[----:B------:R-:W-:Y:S04]  /*1aef0*/  STL.64 [R1+0x360], R72 ;  /* 0x0003604801007387 */ /* 0x000fe80000100a00 */
[----:B------:R0:W-:Y:S02]  /*1af00*/  STL.64 [R1+0x368], R74 ;  /* 0x0003684a01007387 */ /* 0x0001e40000100a00 */
[C---:B0-----:R-:W-:Y:S02]  /*1af10*/  HMMA.16816.F32.BF16 R72, R64.reuse, R94, R108 ;  /* 0x0000005e4048723c */ /* 0x041fe4000004186c */
[----:B------:R0:W-:Y:S04]  /*1af20*/  STL.64 [R1+0x490], R68 ;  /* 0x0004904401007387 */ /* 0x0001e80000100a00 */
[----:B------:R-:W-:Y:S02]  /*1af30*/  STL.64 [R1+0x498], R70 ;  /* 0x0004984601007387 */ /* 0x000fe40000100a00 */
[----:B------:R-:W-:Y:S02]  /*1af40*/  HMMA.16816.F32.BF16 R108, R64, R98, R4 ;  /* 0x00000062406c723c */ /* 0x000fe40000041804 */
[----:B0-----:R-:W2:Y:S04]  /*1af50*/  LDL.LU R69, [R1+0x6f4] ;  /* 0x0006f40001457983 */ /* 0x001ea80000300800 */
[----:B------:R-:W-:Y:S04]  /*1af60*/  STL.64 [R1+0x3f0], R76 ;  /* 0x0003f04c01007387 */ /* 0x000fe80000100a00 */
[----:B------:R-:W-:Y:S04]  /*1af70*/  STL.64 [R1+0x3f8], R78 ;  /* 0x0003f84e01007387 */ /* 0x000fe80000100a00 */
[----:B------:R-:W2:Y:S04]  /*1af80*/  LDL.LU R68, [R1+0x67c] ;  /* 0x00067c0001447983 */ /* 0x000ea80000300800 */
[----:B------:R-:W-:Y:S04]  /*1af90*/  STL.64 [R1+0x3e0], R72 ;  /* 0x0003e04801007387 */ /* 0x000fe80000100a00 */
[----:B------:R-:W-:Y:S04]  /*1afa0*/  STL.64 [R1+0x3e8], R74 ;  /* 0x0003e84a01007387 */ /* 0x000fe80000100a00 */
[----:B------:R-:W2:Y:S04]  /*1afb0*/  LDL.LU R6, [R1+0x6f8] ;  /* 0x0006f80001067983 */ /* 0x000ea80000300800 */
[----:B------:R-:W2:Y:S01]  /*1afc0*/  LDL.LU R5, [R1+0x6fc] ;  /* 0x0006fc0001057983 */ /* 0x000ea20000300800 */
[C---:B------:R-:W-:Y:S08]  /*1afd0*/  HMMA.16816.F32.BF16 R8, R60.reuse, R86, R8 ;  /* 0x000000563c08723c */ /* 0x040ff00000041808 */
[C---:B------:R-:W-:Y:S11]  /*1afe0*/  HMMA.16816.F32.BF16 R64, R60.reuse, R90, R12 ;  /* 0x0000005a3c40723c */ /* 0x040ff6000004180c */
[----:B------:R-:W-:Y:S04]  /*1aff0*/  @!UPT UIADD3 URZ, URZ, URZ, URZ ;  /* 0x0000003f3f3ff290 */ /* 0x000fe8000fffe03f */
[----:B------:R-:W-:Y:S04]  /*1b000*/  STL.64 [R1+0x4d0], R8 ;  /* 0x0004d00801007387 */ /* 0x000fe80000100a00 */
[----:B------:R0:W-:Y:S02]  /*1b010*/  STL.64 [R1+0x4d8], R10 ;  /* 0x0004d80a01007387 */ /* 0x0001e40000100a00 */
[C---:B0-----:R-:W-:Y:S02]  /*1b020*/  HMMA.16816.F32.BF16 R8, R60.reuse, R94, R16 ;  /* 0x0000005e3c08723c */ /* 0x041fe40000041810 */
[----:B------:R-:W-:Y:S04]  /*1b030*/  STL.64 [R1+0x4c0], R64 ;  /* 0x0004c04001007387 */ /* 0x000fe80000100a00 */
[----:B------:R-:W-:Y:S02]  /*1b040*/  STL.64 [R1+0x4c8], R66 ;  /* 0x0004c84201007387 */ /* 0x000fe40000100a00 */
[----:B------:R-:W-:Y:S08]  /*1b050*/  HMMA.16816.F32.BF16 R12, R60, R98, R20 ;  /* 0x000000623c0c723c */ /* 0x000ff00000041814 */
[C---:B------:R-:W-:Y:S07]  /*1b060*/  HMMA.16816.F32.BF16 R16, R56.reuse, R86, R24 ;  /* 0x000000563810723c */ /* 0x040fee0000041818 */
[----:B------:R-:W-:Y:S04]  /*1b070*/  STL.64 [R1+0x4b0], R8 ;  /* 0x0004b00801007387 */ /* 0x000fe80000100a00 */
[----:B------:R0:W-:Y:S02]  /*1b080*/  STL.64 [R1+0x4b8], R10 ;  /* 0x0004b80a01007387 */ /* 0x0001e40000100a00 */
[C---:B0-----:R-:W-:Y:S02]  /*1b090*/  HMMA.16816.F32.BF16 R8, R56.reuse, R90, R28 ;  /* 0x0000005a3808723c */ /* 0x041fe4000004181c */
[----:B------:R-:W-:Y:S04]  /*1b0a0*/  STL.64 [R1+0x4a0], R12 ;  /* 0x0004a00c01007387 */ /* 0x000fe80000100a00 */
[----:B------:R0:W-:Y:S04]  /*1b0b0*/  STL.64 [R1+0x4a8], R14 ;  /* 0x0004a80e01007387 */ /* 0x0001e80000100a00 */
[----:B------:R-:W-:Y:S04]  /*1b0c0*/  STL.64 [R1+0x4e0], R16 ;  /* 0x0004e01001007387 */ /* 0x000fe80000100a00 */
[----:B------:R1:W-:Y:S01]  /*1b0d0*/  STL.64 [R1+0x4e8], R18 ;  /* 0x0004e81201007387 */ /* 0x0003e20000100a00 */
[C---:B0-----:R-:W-:Y:S08]  /*1b0e0*/  HMMA.16816.F32.BF16 R12, R56.reuse, R94, R32 ;  /* 0x0000005e380c723c */ /* 0x041ff00000041820 */
[----:B------:R-:W-:Y:S01]  /*1b0f0*/  STL.64 [R1+0x4f0], R8 ;  /* 0x0004f00801007387 */ /* 0x000fe20000100a00 */
[----:B-1----:R-:W-:Y:S03]  /*1b100*/  HMMA.16816.F32.BF16 R16, R56, R98, R36 ;  /* 0x000000623810723c */ /* 0x002fe60000041824 */
[----:B------:R0:W-:Y:S05]  /*1b110*/  STL.64 [R1+0x4f8], R10 ;  /* 0x0004f80a01007387 */ /* 0x0001ea0000100a00 */
[C---:B0-----:R-:W-:Y:S06]  /*1b120*/  HMMA.16816.F32.BF16 R8, R104.reuse, R86, R40 ;  /* 0x000000566808723c */ /* 0x041fec0000041828 */
[----:B------:R-:W-:Y:S04]  /*1b130*/  STL.64 [R1+0x510], R12 ;  /* 0x0005100c01007387 */ /* 0x000fe80000100a00 */
[----:B------:R0:W-:Y:S05]  /*1b140*/  STL.64 [R1+0x518], R14 ;  /* 0x0005180e01007387 */ /* 0x0001ea0000100a00 */
[----:B------:R-:W-:Y:S04]  /*1b150*/  STL.64 [R1+0x500], R16 ;  /* 0x0005001001007387 */ /* 0x000fe80000100a00 */
[----:B------:R-:W-:Y:S01]  /*1b160*/  STL.64 [R1+0x508], R18 ;  /* 0x0005081201007387 */ /* 0x000fe20000100a00 */
[C---:B0-----:R-:W-:Y:S03]  /*1b170*/  HMMA.16816.F32.BF16 R12, R104.reuse, R90, R44 ;  /* 0x0000005a680c723c */ /* 0x041fe6000004182c */
[----:B------:R-:W-:Y:S04]  /*1b180*/  STL.64 [R1+0x520], R8 ;  /* 0x0005200801007387 */ /* 0x000fe80000100a00 */
[----:B------:R0:W-:Y:S02]  /*1b190*/  STL.64 [R1+0x528], R10 ;  /* 0x0005280a01007387 */ /* 0x0001e40000100a00 */
[----:B0-----:R-:W-:Y:S11]  /*1b1a0*/  HMMA.16816.F32.BF16 R8, R104, R94, R48 ;  /* 0x0000005e6808723c */ /* 0x001ff60000041830 */
[----:B------:R-:W-:Y:S03]  /*1b1b0*/  @!UPT UIADD3 URZ, URZ, URZ, URZ ;  /* 0x0000003f3f3ff290 */ /* 0x000fe6000fffe03f */
[----:B------:R-:W-:Y:S01]  /*1b1c0*/  STL.64 [R1+0x530], R12 ;  /* 0x0005300c01007387 */ /* 0x000fe20000100a00 */
[----:B------:R-:W-:-:S03]  /*1b1d0*/  MOV R4, 0x20 ;  /* 0x0000002000047802 */ /* 0x000fc60000000f00 */
[----:B------:R-:W-:Y:S02]  /*1b1e0*/  STL.64 [R1+0x538], R14 ;  /* 0x0005380e01007387 */ /* 0x000fe40000100a00 */
[C---:B---3--:R-:W-:Y:S02]  /*1b1f0*/  IMAD R0, R4.reuse, c[0x0][0x1b4], R0 ;  /* 0x00006d0004007a24 */ /* 0x048fe400078e0200 */
[----:B----4-:R-:W-:Y:S01]  /*1b200*/  IMAD R112, R4, c[0x0][0x1a4], R112 ;  /* 0x0000690004707a24 */ /* 0x010fe200078e0270 */
[----:B------:R-:W-:Y:S04]  /*1b210*/  STL.64 [R1+0x540], R8 ;  /* 0x0005400801007387 */ /* 0x000fe80000100a00 */
[----:B------:R-:W-:Y:S01]  /*1b220*/  STL.64 [R1+0x548], R10 ;  /* 0x0005480a01007387 */ /* 0x000fe20000100a00 */
[----:B--2---:R-:W-:-:S05]  /*1b230*/  FFMA R69, R115, R69, R85 ;  /* 0x0000004573457223 */ /* 0x004fca0000000055 */
[----:B------:R-:W-:Y:S01]  /*1b240*/  STL [R1+0x6f4], R69 ;  /* 0x0006f44501007387 */ /* 0x000fe20000100800 */
[----:B------:R-:W-:Y:S02]  /*1b250*/  FFMA R6, R114, R6, R124 ;  /* 0x0000000672067223 */ /* 0x000fe4000000007c */
[----:B------:R-:W-:-:S05]  /*1b260*/  FFMA R5, R113, R5, R125 ;  /* 0x0000000571057223 */ /* 0x000fca000000007d */
[----:B------:R-:W-:Y:S04]  /*1b270*/  STL [R1+0x6fc], R5 ;  /* 0x0006fc0501007387 */ /* 0x000fe80000100800 */
[----:B------:R0:W-:Y:S02]  /*1b280*/  STL [R1+0x6f8], R6 ;  /* 0x0006f80601007387 */ /* 0x0001e40000100800 */
[----:B0-----:R-:W-:Y:S01]  /*1b290*/  HMMA.16816.F32.BF16 R4, R104, R98, R52 ;  /* 0x000000626804723c */ /* 0x001fe20000041834 */
[----:B------:R-:W-:-:S05]  /*1b2a0*/  IADD3 R68, R68, 0x20, RZ ;  /* 0x0000002044447810 */ /* 0x000fca0007ffe0ff */
[----:B------:R-:W-:Y:S11]  /*1b2b0*/  STL [R1+0x67c], R68 ;  /* 0x00067c4401007387 */ /* 0x000ff60000100800 */
[----:B------:R-:W-:Y:S06]  /*1b2c0*/  @!UPT UIADD3 URZ, URZ, URZ, URZ ;  /* 0x0000003f3f3ff290 */ /* 0x000fec000fffe03f */
[----:B------:R0:W-:Y:S04]  /*1b2d0*/  STL.64 [R1+0x550], R4 ;  /* 0x0005500401007387 */ /* 0x0001e80000100a00 */
[----:B------:R-:W-:Y:S04]  /*1b2e0*/  STL.64 [R1+0x558], R6 ;  /* 0x0005580601007387 */ /* 0x000fe80000100a00 */
[----:B------:R1:W5:Y:S04]  /*1b2f0*/  LDL R114, [R1+0x480] ;  /* 0x0004800001727983 */ /* 0x0003680000100800 */
[----:B0-----:R-:W2:Y:S04]  /*1b300*/  LDL R5, [R1+0x468] ;  /* 0x0004680001057983 */ /* 0x001ea80000100800 */
[----:B------:R-:W3:Y:S04]  /*1b310*/  LDL R4, [R1+0x464] ;  /* 0x0004640001047983 */ /* 0x000ee80000100800 */
[----:B------:R1:W5:Y:S04]  /*1b320*/  LDL R115, [R1+0x47c] ;  /* 0x00047c0001737983 */ /* 0x0003680000100800 */
[----:B------:R1:W5:Y:S04]  /*1b330*/  LDL R116, [R1+0x478] ;  /* 0x0004780001747983 */ /* 0x0003680000100800 */
[----:B------:R1:W5:Y:S04]  /*1b340*/  LDL R118, [R1+0x474] ;  /* 0x0004740001767983 */ /* 0x0003680000100800 */
[----:B------:R1:W5:Y:S04]  /*1b350*/  LDL R124, [R1+0x470] ;  /* 0x00047000017c7983 */ /* 0x0003680000100800 */
[----:B------:R1:W5:Y:S04]  /*1b360*/  LDL R125, [R1+0x46c] ;  /* 0x00046c00017d7983 */ /* 0x0003680000100800 */
[----:B--2---:R0:W-:Y:S04]  /*1b370*/  STL [R1+0x10], R5 ;  /* 0x0000100501007387 */ /* 0x0041e80000100800 */
[----:B0-----:R-:W2:Y:S04]  /*1b380*/  LDL R5, [R1+0x460] ;  /* 0x0004600001057983 */ /* 0x001ea80000100800 */
[----:B---3--:R0:W-:Y:S04]  /*1b390*/  STL [R1+0x14], R4 ;  /* 0x0000140401007387 */ /* 0x0081e80000100800 */
[----:B0-----:R-:W3:Y:S04]  /*1b3a0*/  LDL R4, [R1+0x45c] ;  /* 0x00045c0001047983 */ /* 0x001ee80000100800 */
        /* <DEDUP_REMOVED lines=39> */
[----:B0-----:R-:W3:Y:S01]  /*1b620*/  LDL R4, [R1+0x40c] ;  /* 0x00040c0001047983 */ /* 0x001ee20000100800 */
[----:B------:R-:W-:-:S03]  /*1b630*/  ISETP.GE.AND P2, PT, R68, c[0x0][0x1d0], PT ;  /* 0x0000740044007a0c */ /* 0x000fc60003f46270 */
[----:B--2---:R0:W-:Y:S02]  /*1b640*/  STL [R1+0x668], R5 ;  /* 0x0006680501007387 */ /* 0x0041e40000100800 */
[----:B0-----:R-:W-:Y:S02]  /*1b650*/  IMAD.MOV.U32 R5, RZ, RZ, R2 ;  /* 0x000000ffff057224 */ /* 0x001fe400078e0002 */
[----:B------:R1:W5:Y:S04]  /*1b660*/  LDL.LU R2, [R1+0x924] ;  /* 0x0009240001027983 */ /* 0x0003680000300800 */
[----:B---3--:R0:W-:Y:S02]  /*1b670*/  STL [R1+0x670], R4 ;  /* 0x0006700401007387 */ /* 0x0081e40000100800 */
[----:B0-----:R-:W-:-:S02]  /*1b680*/  MOV R4, R3 ;  /* 0x0000000300047202 */ /* 0x001fc40000000f00 */
[----:B------:R1:W5:Y:S04]  /*1b690*/  LDL.LU R3, [R1+0x920] ;  /* 0x0009200001037983 */ /* 0x0003680000300800 */
[----:B------:R1:W-:Y:S04]  /*1b6a0*/  STL [R1+0x674], R5 ;  /* 0x0006740501007387 */ /* 0x0003e80000100800 */
[----:B------:R1:W-:Y:S01]  /*1b6b0*/  STL [R1+0x678], R4 ;  /* 0x0006780401007387 */ /* 0x0003e20000100800 */
[----:B------:R-:W-:Y:S01]  /*1b6c0*/  @P2 CALL.REL.NOINC `(.L_x_0) ;  /* 0x0000001000002944 */ /* 0x000fe20003c00000 */
[----:B------:R-:W-:Y:S05]  /*1b6d0*/  BRA `(.L_x_1) ;  /* 0xfffef43000007947 */ /* 0x000fea000383ffff */
.L_x_0:
[----:B-----5:R-:W2:Y:S04]  /*1b6e0*/  LDL.LU R124, [R1+0x680] ;  /* 0x00068000017c7983 */ /* 0x020ea80000300800 */
        /* <DEDUP_REMOVED lines=29> */
[----:B------:R-:W-:-:S03]  /*1b8c0*/  IMAD.MOV.U32 R58, RZ, RZ, 0x3dc6b27f ;  /* 0x3dc6b27fff3a7424 */ /* 0x000fc600078e00ff */
[----:B------:R-:W4:Y:S01]  /*1b8d0*/  LDL.LU R43, [R1+0x688] ;  /* 0x00068800012b7983 */ /* 0x000f220000300800 */
[----:B------:R-:W-:Y:S01]  /*1b8e0*/  LOP3.LUT R7, R7, 0xf7ffffff, RZ, 0xc0, !PT ;  /* 0xf7ffffff07077812 */ /* 0x000fe200078ec0ff */
[C---:B-12---:R-:W-:Y:S01]  /*1b8f0*/  FMUL R5, R124.reuse, 8388608 ;  /* 0x4b0000007c057820 */ /* 0x046fe20000400000 */
[----:B------:R-:W-:Y:S01]  /*1b900*/  FSETP.GEU.AND P0, PT, R124, 1.175494350822287508e-38, PT ;  /* 0x008000007c00780b */ /* 0x000fe20003f0e000 */
[C---:B---3--:R-:W-:Y:S01]  /*1b910*/  FMUL R6, R125.reuse, 8388608 ;  /* 0x4b0000007d067820 */ /* 0x048fe20000400000 */
[----:B------:R-:W-:Y:S02]  /*1b920*/  FSETP.GEU.AND P2, PT, R125, 1.175494350822287508e-38, PT ;  /* 0x008000007d00780b */ /* 0x000fe40003f4e000 */
[----:B------:R-:W-:Y:S02]  /*1b930*/  FSEL R5, R5, R124, !P0 ;  /* 0x0000007c05057208 */ /* 0x000fe40004000000 */
[----:B------:R-:W-:Y:S02]  /*1b940*/  FSEL R6, R6, R125, !P2 ;  /* 0x0000007d06067208 */ /* 0x000fe40005000000 */
[----:B------:R-:W-:-:S02]  /*1b950*/  IADD3 R2, R5, -0x3f3504f3, RZ ;  /* 0xc0cafb0d05027810 */ /* 0x000fc40007ffe0ff */
[----:B------:R-:W-:Y:S02]  /*1b960*/  IADD3 R8, R6, -0x3f3504f3, RZ ;  /* 0xc0cafb0d06087810 */ /* 0x000fe40007ffe0ff */
[----:B------:R-:W-:Y:S02]  /*1b970*/  LOP3.LUT R2, R2, 0xff800000, RZ, 0xc0, !PT ;  /* 0xff80000002027812 */ /* 0x000fe400078ec0ff */
[----:B------:R-:W-:Y:S02]  /*1b980*/  LOP3.LUT R8, R8, 0xff800000, RZ, 0xc0, !PT ;  /* 0xff80000008087812 */ /* 0x000fe400078ec0ff */
[----:B------:R0:W1:Y:S01]  /*1b990*/  I2F R15, R2 ;  /* 0x00000002000f7306 */ /* 0x0000620000201400 */
[----:B------:R-:W-:Y:S01]  /*1b9a0*/  IMAD.IADD R3, R5, 0x1, -R2 ;  /* 0x0000000105037824 */ /* 0x000fe200078e0a02 */
[----:B------:R-:W-:-:S03]  /*1b9b0*/  IADD3 R4, R6, -R8, RZ ;  /* 0x8000000806047210 */ /* 0x000fc60007ffe0ff */
[----:B------:R-:W-:Y:S02]  /*1b9c0*/  FADD R3, R3, -1 ;  /* 0xbf80000003037421 */ /* 0x000fe40000000000 */
[----:B------:R-:W-:Y:S02]  /*1b9d0*/  FADD R4, R4, -1 ;  /* 0xbf80000004047421 */ /* 0x000fe40000000000 */
[CC--:B------:R-:W-:Y:S02]  /*1b9e0*/  FFMA.FTZ R10, R3.reuse, R58.reuse, -0.16845393180847167969 ;  /* 0xbe2c7f30030a7423 */ /* 0x0c0fe4000001003a */
[C---:B------:R-:W-:Y:S02]  /*1b9f0*/  FFMA.FTZ R9, R4.reuse, R58, -0.16845393180847167969 ;  /* 0xbe2c7f3004097423 */ /* 0x040fe4000001003a */
[----:B------:R-:W-:Y:S02]  /*1ba00*/  FFMA.FTZ R10, R3, R10, 0.1716887056827545166 ;  /* 0x3e2fcf2a030a7423 */ /* 0x000fe4000001000a */
[----:B0-----:R-:W-:-:S02]  /*1ba10*/  FFMA.FTZ R2, R4, R9, 0.1716887056827545166 ;  /* 0x3e2fcf2a04027423 */ /* 0x001fc40000010009 */
[C---:B------:R-:W-:Y:S01]  /*1ba20*/  FFMA.FTZ R9, R3.reuse, R10, -0.17900948226451873779 ;  /* 0xbe374e4303097423 */ /* 0x040fe2000001000a */
[----:B----4-:R0:W-:Y:S04]  /*1ba30*/  STL [R1], R43 ;  /* 0x0000002b01007387 */ /* 0x0101e80000100800 */
[----:B------:R-:W2:Y:S04]  /*1ba40*/  LDL.LU R70, [R1+0x68c] ;  /* 0x00068c0001467983 */ /* 0x000ea80000300800 */
[----:B------:R-:W3:Y:S01]  /*1ba50*/  LDL.LU R123, [R1+0x690] ;  /* 0x00069000017b7983 */ /* 0x000ee20000300800 */
[----:B------:R-:W-:Y:S01]  /*1ba60*/  MOV R42, R39 ;  /* 0x00000027002a7202 */ /* 0x000fe20000000f00 */
[----:B------:R-:W-:Y:S01]  /*1ba70*/  FFMA.FTZ R2, R4, R2, -0.17900948226451873779 ;  /* 0xbe374e4304027423 */ /* 0x000fe20000010002 */
[----:B------:R-:W-:Y:S01]  /*1ba80*/  MOV R39, R37 ;  /* 0x0000002500277202 */ /* 0x000fe20000000f00 */
[----:B------:R-:W-:-:S02]  /*1ba90*/  FFMA.FTZ R9, R3, R9, 0.20512372255325317383 ;  /* 0x3e520bf403097423 */ /* 0x000fc40000010009 */
[----:B------:R-:W-:Y:S02]  /*1baa0*/  IMAD.MOV.U32 R37, RZ, RZ, R13 ;  /* 0x000000ffff257224 */ /* 0x000fe400078e000d */
[----:B------:R4:W0:Y:S01]  /*1bab0*/  I2F R13, R8 ;  /* 0x00000008000d7306 */ /* 0x0008220000201400 */
[C---:B------:R-:W-:Y:S01]  /*1bac0*/  FFMA.FTZ R2, R4.reuse, R2, 0.20512372255325317383 ;  /* 0x3e520bf404027423 */ /* 0x040fe20000010002 */
[C---:B------:R-:W-:Y:S01]  /*1bad0*/  FSETP.GEU.AND P1, PT, R43.reuse, 1.175494350822287508e-38, PT ;  /* 0x008000002b00780b */ /* 0x040fe20003f2e000 */
[----:B------:R-:W-:Y:S02]  /*1bae0*/  FMUL R10, R43, 8388608 ;  /* 0x4b0000002b0a7820 */ /* 0x000fe40000400000 */
[----:B------:R-:W-:Y:S02]  /*1baf0*/  FFMA.FTZ R2, R4, R2, -0.24046532809734344482 ;  /* 0xbe763c8b04027423 */ /* 0x000fe40000010002 */
[----:B----4-:R-:W-:-:S04]  /*1bb00*/  FFMA.FTZ R8, R3, R9, -0.24046532809734344482 ;  /* 0xbe763c8b03087423 */ /* 0x010fc80000010009 */
[C---:B------:R-:W-:Y:S01]  /*1bb10*/  FFMA.FTZ R9, R3.reuse, R8, 0.28857114911079406738 ;  /* 0x3e93bf9903097423 */ /* 0x040fe20000010008 */
[----:B------:R-:W-:Y:S01]  /*1bb20*/  FSEL R8, R10, R43, !P1 ;  /* 0x0000002b0a087208 */ /* 0x000fe20004800000 */
[----:B------:R-:W-:Y:S02]  /*1bb30*/  FFMA.FTZ R2, R4, R2, 0.28857114911079406738 ;  /* 0x3e93bf9904027423 */ /* 0x000fe40000010002 */
[C---:B------:R-:W-:Y:S01]  /*1bb40*/  FFMA.FTZ R9, R3.reuse, R9, -0.36067417263984680176 ;  /* 0xbeb8aa4903097423 */ /* 0x040fe20000010009 */
[----:B------:R-:W-:Y:S01]  /*1bb50*/  IADD3 R10, R8, -0x3f3504f3, RZ ;  /* 0xc0cafb0d080a7810 */ /* 0x000fe20007ffe0ff */
[----:B------:R-:W-:Y:S02]  /*1bb60*/  FFMA.FTZ R2, R4, R2, -0.36067417263984680176 ;  /* 0xbeb8aa4904027423 */ /* 0x000fe40000010002 */
[----:B------:R-:W-:Y:S02]  /*1bb70*/  FFMA.FTZ R9, R3, R9, 0.48089820146560668945 ;  /* 0x3ef6384a03097423 */ /* 0x000fe40000010009 */
[----:B------:R-:W-:Y:S01]  /*1bb80*/  IMAD.MOV.U32 R41, RZ, RZ, R38 ;  /* 0x000000ffff297224 */ /* 0x000fe200078e0026 */
[----:B------:R-:W-:Y:S01]  /*1bb90*/  MOV R38, R12 ;  /* 0x0000000c00267202 */ /* 0x000fe20000000f00 */
[----:B0-----:R-:W-:Y:S01]  /*1bba0*/  IMAD.MOV.U32 R43, RZ, RZ, R40 ;  /* 0x000000ffff2b7224 */ /* 0x001fe200078e0028 */
[----:B------:R-:W-:Y:S01]  /*1bbb0*/  FSEL R12, RZ, -23, P0 ;  /* 0xc1b80000ff0c7808 */ /* 0x000fe20000000000 */
[----:B------:R-:W-:Y:S01]  /*1bbc0*/  IMAD.MOV.U32 R40, RZ, RZ, R26 ;  /* 0x000000ffff287224 */ /* 0x000fe200078e001a */
[----:B------:R-:W-:Y:S01]  /*1bbd0*/  LOP3.LUT R10, R10, 0xff800000, RZ, 0xc0, !PT ;  /* 0xff8000000a0a7812 */ /* 0x000fe200078ec0ff */
[----:B------:R-:W-:-:S02]  /*1bbe0*/  FFMA.FTZ R2, R4, R2, 0.48089820146560668945 ;  /* 0x3ef6384a04027423 */ /* 0x000fc40000010002 */
[----:B------:R-:W-:Y:S01]  /*1bbf0*/  FFMA.FTZ R9, R3, R9, -0.72134751081466674805 ;  /* 0xbf38aa3b03097423 */ /* 0x000fe20000010009 */
[----:B------:R-:W-:Y:S01]  /*1bc00*/  MOV R44, R36 ;  /* 0x00000024002c7202 */ /* 0x000fe20000000f00 */
[----:B------:R-:W-:Y:S01]  /*1bc10*/  IMAD.MOV.U32 R26, RZ, RZ, R11 ;  /* 0x000000ffff1a7224 */ /* 0x000fe200078e000b */
[----:B------:R-:W-:Y:S01]  /*1bc20*/  FSEL R11, RZ, -23, P2 ;  /* 0xc1b80000ff0b7808 */ /* 0x000fe20001000000 */
[----:B------:R-:W-:Y:S01]  /*1bc30*/  FFMA.FTZ R2, R4, R2, -0.72134751081466674805 ;  /* 0xbf38aa3b04027423 */ /* 0x000fe20000010002 */
[----:B------:R-:W-:Y:S01]  /*1bc40*/  MOV R36, R16 ;  /* 0x0000001000247202 */ /* 0x000fe20000000f00 */
[----:B-1----:R-:W-:Y:S02]  /*1bc50*/  FFMA.FTZ R16, R15, 1.1920928955078125e-07, R12 ;  /* 0x340000000f107823 */ /* 0x002fe4000001000c */
[----:B------:R-:W-:Y:S02]  /*1bc60*/  FMUL R9, R3, R9 ;  /* 0x0000000903097220 */ /* 0x000fe40000400000 */
[----:B------:R-:W-:-:S02]  /*1bc70*/  IMAD.IADD R12, R8, 0x1, -R10 ;  /* 0x00000001080c7824 */ /* 0x000fc400078e0a0a */
[----:B------:R-:W-:Y:S02]  /*1bc80*/  FFMA.FTZ R15, R13, 1.1920928955078125e-07, R11 ;  /* 0x340000000d0f7823 */ /* 0x000fe4000001000b */
[----:B------:R-:W-:Y:S02]  /*1bc90*/  FMUL R11, R4, R2 ;  /* 0x00000002040b7220 */ /* 0x000fe40000400000 */
[----:B------:R-:W-:Y:S01]  /*1bca0*/  FMUL R9, R3, R9 ;  /* 0x0000000903097220 */ /* 0x000fe20000400000 */
[----:B------:R-:W-:Y:S01]  /*1bcb0*/  ISETP.GE.U32.AND P2, PT, R5, 0x7f800000, PT ;  /* 0x7f8000000500780c */ /* 0x000fe20003f46070 */
[----:B------:R-:W-:Y:S02]  /*1bcc0*/  FADD R2, R12, -1 ;  /* 0xbf8000000c027421 */ /* 0x000fe40000000000 */
[----:B------:R-:W-:Y:S02]  /*1bcd0*/  FMUL R11, R4, R11 ;  /* 0x0000000b040b7220 */ /* 0x000fe40000400000 */
[----:B------:R-:W-:-:S02]  /*1bce0*/  FFMA.FTZ R12, R3, 1.4426950216293334961, R9 ;  /* 0x3fb8aa3b030c7823 */ /* 0x000fc40000010009 */
[----:B------:R-:W-:Y:S01]  /*1bcf0*/  FFMA.FTZ R3, R2, R58, -0.16845393180847167969 ;  /* 0xbe2c7f3002037423 */ /* 0x000fe2000001003a */
[----:B------:R-:W-:Y:S01]  /*1bd00*/  ISETP.GE.U32.AND P3, PT, R6, 0x7f800000, PT ;  /* 0x7f8000000600780c */ /* 0x000fe20003f66070 */
[----:B------:R-:W-:Y:S02]  /*1bd10*/  FFMA.FTZ R4, R4, 1.4426950216293334961, R11 ;  /* 0x3fb8aa3b04047823 */ /* 0x000fe4000001000b */
[C---:B------:R-:W-:Y:S02]  /*1bd20*/  FFMA.FTZ R3, R2.reuse, R3, 0.1716887056827545166 ;  /* 0x3e2fcf2a02037423 */ /* 0x040fe40000010003 */
[----:B------:R-:W-:Y:S02]  /*1bd30*/  FADD R15, R15, R4 ;  /* 0x000000040f0f7221 */ /* 0x000fe40000000000 */
[----:B------:R-:W-:Y:S01]  /*1bd40*/  FFMA.FTZ R4, R2, R3, -0.17900948226451873779 ;  /* 0xbe374e4302047423 */ /* 0x000fe20000010003 */
[----:B------:R-:W-:Y:S01]  /*1bd50*/  @P2 MOV R3, 0x7f800000 ;  /* 0x7f80000000032802 */ /* 0x000fe20000000f00 */
[----:B------:R-:W-:-:S02]  /*1bd60*/  FADD R16, R16, R12 ;  /* 0x0000000c10107221 */ /* 0x000fc40000000000 */
[C---:B------:R-:W-:Y:S01]  /*1bd70*/  FFMA.FTZ R4, R2.reuse, R4, 0.20512372255325317383 ;  /* 0x3e520bf402047423 */ /* 0x040fe20000010004 */
[C---:B------:R-:W-:Y:S01]  /*1bd80*/  FSETP.NEU.AND P4, PT, R5.reuse, RZ, PT ;  /* 0x000000ff0500720b */ /* 0x040fe20003f8d000 */
[----:B------:R-:W-:Y:S02]  /*1bd90*/  @P2 FFMA.FTZ R16, R5, R3, +INF ;  /* 0x7f80000005102423 */ /* 0x000fe40000010003 */
[----:B------:R-:W-:Y:S01]  /*1bda0*/  FFMA.FTZ R5, R2, R4, -0.24046532809734344482 ;  /* 0xbe763c8b02057423 */ /* 0x000fe20000010004 */
[----:B------:R-:W-:Y:S02]  /*1bdb0*/  @P3 MOV R4, 0x7f800000 ;  /* 0x7f80000000043802 */ /* 0x000fe40000000f00 */
[----:B------:R-:W-:Y:S01]  /*1bdc0*/  MOV R45, R40 ;  /* 0x00000028002d7202 */ /* 0x000fe20000000f00 */
[----:B------:R-:W-:Y:S01]  /*1bdd0*/  IMAD.MOV.U32 R40, RZ, RZ, R36 ;  /* 0x000000ffff287224 */ /* 0x000fe200078e0024 */
[----:B------:R-:W-:Y:S01]  /*1bde0*/  MOV R36, R25 ;  /* 0x0000001900247202 */ /* 0x000fe20000000f00 */
[----:B------:R-:W-:Y:S01]  /*1bdf0*/  IMAD.MOV.U32 R25, RZ, RZ, R24 ;  /* 0x000000ffff197224 */ /* 0x000fe200078e0018 */
[----:B------:R-:W-:Y:S01]  /*1be00*/  MOV R24, R17 ;  /* 0x0000001100187202 */ /* 0x000fe20000000f00 */
[----:B------:R-:W-:Y:S01]  /*1be10*/  @P3 FFMA.FTZ R15, R6, R4, +INF ;  /* 0x7f800000060f3423 */ /* 0x000fe20000010004 */
[----:B------:R0:W-:Y:S04]  /*1be20*/  STL [R1+0x610], R16 ;  /* 0x0006101001007387 */ /* 0x0001e80000100800 */
[----:B------:R-:W-:Y:S04]  /*1be30*/  STL [R1+0x60c], R15 ;  /* 0x00060c0f01007387 */ /* 0x000fe80000100800 */
[----:B------:R-:W4:Y:S01]  /*1be40*/  LDL.LU R121, [R1+0x694] ;  /* 0x0006940001797983 */ /* 0x000f220000300800 */
[----:B------:R-:W-:-:S03]  /*1be50*/  FFMA.FTZ R5, R2, R5, 0.28857114911079406738 ;  /* 0x3e93bf9902057423 */ /* 0x000fc60000010005 */
[----:B------:R-:W4:Y:S01]  /*1be60*/  LDL.LU R122, [R1+0x698] ;  /* 0x00069800017a7983 */ /* 0x000f220000300800 */
[----:B------:R-:W-:Y:S02]  /*1be70*/  FSETP.NEU.AND P3, PT, R6, RZ, PT ;  /* 0x000000ff0600720b */ /* 0x000fe40003f6d000 */
[----:B------:R-:W-:-:S04]  /*1be80*/  @P4 LOP3.LUT R7, R7, 0x8000000, RZ, 0xfc, !PT ;  /* 0x0800000007074812 */ /* 0x000fc800078efcff */
[----:B------:R-:W-:Y:S01]  /*1be90*/  LOP3.LUT R7, R7, 0xefffffff, RZ, 0xc0, !PT ;  /* 0xefffffff07077812 */ /* 0x000fe200078ec0ff */
[----:B------:R-:W-:Y:S01]  /*1bea0*/  IMAD.MOV.U32 R46, RZ, RZ, R45 ;  /* 0x000000ffff2e7224 */ /* 0x000fe200078e002d */
[----:B------:R-:W-:-:S05]  /*1beb0*/  MOV R45, R44 ;  /* 0x0000002c002d7202 */ /* 0x000fca0000000f00 */
[----:B------:R-:W-:Y:S02]  /*1bec0*/  @P3 LOP3.LUT R7, R7, 0x10000000, RZ, 0xfc, !PT ;  /* 0x1000000007073812 */ /* 0x000fe400078efcff */
[----:B------:R-:W-:Y:S01]  /*1bed0*/  ISETP.GE.U32.AND P3, PT, R8, 0x7f800000, PT ;  /* 0x7f8000000800780c */ /* 0x000fe20003f66070 */
[----:B------:R-:W-:Y:S01]  /*1bee0*/  IMAD.MOV.U32 R44, RZ, RZ, R41 ;  /* 0x000000ffff2c7224 */ /* 0x000fe200078e0029 */
[----:B------:R-:W-:Y:S01]  /*1bef0*/  MOV R41, R39 ;  /* 0x0000002700297202 */ /* 0x000fe20000000f00 */
[----:B------:R-:W-:Y:S01]  /*1bf00*/  IMAD.MOV.U32 R39, RZ, RZ, R38 ;  /* 0x000000ffff277224 */ /* 0x000fe200078e0026 */
[----:B------:R-:W-:Y:S01]  /*1bf10*/  MOV R38, R37 ;  /* 0x0000002500267202 */ /* 0x000fe20000000f00 */
[----:B------:R-:W-:Y:S01]  /*1bf20*/  IMAD.MOV.U32 R37, RZ, RZ, R35 ;  /* 0x000000ffff257224 */ /* 0x000fe200078e0023 */
[----:B------:R-:W-:Y:S01]  /*1bf30*/  MOV R35, R34 ;  /* 0x0000002200237202 */ /* 0x000fe20000000f00 */
[----:B------:R-:W-:Y:S01]  /*1bf40*/  IMAD.MOV.U32 R34, RZ, RZ, R29 ;  /* 0x000000ffff227224 */ /* 0x000fe200078e001d */
[----:B------:R-:W-:Y:S01]  /*1bf50*/  MOV R29, R27 ;  /* 0x0000001b001d7202 */ /* 0x000fe20000000f00 */
[C---:B--2---:R-:W-:Y:S01]  /*1bf60*/  FMUL R13, R70.reuse, 8388608 ;  /* 0x4b000000460d7820 */ /* 0x044fe20000400000 */
[----:B------:R-:W-:-:S04]  /*1bf70*/  FSETP.GEU.AND P0, PT, R70, 1.175494350822287508e-38, PT ;  /* 0x008000004600780b */ /* 0x000fc80003f0e000 */
[----:B------:R-:W-:-:S04]  /*1bf80*/  FSEL R9, R13, R70, !P0 ;  /* 0x000000460d097208 */ /* 0x000fc80004000000 */
[----:B------:R-:W-:-:S04]  /*1bf90*/  IADD3 R17, R9, -0x3f3504f3, RZ ;  /* 0xc0cafb0d09117810 */ /* 0x000fc80007ffe0ff */
[----:B------:R-:W-:-:S05]  /*1bfa0*/  LOP3.LUT R17, R17, 0xff800000, RZ, 0xc0, !PT ;  /* 0xff80000011117812 */ /* 0x000fca00078ec0ff */
[----:B------:R-:W-:-:S04]  /*1bfb0*/  IMAD.IADD R11, R9, 0x1, -R17 ;  /* 0x00000001090b7824 */ /* 0x000fc800078e0a11 */
[----:B------:R-:W-:Y:S02]  /*1bfc0*/  FADD R3, R11, -1 ;  /* 0xbf8000000b037421 */ /* 0x000fe40000000000 */
[C---:B------:R-:W-:Y:S02]  /*1bfd0*/  FFMA.FTZ R11, R2.reuse, R5, -0.36067417263984680176 ;  /* 0xbeb8aa49020b7423 */ /* 0x040fe40000010005 */
[C---:B------:R-:W-:Y:S02]  /*1bfe0*/  FFMA.FTZ R4, R3.reuse, R58, -0.16845393180847167969 ;  /* 0xbe2c7f3003047423 */ /* 0x040fe4000001003a */
[----:B------:R-:W-:Y:S02]  /*1bff0*/  FFMA.FTZ R6, R2, R11, 0.48089820146560668945 ;  /* 0x3ef6384a02067423 */ /* 0x000fe4000001000b */
[----:B------:R-:W-:Y:S01]  /*1c000*/  FFMA.FTZ R4, R3, R4, 0.1716887056827545166 ;  /* 0x3e2fcf2a03047423 */ /* 0x000fe20000010004 */
[C---:B---3--:R-:W-:Y:S01]  /*1c010*/  FSETP.GEU.AND P2, PT, R123.reuse, 1.175494350822287508e-38, PT ;  /* 0x008000007b00780b */ /* 0x048fe20003f4e000 */
[----:B------:R-:W-:-:S02]  /*1c020*/  FMUL R12, R123, 8388608 ;  /* 0x4b0000007b0c7820 */ /* 0x000fc40000400000 */
[----:B------:R-:W-:Y:S02]  /*1c030*/  FFMA.FTZ R6, R2, R6, -0.72134751081466674805 ;  /* 0xbf38aa3b02067423 */ /* 0x000fe40000010006 */
[C---:B------:R-:W-:Y:S01]  /*1c040*/  FFMA.FTZ R4, R3.reuse, R4, -0.17900948226451873779 ;  /* 0xbe374e4303047423 */ /* 0x040fe20000010004 */
[----:B------:R-:W-:Y:S01]  /*1c050*/  FSEL R5, R12, R123, !P2 ;  /* 0x0000007b0c057208 */ /* 0x000fe20005000000 */
[C---:B------:R-:W-:Y:S02]  /*1c060*/  FMUL R6, R2.reuse, R6 ;  /* 0x0000000602067220 */ /* 0x040fe40000400000 */
[----:B------:R-:W-:Y:S01]  /*1c070*/  FFMA.FTZ R4, R3, R4, 0.20512372255325317383 ;  /* 0x3e520bf403047423 */ /* 0x000fe20000010004 */
[----:B0-----:R-:W-:Y:S01]  /*1c080*/  IADD3 R16, R5, -0x3f3504f3, RZ ;  /* 0xc0cafb0d05107810 */ /* 0x001fe20007ffe0ff */
[----:B------:R-:W-:Y:S02]  /*1c090*/  FMUL R12, R2, R6 ;  /* 0x00000006020c7220 */ /* 0x000fe40000400000 */
[----:B------:R-:W-:Y:S01]  /*1c0a0*/  FFMA.FTZ R6, R3, R4, -0.24046532809734344482 ;  /* 0xbe763c8b03067423 */ /* 0x000fe20000010004 */
[----:B------:R-:W-:-:S03]  /*1c0b0*/  LOP3.LUT R16, R16, 0xff800000, RZ, 0xc0, !PT ;  /* 0xff80000010107812 */ /* 0x000fc600078ec0ff */
[----:B------:R-:W-:Y:S02]  /*1c0c0*/  FFMA.FTZ R6, R3, R6, 0.28857114911079406738 ;  /* 0x3e93bf9903067423 */ /* 0x000fe40000010006 */
[----:B------:R-:W-:Y:S02]  /*1c0d0*/  IMAD.IADD R11, R5, 0x1, -R16 ;  /* 0x00000001050b7824 */ /* 0x000fe400078e0a10 */
[----:B------:R-:W-:Y:S02]  /*1c0e0*/  FFMA.FTZ R6, R3, R6, -0.36067417263984680176 ;  /* 0xbeb8aa4903067423 */ /* 0x000fe40000010006 */
[----:B------:R-:W-:Y:S02]  /*1c0f0*/  FADD R4, R11, -1 ;  /* 0xbf8000000b047421 */ /* 0x000fe40000000000 */
[C---:B------:R-:W-:Y:S01]  /*1c100*/  FFMA.FTZ R6, R3.reuse, R6, 0.48089820146560668945 ;  /* 0x3ef6384a03067423 */ /* 0x040fe20000010006 */
[----:B------:R0:W1:Y:S03]  /*1c110*/  I2F R11, R10 ;  /* 0x0000000a000b7306 */ /* 0x0000660000201400 */
[----:B------:R-:W-:-:S04]  /*1c120*/  FFMA.FTZ R6, R3, R6, -0.72134751081466674805 ;  /* 0xbf38aa3b03067423 */ /* 0x000fc80000010006 */
[----:B------:R-:W-:Y:S01]  /*1c130*/  FMUL R6, R3, R6 ;  /* 0x0000000603067220 */ /* 0x000fe20000400000 */
[----:B0-----:R-:W-:-:S03]  /*1c140*/  FSEL R10, RZ, -23, P1 ;  /* 0xc1b80000ff0a7808 */ /* 0x001fc60000800000 */
[C---:B------:R-:W-:Y:S02]  /*1c150*/  FMUL R6, R3.reuse, R6 ;  /* 0x0000000603067220 */ /* 0x040fe40000400000 */
[----:B------:R-:W-:Y:S02]  /*1c160*/  FFMA.FTZ R12, R2, 1.4426950216293334961, R12 ;  /* 0x3fb8aa3b020c7823 */ /* 0x000fe4000001000c */
[----:B------:R-:W-:Y:S01]  /*1c170*/  FFMA.FTZ R27, R3, 1.4426950216293334961, R6 ;  /* 0x3fb8aa3b031b7823 */ /* 0x000fe20000010006 */
[----:B------:R-:W-:Y:S01]  /*1c180*/  @P3 MOV R3, 0x7f800000 ;  /* 0x7f80000000033802 */ /* 0x000fe20000000f00 */
[----:B-1----:R-:W-:-:S04]  /*1c190*/  FFMA.FTZ R10, R11, 1.1920928955078125e-07, R10 ;  /* 0x340000000b0a7823 */ /* 0x002fc8000001000a */
[----:B------:R-:W-:Y:S02]  /*1c1a0*/  FADD R13, R10, R12 ;  /* 0x0000000c0a0d7221 */ /* 0x000fe40000000000 */
[----:B------:R-:W-:-:S05]  /*1c1b0*/  @P3 FFMA.FTZ R13, R8, R3, +INF ;  /* 0x7f800000080d3423 */ /* 0x000fca0000010003 */
[----:B------:R0:W-:Y:S04]  /*1c1c0*/  STL [R1+0x608], R13 ;  /* 0x0006080d01007387 */ /* 0x0001e80000100800 */
[----:B------:R-:W2:Y:S04]  /*1c1d0*/  LDL.LU R119, [R1+0x69c] ;  /* 0x00069c0001777983 */ /* 0x000ea80000300800 */
[----:B------:R-:W3:Y:S04]  /*1c1e0*/  LDL.LU R120, [R1+0x6a0] ;  /* 0x0006a00001787983 */ /* 0x000ee80000300800 */
[----:B------:R-:W3:Y:S01]  /*1c1f0*/  LDL.LU R118, [R1+0x6a4] ;  /* 0x0006a40001767983 */ /* 0x000ee20000300800 */
[----:B------:R-:W-:-:S04]  /*1c200*/  FFMA.FTZ R2, R4, R58, -0.16845393180847167969 ;  /* 0xbe2c7f3004027423 */ /* 0x000fc8000001003a */
[----:B------:R-:W-:-:S04]  /*1c210*/  FFMA.FTZ R2, R4, R2, 0.1716887056827545166 ;  /* 0x3e2fcf2a04027423 */ /* 0x000fc80000010002 */
[----:B------:R-:W-:Y:S01]  /*1c220*/  FFMA.FTZ R2, R4, R2, -0.17900948226451873779 ;  /* 0xbe374e4304027423 */ /* 0x000fe20000010002 */
[----:B------:R-:W-:-:S03]  /*1c230*/  FSETP.NEU.AND P1, PT, R8, RZ, PT ;  /* 0x000000ff0800720b */ /* 0x000fc60003f2d000 */
[----:B------:R-:W-:-:S04]  /*1c240*/  FFMA.FTZ R2, R4, R2, 0.20512372255325317383 ;  /* 0x3e520bf404027423 */ /* 0x000fc80000010002 */
[----:B------:R-:W-:Y:S01]  /*1c250*/  FFMA.FTZ R2, R4, R2, -0.24046532809734344482 ;  /* 0xbe763c8b04027423 */ /* 0x000fe20000010002 */
[----:B------:R-:W-:-:S03]  /*1c260*/  LOP3.LUT R7, R7, 0xdfffffff, RZ, 0xc0, !PT ;  /* 0xdfffffff07077812 */ /* 0x000fc600078ec0ff */
[----:B------:R-:W-:-:S04]  /*1c270*/  FFMA.FTZ R2, R4, R2, 0.28857114911079406738 ;  /* 0x3e93bf9904027423 */ /* 0x000fc80000010002 */
[C---:B------:R-:W-:Y:S01]  /*1c280*/  FFMA.FTZ R2, R4.reuse, R2, -0.36067417263984680176 ;  /* 0xbeb8aa4904027423 */ /* 0x040fe20000010002 */
[----:B------:R-:W-:Y:S01]  /*1c290*/  @P1 LOP3.LUT R7, R7, 0x20000000, RZ, 0xfc, !PT ;  /* 0x2000000007071812 */ /* 0x000fe200078efcff */
[C---:B----4-:R-:W-:Y:S01]  /*1c2a0*/  FMUL R8, R121.reuse, 8388608 ;  /* 0x4b00000079087820 */ /* 0x050fe20000400000 */
[----:B------:R-:W-:Y:S01]  /*1c2b0*/  FSETP.GEU.AND P1, PT, R121, 1.175494350822287508e-38, PT ;  /* 0x008000007900780b */ /* 0x000fe20003f2e000 */
[----:B------:R-:W-:-:S03]  /*1c2c0*/  FFMA.FTZ R2, R4, R2, 0.48089820146560668945 ;  /* 0x3ef6384a04027423 */ /* 0x000fc60000010002 */
[----:B------:R-:W-:Y:S01]  /*1c2d0*/  FSEL R8, R8, R121, !P1 ;  /* 0x0000007908087208 */ /* 0x000fe20004800000 */
[----:B------:R-:W-:Y:S01]  /*1c2e0*/  FFMA.FTZ R2, R4, R2, -0.72134751081466674805 ;  /* 0xbf38aa3b04027423 */ /* 0x000fe20000010002 */
[C---:B------:R-:W-:Y:S01]  /*1c2f0*/  FSETP.GEU.AND P3, PT, R122.reuse, 1.175494350822287508e-38, PT ;  /* 0x008000007a00780b */ /* 0x040fe20003f6e000 */
[----:B0-----:R-:W-:Y:S01]  /*1c300*/  FMUL R13, R122, 8388608 ;  /* 0x4b0000007a0d7820 */ /* 0x001fe20000400000 */
[----:B------:R-:W-:Y:S01]  /*1c310*/  IADD3 R10, R8, -0x3f3504f3, RZ ;  /* 0xc0cafb0d080a7810 */ /* 0x000fe20007ffe0ff */
[----:B------:R-:W-:-:S03]  /*1c320*/  FMUL R2, R4, R2 ;  /* 0x0000000204027220 */ /* 0x000fc60000400000 */
[----:B------:R-:W-:Y:S01]  /*1c330*/  FSEL R13, R13, R122, !P3 ;  /* 0x0000007a0d0d7208 */ /* 0x000fe20005800000 */
[----:B------:R-:W-:Y:S01]  /*1c340*/  FMUL R2, R4, R2 ;  /* 0x0000000204027220 */ /* 0x000fe20000400000 */
[----:B------:R-:W-:Y:S01]  /*1c350*/  LOP3.LUT R10, R10, 0xff800000, RZ, 0xc0, !PT ;  /* 0xff8000000a0a7812 */ /* 0x000fe200078ec0ff */
[----:B------:R-:W-:Y:S01]  /*1c360*/  IMAD.MOV.U32 R47, RZ, RZ, R40 ;  /* 0x000000ffff2f7224 */ /* 0x000fe200078e0028 */
[----:B------:R-:W-:Y:S01]  /*1c370*/  MOV R40, R26 ;  /* 0x0000001a00287202 */ /* 0x000fe20000000f00 */
[----:B------:R-:W-:Y:S01]  /*1c380*/  FFMA.FTZ R26, R4, 1.4426950216293334961, R2 ;  /* 0x3fb8aa3b041a7823 */ /* 0x000fe20000010002 */
[----:B------:R-:W-:Y:S01]  /*1c390*/  IADD3 R6, R13, -0x3f3504f3, RZ ;  /* 0xc0cafb0d0d067810 */ /* 0x000fe20007ffe0ff */
[----:B------:R-:W-:-:S03]  /*1c3a0*/  IMAD.IADD R2, R8, 0x1, -R10 ;  /* 0x0000000108027824 */ /* 0x000fc600078e0a0a */
[----:B------:R-:W-:Y:S01]  /*1c3b0*/  LOP3.LUT R6, R6, 0xff800000, RZ, 0xc0, !PT ;  /* 0xff80000006067812 */ /* 0x000fe200078ec0ff */
[----:B------:R-:W-:-:S03]  /*1c3c0*/  FADD R2, R2, -1 ;  /* 0xbf80000002027421 */ /* 0x000fc60000000000 */
[----:B------:R-:W-:Y:S01]  /*1c3d0*/  IADD3 R3, R13, -R6, RZ ;  /* 0x800000060d037210 */ /* 0x000fe20007ffe0ff */
[----:B------:R-:W-:-:S04]  /*1c3e0*/  FFMA.FTZ R11, R2, R58, -0.16845393180847167969 ;  /* 0xbe2c7f30020b7423 */ /* 0x000fc8000001003a */
[----:B------:R-:W-:Y:S02]  /*1c3f0*/  FADD R3, R3, -1 ;  /* 0xbf80000003037421 */ /* 0x000fe40000000000 */
[C---:B------:R-:W-:Y:S02]  /*1c400*/  FFMA.FTZ R11, R2.reuse, R11, 0.1716887056827545166 ;  /* 0x3e2fcf2a020b7423 */ /* 0x040fe4000001000b */
[C---:B------:R-:W-:Y:S02]  /*1c410*/  FFMA.FTZ R4, R3.reuse, R58, -0.16845393180847167969 ;  /* 0xbe2c7f3003047423 */ /* 0x040fe4000001003a */
[C---:B------:R-:W-:Y:S02]  /*1c420*/  FFMA.FTZ R11, R2.reuse, R11, -0.17900948226451873779 ;  /* 0xbe374e43020b7423 */ /* 0x040fe4000001000b */
[----:B------:R-:W-:Y:S02]  /*1c430*/  FFMA.FTZ R4, R3, R4, 0.1716887056827545166 ;  /* 0x3e2fcf2a03047423 */ /* 0x000fe40000010004 */
[----:B------:R-:W-:-:S02]  /*1c440*/  FFMA.FTZ R11, R2, R11, 0.20512372255325317383 ;  /* 0x3e520bf4020b7423 */ /* 0x000fc4000001000b */
[C---:B------:R-:W-:Y:S02]  /*1c450*/  FFMA.FTZ R4, R3.reuse, R4, -0.17900948226451873779 ;  /* 0xbe374e4303047423 */ /* 0x040fe40000010004 */
[C---:B------:R-:W-:Y:S02]  /*1c460*/  FFMA.FTZ R11, R2.reuse, R11, -0.24046532809734344482 ;  /* 0xbe763c8b020b7423 */ /* 0x040fe4000001000b */
[C---:B------:R-:W-:Y:S02]  /*1c470*/  FFMA.FTZ R4, R3.reuse, R4, 0.20512372255325317383 ;  /* 0x3e520bf403047423 */ /* 0x040fe40000010004 */
[C---:B------:R-:W-:Y:S02]  /*1c480*/  FFMA.FTZ R11, R2.reuse, R11, 0.28857114911079406738 ;  /* 0x3e93bf99020b7423 */ /* 0x040fe4000001000b */
[----:B------:R-:W-:Y:S02]  /*1c490*/  FFMA.FTZ R4, R3, R4, -0.24046532809734344482 ;  /* 0xbe763c8b03047423 */ /* 0x000fe40000010004 */
[----:B------:R-:W-:-:S02]  /*1c4a0*/  FFMA.FTZ R11, R2, R11, -0.36067417263984680176 ;  /* 0xbeb8aa49020b7423 */ /* 0x000fc4000001000b */
[C---:B------:R-:W-:Y:S02]  /*1c4b0*/  FFMA.FTZ R4, R3.reuse, R4, 0.28857114911079406738 ;  /* 0x3e93bf9903047423 */ /* 0x040fe40000010004 */
[C---:B------:R-:W-:Y:S02]  /*1c4c0*/  FFMA.FTZ R11, R2.reuse, R11, 0.48089820146560668945 ;  /* 0x3ef6384a020b7423 */ /* 0x040fe4000001000b */
[C---:B------:R-:W-:Y:S02]  /*1c4d0*/  FFMA.FTZ R4, R3.reuse, R4, -0.36067417263984680176 ;  /* 0xbeb8aa4903047423 */ /* 0x040fe40000010004 */
[----:B------:R-:W-:Y:S02]  /*1c4e0*/  FFMA.FTZ R11, R2, R11, -0.72134751081466674805 ;  /* 0xbf38aa3b020b7423 */ /* 0x000fe4000001000b */
[----:B------:R-:W-:Y:S02]  /*1c4f0*/  IMAD.MOV.U32 R48, RZ, RZ, R25 ;  /* 0x000000ffff307224 */ /* 0x000fe400078e0019 */
[----:B------:R-:W-:-:S02]  /*1c500*/  FFMA.FTZ R4, R3, R4, 0.48089820146560668945 ;  /* 0x3ef6384a03047423 */ /* 0x000fc40000010004 */
[C---:B------:R-:W-:Y:S01]  /*1c510*/  FMUL R11, R2.reuse, R11 ;  /* 0x0000000b020b7220 */ /* 0x040fe20000400000 */
[----:B------:R-:W-:Y:S01]  /*1c520*/  MOV R54, R48 ;  /* 0x0000003000367202 */ /* 0x000fe20000000f00 */
[C---:B------:R-:W-:Y:S02]  /*1c530*/  FFMA.FTZ R4, R3.reuse, R4, -0.72134751081466674805 ;  /* 0xbf38aa3b03047423 */ /* 0x040fe40000010004 */
[----:B------:R-:W-:Y:S02]  /*1c540*/  FMUL R11, R2, R11 ;  /* 0x0000000b020b7220 */ /* 0x000fe40000400000 */
[----:B------:R-:W-:Y:S02]  /*1c550*/  IMAD.MOV.U32 R48, RZ, RZ, R45 ;  /* 0x000000ffff307224 */ /* 0x000fe400078e002d */
[----:B------:R-:W-:Y:S01]  /*1c560*/  IMAD.MOV.U32 R45, RZ, RZ, R30 ;  /* 0x000000ffff2d7224 */ /* 0x000fe200078e001e */
[----:B------:R-:W-:Y:S01]  /*1c570*/  MOV R30, R22 ;  /* 0x00000016001e7202 */ /* 0x000fe20000000f00 */
[----:B------:R-:W-:Y:S01]  /*1c580*/  IMAD.MOV.U32 R55, RZ, RZ, R37 ;  /* 0x000000ffff377224 */ /* 0x000fe200078e0025 */
[----:B------:R-:W-:Y:S01]  /*1c590*/  MOV R49, R24 ;  /* 0x0000001800317202 */ /* 0x000fe20000000f00 */
[----:B------:R-:W-:Y:S01]  /*1c5a0*/  FMUL R4, R3, R4 ;  /* 0x0000000403047220 */ /* 0x000fe20000400000 */
[----:B------:R-:W-:Y:S01]  /*1c5b0*/  FSEL R22, RZ, -23, P0 ;  /* 0xc1b80000ff167808 */ /* 0x000fe20000000000 */
[----:B------:R-:W-:-:S02]  /*1c5c0*/  IMAD.MOV.U32 R37, RZ, RZ, R34 ;  /* 0x000000ffff257224 */ /* 0x000fc400078e0022 */
[----:B------:R-:W-:Y:S02]  /*1c5d0*/  FFMA.FTZ R24, R2, 1.4426950216293334961, R11 ;  /* 0x3fb8aa3b02187823 */ /* 0x000fe4000001000b */
[----:B------:R-:W-:Y:S01]  /*1c5e0*/  IMAD.MOV.U32 R34, RZ, RZ, R23 ;  /* 0x000000ffff227224 */ /* 0x000fe200078e0017 */
[----:B------:R-:W-:Y:S01]  /*1c5f0*/  FSEL R23, RZ, -23, P2 ;  /* 0xc1b80000ff177808 */ /* 0x000fe20001000000 */
[----:B------:R-:W-:-:S04]  /*1c600*/  FMUL R4, R3, R4 ;  /* 0x0000000403047220 */ /* 0x000fc80000400000 */
[----:B------:R-:W-:Y:S02]  /*1c610*/  FFMA.FTZ R25, R3, 1.4426950216293334961, R4 ;  /* 0x3fb8aa3b03197823 */ /* 0x000fe40000010004 */
[----:B------:R-:W-:Y:S01]  /*1c620*/  IMAD.MOV.U32 R53, RZ, RZ, R49 ;  /* 0x000000ffff357224 */ /* 0x000fe200078e0031 */
[----:B------:R-:W-:Y:S01]  /*1c630*/  MOV R52, R38 ;  /* 0x0000002600347202 */ /* 0x000fe20000000f00 */
[----:B------:R-:W-:Y:S01]  /*1c640*/  IMAD.MOV.U32 R49, RZ, RZ, R47 ;  /* 0x000000ffff317224 */ /* 0x000fe200078e002f */
[----:B------:R-:W-:Y:S01]  /*1c650*/  MOV R47, R41 ;  /* 0x00000029002f7202 */ /* 0x000fe20000000f00 */
[----:B------:R-:W-:Y:S01]  /*1c660*/  IMAD.MOV.U32 R41, RZ, RZ, R19 ;  /* 0x000000ffff297224 */ /* 0x000fe200078e0013 */
[----:B------:R-:W-:Y:S02]  /*1c670*/  MOV R38, R35 ;  /* 0x0000002300267202 */ /* 0x000fe40000000f00 */
[----:B------:R-:W-:Y:S02]  /*1c680*/  MOV R35, R29 ;  /* 0x0000001d00237202 */ /* 0x000fe40000000f00 */
[----:B------:R-:W-:Y:S01]  /*1c690*/  MOV R29, R18 ;  /* 0x00000012001d7202 */ /* 0x000fe20000000f00 */
[----:B------:R-:W-:Y:S01]  /*1c6a0*/  IMAD.MOV.U32 R51, RZ, RZ, R39 ;  /* 0x000000ffff337224 */ /* 0x000fe200078e0027 */
[----:B------:R-:W-:-:S02]  /*1c6b0*/  MOV R39, R20 ;  /* 0x0000001400277202 */ /* 0x000fc40000000f00 */
[----:B------:R0:W-:Y:S01]  /*1c6c0*/  I2F R20, R17 ;  /* 0x0000001100147306 */ /* 0x0001e20000201400 */
[----:B------:R-:W-:Y:S02]  /*1c6d0*/  MOV R50, R46 ;  /* 0x0000002e00327202 */ /* 0x000fe40000000f00 */
[----:B------:R-:W-:Y:S01]  /*1c6e0*/  MOV R46, R31 ;  /* 0x0000001f002e7202 */ /* 0x000fe20000000f00 */
[----:B------:R-:W-:-:S04]  /*1c6f0*/  IMAD.MOV.U32 R31, RZ, RZ, R21 ;  /* 0x000000ffff1f7224 */ /* 0x000fc800078e0015 */
[----:B------:R1:W4:Y:S08]  /*1c700*/  I2F R21, R16 ;  /* 0x0000001000157306 */ /* 0x0003300000201400 */
[----:B------:R-:W-:Y:S01]  /*1c710*/  I2F R6, R6 ;  /* 0x0000000600067306 */ /* 0x000fe20000201400 */
[C---:B--2---:R-:W-:Y:S01]  /*1c720*/  FMUL R12, R119.reuse, 8388608 ;  /* 0x4b000000770c7820 */ /* 0x044fe20000400000 */
[----:B------:R-:W-:Y:S01]  /*1c730*/  FSETP.GEU.AND P0, PT, R119, 1.175494350822287508e-38, PT ;  /* 0x008000007700780b */ /* 0x000fe20003f0e000 */
[C---:B---3--:R-:W-:Y:S01]  /*1c740*/  FMUL R11, R120.reuse, 8388608 ;  /* 0x4b000000780b7820 */ /* 0x048fe20000400000 */
[----:B------:R-:W-:-:S02]  /*1c750*/  FSETP.GEU.AND P2, PT, R120, 1.175494350822287508e-38, PT ;  /* 0x008000007800780b */ /* 0x000fc40003f4e000 */
[----:B------:R-:W-:Y:S02]  /*1c760*/  FSEL R12, R12, R119, !P0 ;  /* 0x000000770c0c7208 */ /* 0x000fe40004000000 */
[----:B------:R-:W-:Y:S02]  /*1c770*/  FSEL R11, R11, R120, !P2 ;  /* 0x000000780b0b7208 */ /* 0x000fe40005000000 */
[----:B------:R-:W-:Y:S02]  /*1c780*/  IADD3 R4, R12, -0x3f3504f3, RZ ;  /* 0xc0cafb0d0c047810 */ /* 0x000fe40007ffe0ff */
[----:B------:R-:W-:Y:S02]  /*1c790*/  IADD3 R15, R11, -0x3f3504f3, RZ ;  /* 0xc0cafb0d0b0f7810 */ /* 0x000fe40007ffe0ff */
[----:B------:R-:W-:Y:S02]  /*1c7a0*/  LOP3.LUT R4, R4, 0xff800000, RZ, 0xc0, !PT ;  /* 0xff80000004047812 */ /* 0x000fe400078ec0ff */
[----:B------:R-:W-:-:S03]  /*1c7b0*/  LOP3.LUT R15, R15, 0xff800000, RZ, 0xc0, !PT ;  /* 0xff8000000f0f7812 */ /* 0x000fc600078ec0ff */
[----:B------:R-:W-:Y:S01]  /*1c7c0*/  IMAD.IADD R2, R12, 0x1, -R4 ;  /* 0x000000010c027824 */ /* 0x000fe200078e0a04 */
[----:B------:R-:W-:-:S03]  /*1c7d0*/  IADD3 R3, R11, -R15, RZ ;  /* 0x8000000f0b037210 */ /* 0x000fc60007ffe0ff */
[----:B------:R-:W-:Y:S02]  /*1c7e0*/  FADD R2, R2, -1 ;  /* 0xbf80000002027421 */ /* 0x000fe40000000000 */
[----:B------:R-:W-:Y:S02]  /*1c7f0*/  FADD R3, R3, -1 ;  /* 0xbf80000003037421 */ /* 0x000fe40000000000 */
[CC--:B------:R-:W-:Y:S02]  /*1c800*/  FFMA.FTZ R19, R2.reuse, R58.reuse, -0.16845393180847167969 ;  /* 0xbe2c7f3002137423 */ /* 0x0c0fe4000001003a */
[C---:B------:R-:W-:Y:S02]  /*1c810*/  FFMA.FTZ R18, R3.reuse, R58, -0.16845393180847167969 ;  /* 0xbe2c7f3003127423 */ /* 0x040fe4000001003a */
[----:B------:R-:W-:Y:S02]  /*1c820*/  FFMA.FTZ R19, R2, R19, 0.1716887056827545166 ;  /* 0x3e2fcf2a02137423 */ /* 0x000fe40000010013 */
[----:B------:R-:W-:-:S02]  /*1c830*/  FFMA.FTZ R18, R3, R18, 0.1716887056827545166 ;  /* 0x3e2fcf2a03127423 */ /* 0x000fc40000010012 */
[C---:B------:R-:W-:Y:S02]  /*1c840*/  FFMA.FTZ R19, R2.reuse, R19, -0.17900948226451873779 ;  /* 0xbe374e4302137423 */ /* 0x040fe40000010013 */
[C---:B------:R-:W-:Y:S02]  /*1c850*/  FFMA.FTZ R18, R3.reuse, R18, -0.17900948226451873779 ;  /* 0xbe374e4303127423 */ /* 0x040fe40000010012 */
[C---:B------:R-:W-:Y:S02]  /*1c860*/  FFMA.FTZ R19, R2.reuse, R19, 0.20512372255325317383 ;  /* 0x3e520bf402137423 */ /* 0x040fe40000010013 */
[C---:B------:R-:W-:Y:S02]  /*1c870*/  FFMA.FTZ R18, R3.reuse, R18, 0.20512372255325317383 ;  /* 0x3e520bf403127423 */ /* 0x040fe40000010012 */
[----:B------:R-:W-:Y:S02]  /*1c880*/  FFMA.FTZ R19, R2, R19, -0.24046532809734344482 ;  /* 0xbe763c8b02137423 */ /* 0x000fe40000010013 */
[----:B------:R-:W-:-:S02]  /*1c890*/  FFMA.FTZ R18, R3, R18, -0.24046532809734344482 ;  /* 0xbe763c8b03127423 */ /* 0x000fc40000010012 */
[C---:B------:R-:W-:Y:S02]  /*1c8a0*/  FFMA.FTZ R19, R2.reuse, R19, 0.28857114911079406738 ;  /* 0x3e93bf9902137423 */ /* 0x040fe40000010013 */
[C---:B0-----:R-:W-:Y:S02]  /*1c8b0*/  FFMA.FTZ R17, R3.reuse, R18, 0.28857114911079406738 ;  /* 0x3e93bf9903117423 */ /* 0x041fe40000010012 */
[C---:B------:R-:W-:Y:S02]  /*1c8c0*/  FFMA.FTZ R18, R2.reuse, R19, -0.36067417263984680176 ;  /* 0xbeb8aa4902127423 */ /* 0x040fe40000010013 */
[C---:B------:R-:W-:Y:S02]  /*1c8d0*/  FFMA.FTZ R17, R3.reuse, R17, -0.36067417263984680176 ;  /* 0xbeb8aa4903117423 */ /* 0x040fe40000010011 */
[----:B------:R-:W-:Y:S02]  /*1c8e0*/  FFMA.FTZ R18, R2, R18, 0.48089820146560668945 ;  /* 0x3ef6384a02127423 */ /* 0x000fe40000010012 */
[----:B-1----:R-:W-:-:S02]  /*1c8f0*/  FFMA.FTZ R16, R3, R17, 0.48089820146560668945 ;  /* 0x3ef6384a03107423 */ /* 0x002fc40000010011 */
[C---:B------:R-:W-:Y:S02]  /*1c900*/  FFMA.FTZ R17, R2.reuse, R18, -0.72134751081466674805 ;  /* 0xbf38aa3b02117423 */ /* 0x040fe40000010012 */
[C---:B------:R-:W-:Y:S01]  /*1c910*/  FFMA.FTZ R16, R3.reuse, R16, -0.72134751081466674805 ;  /* 0xbf38aa3b03107423 */ /* 0x040fe20000010010 */
[----:B------:R0:W1:Y:S01]  /*1c920*/  I2F R18, R10 ;  /* 0x0000000a00127306 */ /* 0x0000620000201400 */
[C---:B------:R-:W-:Y:S02]  /*1c930*/  FMUL R17, R2.reuse, R17 ;  /* 0x0000001102117220 */ /* 0x040fe40000400000 */
[C---:B------:R-:W-:Y:S02]  /*1c940*/  FMUL R16, R3.reuse, R16 ;  /* 0x0000001003107220 */ /* 0x040fe40000400000 */
[----:B------:R-:W-:Y:S02]  /*1c950*/  FMUL R17, R2, R17 ;  /* 0x0000001102117220 */ /* 0x000fe40000400000 */
[----:B0-----:R-:W-:-:S02]  /*1c960*/  FMUL R10, R3, R16 ;  /* 0x00000010030a7220 */ /* 0x001fc40000400000 */
[----:B----4-:R-:W-:Y:S02]  /*1c970*/  FFMA.FTZ R16, R21, 1.1920928955078125e-07, R23 ;  /* 0x3400000015107823 */ /* 0x010fe40000010017 */
[----:B------:R-:W-:Y:S01]  /*1c980*/  FFMA.FTZ R21, R2, 1.4426950216293334961, R17 ;  /* 0x3fb8aa3b02157823 */ /* 0x000fe20000010011 */
[----:B------:R-:W-:Y:S01]  /*1c990*/  FSEL R2, RZ, -23, P1 ;  /* 0xc1b80000ff027808 */ /* 0x000fe20000800000 */
[----:B------:R-:W-:Y:S02]  /*1c9a0*/  FFMA.FTZ R19, R20, 1.1920928955078125e-07, R22 ;  /* 0x3400000014137823 */ /* 0x000fe40000010016 */
[----:B------:R-:W-:Y:S01]  /*1c9b0*/  FFMA.FTZ R20, R3, 1.4426950216293334961, R10 ;  /* 0x3fb8aa3b03147823 */ /* 0x000fe2000001000a */
[C---:B------:R-:W-:Y:S01]  /*1c9c0*/  FSETP.GEU.AND P1, PT, R118.reuse, 1.175494350822287508e-38, PT ;  /* 0x008000007600780b */ /* 0x040fe20003f2e000 */
[----:B------:R-:W-:Y:S02]  /*1c9d0*/  FMUL R10, R118, 8388608 ;  /* 0x4b000000760a7820 */ /* 0x000fe40000400000 */
[----:B-1----:R-:W-:-:S02]  /*1c9e0*/  FFMA.FTZ R2, R18, 1.1920928955078125e-07, R2 ;  /* 0x3400000012027823 */ /* 0x002fc40000010002 */
[----:B------:R-:W-:Y:S01]  /*1c9f0*/  FADD R27, R19, R27 ;  /* 0x0000001b131b7221 */ /* 0x000fe20000000000 */
[----:B------:R-:W-:Y:S01]  /*1ca00*/  FSEL R10, R10, R118, !P1 ;  /* 0x000000760a0a7208 */ /* 0x000fe20004800000 */
[----:B------:R-:W-:Y:S01]  /*1ca10*/  FADD R19, R2, R24 ;  /* 0x0000001802137221 */ /* 0x000fe20000000000 */
[----:B------:R-:W-:Y:S02]  /*1ca20*/  FSEL R2, RZ, -23, P3 ;  /* 0xc1b80000ff027808 */ /* 0x000fe40001800000 */
[----:B------:R-:W-:-:S03]  /*1ca30*/  IADD3 R17, R10, -0x3f3504f3, RZ ;  /* 0xc0cafb0d0a117810 */ /* 0x000fc60007ffe0ff */
[----:B------:R-:W-:Y:S01]  /*1ca40*/  FFMA.FTZ R2, R6, 1.1920928955078125e-07, R2 ;  /* 0x3400000006027823 */ /* 0x000fe20000010002 */
[----:B------:R-:W-:-:S03]  /*1ca50*/  LOP3.LUT R17, R17, 0xff800000, RZ, 0xc0, !PT ;  /* 0xff80000011117812 */ /* 0x000fc600078ec0ff */
[----:B------:R-:W-:Y:S02]  /*1ca60*/  FADD R18, R2, R25 ;  /* 0x0000001902127221 */ /* 0x000fe40000000000 */
[----:B------:R-:W-:-:S04]  /*1ca70*/  IMAD.IADD R2, R10, 0x1, -R17 ;  /* 0x000000010a027824 */ /* 0x000fc800078e0a11 */
[----:B------:R-:W-:Y:S01]  /*1ca80*/  FADD R2, R2, -1 ;  /* 0xbf80000002027421 */ /* 0x000fe20000000000 */
[----:B------:R0:W1:Y:S03]  /*1ca90*/  I2F R6, R4 ;  /* 0x0000000400067306 */ /* 0x0000660000201400 */
[----:B------:R-:W-:-:S04]  /*1caa0*/  FFMA.FTZ R3, R2, R58, -0.16845393180847167969 ;  /* 0xbe2c7f3002037423 */ /* 0x000fc8000001003a */
[C---:B------:R-:W-:Y:S01]  /*1cab0*/  FFMA.FTZ R3, R2.reuse, R3, 0.1716887056827545166 ;  /* 0x3e2fcf2a02037423 */ /* 0x040fe20000010003 */
[----:B------:R-:W2:Y:S03]  /*1cac0*/  I2F R15, R15 ;  /* 0x0000000f000f7306 */ /* 0x000ea60000201400 */
[C---:B------:R-:W-:Y:S01]  /*1cad0*/  FFMA.FTZ R3, R2.reuse, R3, -0.17900948226451873779 ;  /* 0xbe374e4302037423 */ /* 0x040fe20000010003 */
[----:B------:R-:W-:Y:S02]  /*1cae0*/  ISETP.GE.U32.AND P3, PT, R9, 0x7f800000, PT ;  /* 0x7f8000000900780c */ /* 0x000fe40003f66070 */
[----:B0-----:R-:W-:Y:S01]  /*1caf0*/  FSEL R4, RZ, -23, P0 ;  /* 0xc1b80000ff047808 */ /* 0x001fe20000000000 */
[----:B------:R-:W-:Y:S01]  /*1cb00*/  FFMA.FTZ R3, R2, R3, 0.20512372255325317383 ;  /* 0x3e520bf402037423 */ /* 0x000fe20000010003 */
[----:B------:R-:W-:Y:S01]  /*1cb10*/  ISETP.GE.U32.AND P0, PT, R5, 0x7f800000, PT ;  /* 0x7f8000000500780c */ /* 0x000fe20003f06070 */
[----:B------:R-:W-:-:S02]  /*1cb20*/  FADD R26, R16, R26 ;  /* 0x0000001a101a7221 */ /* 0x000fc40000000000 */
[----:B------:R-:W-:Y:S02]  /*1cb30*/  FFMA.FTZ R3, R2, R3, -0.24046532809734344482 ;  /* 0xbe763c8b02037423 */ /* 0x000fe40000010003 */
[----:B-1----:R-:W-:Y:S01]  /*1cb40*/  FFMA.FTZ R16, R6, 1.1920928955078125e-07, R4 ;  /* 0x3400000006107823 */ /* 0x002fe20000010004 */
[----:B------:R-:W-:Y:S01]  /*1cb50*/  FSEL R4, RZ, -23, P2 ;  /* 0xc1b80000ff047808 */ /* 0x000fe20001000000 */
[----:B------:R-:W-:Y:S01]  /*1cb60*/  FFMA.FTZ R3, R2, R3, 0.28857114911079406738 ;  /* 0x3e93bf9902037423 */ /* 0x000fe20000010003 */
[----:B------:R-:W-:-:S03]  /*1cb70*/  ISETP.GE.U32.AND P2, PT, R8, 0x7f800000, PT ;  /* 0x7f8000000800780c */ /* 0x000fc60003f46070 */
[----:B--2---:R-:W-:Y:S01]  /*1cb80*/  FFMA.FTZ R15, R15, 1.1920928955078125e-07, R4 ;  /* 0x340000000f0f7823 */ /* 0x004fe20000010004 */
[----:B------:R-:W-:Y:S01]  /*1cb90*/  @P3 MOV R4, 0x7f800000 ;  /* 0x7f80000000043802 */ /* 0x000fe20000000f00 */
[C---:B------:R-:W-:Y:S02]  /*1cba0*/  FFMA.FTZ R3, R2.reuse, R3, -0.36067417263984680176 ;  /* 0xbeb8aa4902037423 */ /* 0x040fe40000010003 */
[----:B------:R-:W-:Y:S02]  /*1cbb0*/  @P0 IMAD.MOV.U32 R6, RZ, RZ, 0x7f800000 ;  /* 0x7f800000ff060424 */ /* 0x000fe400078e00ff */
[----:B------:R-:W-:Y:S02]  /*1cbc0*/  FFMA.FTZ R3, R2, R3, 0.48089820146560668945 ;  /* 0x3ef6384a02037423 */ /* 0x000fe40000010003 */
[----:B------:R-:W-:Y:S01]  /*1cbd0*/  @P3 FFMA.FTZ R27, R9, R4, +INF ;  /* 0x7f800000091b3423 */ /* 0x000fe20000010004 */
[----:B------:R-:W-:Y:S01]  /*1cbe0*/  ISETP.GE.U32.AND P3, PT, R13, 0x7f800000, PT ;  /* 0x7f8000000d00780c */ /* 0x000fe20003f66070 */
[----:B------:R-:W-:Y:S01]  /*1cbf0*/  @P0 FFMA.FTZ R26, R5, R6, +INF ;  /* 0x7f800000051a0423 */ /* 0x000fe20000010006 */
[----:B------:R-:W-:Y:S01]  /*1cc00*/  ISETP.GE.U32.AND P0, PT, R12, 0x7f800000, PT ;  /* 0x7f8000000c00780c */ /* 0x000fe20003f06070 */
[----:B------:R-:W-:Y:S01]  /*1cc10*/  FFMA.FTZ R3, R2, R3, -0.72134751081466674805 ;  /* 0xbf38aa3b02037423 */ /* 0x000fe20000010003 */
[----:B------:R-:W-:-:S03]  /*1cc20*/  @P2 MOV R4, 0x7f800000 ;  /* 0x7f80000000042802 */ /* 0x000fc60000000f00 */
[----:B------:R-:W-:-:S04]  /*1cc30*/  FMUL R3, R2, R3 ;  /* 0x0000000302037220 */ /* 0x000fc80000400000 */
[----:B------:R-:W-:Y:S02]  /*1cc40*/  FMUL R3, R2, R3 ;  /* 0x0000000302037220 */ /* 0x000fe40000400000 */
[----:B------:R-:W-:Y:S02]  /*1cc50*/  @P2 FFMA.FTZ R19, R8, R4, +INF ;  /* 0x7f80000008132423 */ /* 0x000fe40000010004 */
[----:B------:R-:W-:Y:S02]  /*1cc60*/  @P3 IMAD.MOV.U32 R4, RZ, RZ, 0x7f800000 ;  /* 0x7f800000ff043424 */ /* 0x000fe400078e00ff */
[----:B------:R-:W-:Y:S01]  /*1cc70*/  FFMA.FTZ R22, R2, 1.4426950216293334961, R3 ;  /* 0x3fb8aa3b02167823 */ /* 0x000fe20000010003 */
[----:B------:R-:W-:Y:S01]  /*1cc80*/  @P0 MOV R2, 0x7f800000 ;  /* 0x7f80000000020802 */ /* 0x000fe20000000f00 */
[----:B------:R-:W-:Y:S02]  /*1cc90*/  @P3 FFMA.FTZ R18, R13, R4, +INF ;  /* 0x7f8000000d123423 */ /* 0x000fe40000010004 */
[----:B------:R-:W-:Y:S01]  /*1cca0*/  FADD R4, R16, R21 ;  /* 0x0000001510047221 */ /* 0x000fe20000000000 */
[----:B------:R-:W-:Y:S01]  /*1ccb0*/  STL [R1+0x604], R27 ;  /* 0x0006041b01007387 */ /* 0x000fe20000100800 */
[----:B------:R-:W-:-:S03]  /*1ccc0*/  @P0 FFMA.FTZ R4, R12, R2, +INF ;  /* 0x7f8000000c040423 */ /* 0x000fc60000010002 */
[----:B------:R-:W-:Y:S04]  /*1ccd0*/  STL [R1+0x600], R26 ;  /* 0x0006001a01007387 */ /* 0x000fe80000100800 */
[----:B------:R0:W-:Y:S04]  /*1cce0*/  STL [R1+0x5fc], R19 ;  /* 0x0005fc1301007387 */ /* 0x0001e80000100800 */
[----:B------:R-:W-:Y:S04]  /*1ccf0*/  STL [R1+0x5f8], R18 ;  /* 0x0005f81201007387 */ /* 0x000fe80000100800 */
[----:B------:R-:W-:Y:S04]  /*1cd00*/  STL [R1+0x5f4], R4 ;  /* 0x0005f40401007387 */ /* 0x000fe80000100800 */
[----:B------:R-:W2:Y:S04]  /*1cd10*/  LDL.LU R116, [R1+0x6a8] ;  /* 0x0006a80001747983 */ /* 0x000ea80000300800 */
[----:B------:R-:W3:Y:S01]  /*1cd20*/  LDL.LU R117, [R1+0x6ac] ;  /* 0x0006ac0001757983 */ /* 0x000ee20000300800 */
[----:B------:R-:W-:Y:S01]  /*1cd30*/  ISETP.GE.U32.AND P2, PT, R11, 0x7f800000, PT ;  /* 0x7f8000000b00780c */ /* 0x000fe20003f46070 */
[----:B------:R-:W-:-:S12]  /*1cd40*/  FADD R6, R15, R20 ;  /* 0x000000140f067221 */ /* 0x000fd80000000000 */
[----:B------:R-:W-:-:S04]  /*1cd50*/  @P2 IMAD.MOV.U32 R2, RZ, RZ, 0x7f800000 ;  /* 0x7f800000ff022424 */ /* 0x000fc800078e00ff */
[----:B------:R-:W-:-:S05]  /*1cd60*/  @P2 FFMA.FTZ R6, R11, R2, +INF ;  /* 0x7f8000000b062423 */ /* 0x000fca0000010002 */
[----:B------:R2:W-:Y:S04]  /*1cd70*/  STL [R1+0x5f0], R6 ;  /* 0x0005f00601007387 */ /* 0x0005e80000100800 */
[----:B------:R-:W4:Y:S04]  /*1cd80*/  LDL.LU R114, [R1+0x6b0] ;  /* 0x0006b00001727983 */ /* 0x000f280000300800 */
[----:B------:R-:W3:Y:S01]  /*1cd90*/  LDL.LU R115, [R1+0x6b4] ;  /* 0x0006b40001737983 */ /* 0x000ee20000300800 */
[----:B------:R-:W-:Y:S01]  /*1cda0*/  FSETP.NEU.AND P3, PT, R9, RZ, PT ;  /* 0x000000ff0900720b */ /* 0x000fe20003f6d000 */
[----:B0-----:R0:W1:Y:S02]  /*1cdb0*/  I2F R19, R17 ;  /* 0x0000001100137306 */ /* 0x0010640000201400 */
[----:B0-----:R-:W-:-:S02]  /*1cdc0*/  FSEL R17, RZ, -23, P1 ;  /* 0xc1b80000ff117808 */ /* 0x001fc40000800000 */
[----:B------:R-:W-:-:S03]  /*1cdd0*/  ISETP.GE.U32.AND P1, PT, R10, 0x7f800000, PT ;  /* 0x7f8000000a00780c */ /* 0x000fc60003f26070 */
[----:B-1----:R-:W-:-:S04]  /*1cde0*/  FFMA.FTZ R17, R19, 1.1920928955078125e-07, R17 ;  /* 0x3400000013117823 */ /* 0x002fc80000010011 */
[----:B------:R-:W-:Y:S02]  /*1cdf0*/  FADD R20, R17, R22 ;  /* 0x0000001611147221 */ /* 0x000fe40000000000 */
[----:B------:R-:W-:Y:S01]  /*1ce00*/  IMAD.MOV.U32 R56, RZ, RZ, R33 ;  /* 0x000000ffff387224 */ /* 0x000fe200078e0021 */
[----:B------:R-:W-:Y:S01]  /*1ce10*/  LOP3.LUT R0, R0, 0xfffffffd, RZ, 0xc0, !PT ;  /* 0xfffffffd00007812 */ /* 0x000fe200078ec0ff */
[----:B------:R-:W0:Y:S01]  /*1ce20*/  S2R R59, SR_TID.X ;  /* 0x00000000003b7919 */ /* 0x000e220000002100 */
[----:B------:R-:W-:-:S03]  /*1ce30*/  LOP3.LUT R14, R14, 0xffffbfff, RZ, 0xc0, !PT ;  /* 0xffffbfff0e0e7812 */ /* 0x000fc600078ec0ff */
[----:B------:R-:W-:Y:S01]  /*1ce40*/  BAR.SYNC.DEFER_BLOCKING 0x0 ;  /* 0x0000000000007b1d */ /* 0x000fe20000010000 */
[C---:B--2---:R-:W-:Y:S01]  /*1ce50*/  FMUL R6, R116.reuse, 8388608 ;  /* 0x4b00000074067820 */ /* 0x044fe20000400000 */
[----:B------:R-:W-:-:S04]  /*1ce60*/  FSETP.GEU.AND P2, PT, R116, 1.175494350822287508e-38, PT ;  /* 0x008000007400780b */ /* 0x000fc80003f4e000 */
[----:B------:R-:W-:-:S04]  /*1ce70*/  FSEL R6, R6, R116, !P2 ;  /* 0x0000007406067208 */ /* 0x000fc80005000000 */
[----:B------:R-:W-:-:S04]  /*1ce80*/  IADD3 R15, R6, -0x3f3504f3, RZ ;  /* 0xc0cafb0d060f7810 */ /* 0x000fc80007ffe0ff */
[----:B------:R-:W-:-:S04]  /*1ce90*/  LOP3.LUT R15, R15, 0xff800000, RZ, 0xc0, !PT ;  /* 0xff8000000f0f7812 */ /* 0x000fc800078ec0ff */
[----:B------:R-:W-:-:S05]  /*1cea0*/  IADD3 R2, R6, -R15, RZ ;  /* 0x8000000f06027210 */ /* 0x000fca0007ffe0ff */
[----:B------:R-:W-:-:S04]  /*1ceb0*/  FADD R2, R2, -1 ;  /* 0xbf80000002027421 */ /* 0x000fc80000000000 */
[----:B------:R-:W-:-:S04]  /*1cec0*/  FFMA.FTZ R9, R2, R58, -0.16845393180847167969 ;  /* 0xbe2c7f3002097423 */ /* 0x000fc8000001003a */
[----:B------:R-:W-:-:S04]  /*1ced0*/  FFMA.FTZ R9, R2, R9, 0.1716887056827545166 ;  /* 0x3e2fcf2a02097423 */ /* 0x000fc80000010009 */
[----:B------:R-:W-:-:S04]  /*1cee0*/  FFMA.FTZ R9, R2, R9, -0.17900948226451873779 ;  /* 0xbe374e4302097423 */ /* 0x000fc80000010009 */
[----:B------:R-:W-:-:S04]  /*1cef0*/  FFMA.FTZ R9, R2, R9, 0.20512372255325317383 ;  /* 0x3e520bf402097423 */ /* 0x000fc80000010009 */
[----:B------:R-:W-:-:S04]  /*1cf00*/  FFMA.FTZ R9, R2, R9, -0.24046532809734344482 ;  /* 0xbe763c8b02097423 */ /* 0x000fc80000010009 */
[----:B------:R-:W-:-:S04]  /*1cf10*/  FFMA.FTZ R9, R2, R9, 0.28857114911079406738 ;  /* 0x3e93bf9902097423 */ /* 0x000fc80000010009 */
[----:B------:R-:W-:-:S04]  /*1cf20*/  FFMA.FTZ R9, R2, R9, -0.36067417263984680176 ;  /* 0xbeb8aa4902097423 */ /* 0x000fc80000010009 */
[----:B------:R-:W-:-:S04]  /*1cf30*/  FFMA.FTZ R9, R2, R9, 0.48089820146560668945 ;  /* 0x3ef6384a02097423 */ /* 0x000fc80000010009 */
[----:B------:R-:W-:-:S04]  /*1cf40*/  FFMA.FTZ R9, R2, R9, -0.72134751081466674805 ;  /* 0xbf38aa3b02097423 */ /* 0x000fc80000010009 */
[----:B------:R-:W-:-:S04]  /*1cf50*/  FMUL R9, R2, R9 ;  /* 0x0000000902097220 */ /* 0x000fc80000400000 */
[----:B------:R-:W-:-:S04]  /*1cf60*/  FMUL R9, R2, R9 ;  /* 0x0000000902097220 */ /* 0x000fc80000400000 */
[----:B------:R-:W-:Y:S01]  /*1cf70*/  FFMA.FTZ R26, R2, 1.4426950216293334961, R9 ;  /* 0x3fb8aa3b021a7823 */ /* 0x000fe20000010009 */
[----:B------:R-:W-:-:S05]  /*1cf80*/  @P1 MOV R2, 0x7f800000 ;  /* 0x7f80000000021802 */ /* 0x000fca0000000f00 */
[----:B------:R-:W-:-:S05]  /*1cf90*/  @P1 FFMA.FTZ R20, R10, R2, +INF ;  /* 0x7f8000000a141423 */ /* 0x000fca0000010002 */
[----:B------:R1:W-:Y:S04]  /*1cfa0*/  STL [R1+0x5ec], R20 ;  /* 0x0005ec1401007387 */ /* 0x0003e80000100800 */
[----:B------:R-:W2:Y:S04]  /*1cfb0*/  LDL.LU R33, [R1+0x508] ;  /* 0x0005080001217983 */ /* 0x000ea80000300800 */
[----:B------:R-:W2:Y:S01]  /*1cfc0*/  LDL.LU R113, [R1+0x6b8] ;  /* 0x0006b80001717983 */ /* 0x000ea20000300800 */
[C---:B---3--:R-:W-:Y:S01]  /*1cfd0*/  FMUL R16, R117.reuse, 8388608 ;  /* 0x4b00000075107820 */ /* 0x048fe20000400000 */
[----:B------:R-:W-:-:S04]  /*1cfe0*/  FSETP.GEU.AND P0, PT, R117, 1.175494350822287508e-38, PT ;  /* 0x008000007500780b */ /* 0x000fc80003f0e000 */
[----:B------:R-:W-:-:S04]  /*1cff0*/  FSEL R16, R16, R117, !P0 ;  /* 0x0000007510107208 */ /* 0x000fc80004000000 */
[----:B------:R-:W-:-:S04]  /*1d000*/  IADD3 R18, R16, -0x3f3504f3, RZ ;  /* 0xc0cafb0d10127810 */ /* 0x000fc80007ffe0ff */
[----:B------:R-:W-:-:S05]  /*1d010*/  LOP3.LUT R18, R18, 0xff800000, RZ, 0xc0, !PT ;  /* 0xff80000012127812 */ /* 0x000fca00078ec0ff */
[----:B------:R-:W-:-:S04]  /*1d020*/  IMAD.IADD R3, R16, 0x1, -R18 ;  /* 0x0000000110037824 */ /* 0x000fc800078e0a12 */
        /* <DEDUP_REMOVED lines=8> */
[----:B------:R-:W-:Y:S01]  /*1d0b0*/  FFMA.FTZ R4, R3, R4, 0.48089820146560668945 ;  /* 0x3ef6384a03047423 */ /* 0x000fe20000010004 */
[----:B------:R-:W-:Y:S01]  /*1d0c0*/  FSEL R25, RZ, -23, P2 ;  /* 0xc1b80000ff197808 */ /* 0x000fe20001000000 */
[----:B-1----:R-:W-:Y:S02]  /*1d0d0*/  FMUL R20, R115, 8388608 ;  /* 0x4b00000073147820 */ /* 0x002fe40000400000 */
[----:B------:R-:W-:Y:S01]  /*1d0e0*/  FFMA.FTZ R4, R3, R4, -0.72134751081466674805 ;  /* 0xbf38aa3b03047423 */ /* 0x000fe20000010004 */
[----:B------:R-:W-:-:S03]  /*1d0f0*/  FSETP.GEU.AND P2, PT, R115, 1.175494350822287508e-38, PT ;  /* 0x008000007300780b */ /* 0x000fc60003f4e000 */
[----:B------:R-:W-:Y:S01]  /*1d100*/  FMUL R4, R3, R4 ;  /* 0x0000000403047220 */ /* 0x000fe20000400000 */
[----:B------:R-:W-:-:S03]  /*1d110*/  FSEL R20, R20, R115, !P2 ;  /* 0x0000007314147208 */ /* 0x000fc60005000000 */
[----:B------:R-:W-:Y:S01]  /*1d120*/  FMUL R4, R3, R4 ;  /* 0x0000000403047220 */ /* 0x000fe20000400000 */
[----:B------:R-:W-:-:S03]  /*1d130*/  IADD3 R17, R20, -0x3f3504f3, RZ ;  /* 0xc0cafb0d14117810 */ /* 0x000fc60007ffe0ff */
[----:B------:R-:W-:Y:S01]  /*1d140*/  FFMA.FTZ R27, R3, 1.4426950216293334961, R4 ;  /* 0x3fb8aa3b031b7823 */ /* 0x000fe20000010004 */
[C---:B----4-:R-:W-:Y:S01]  /*1d150*/  FSETP.GEU.AND P1, PT, R114.reuse, 1.175494350822287508e-38, PT ;  /* 0x008000007200780b */ /* 0x050fe20003f2e000 */
[----:B------:R-:W-:Y:S01]  /*1d160*/  FMUL R4, R114, 8388608 ;  /* 0x4b00000072047820 */ /* 0x000fe20000400000 */
[----:B------:R-:W-:-:S04]  /*1d170*/  LOP3.LUT R17, R17, 0xff800000, RZ, 0xc0, !PT ;  /* 0xff80000011117812 */ /* 0x000fc800078ec0ff */
[----:B------:R-:W-:Y:S01]  /*1d180*/  FSEL R4, R4, R114, !P1 ;  /* 0x0000007204047208 */ /* 0x000fe20004800000 */
[----:B------:R-:W-:-:S03]  /*1d190*/  IMAD.IADD R3, R20, 0x1, -R17 ;  /* 0x0000000114037824 */ /* 0x000fc600078e0a11 */
[----:B------:R-:W-:Y:S01]  /*1d1a0*/  IADD3 R9, R4, -0x3f3504f3, RZ ;  /* 0xc0cafb0d04097810 */ /* 0x000fe20007ffe0ff */
[----:B------:R-:W-:-:S03]  /*1d1b0*/  FADD R3, R3, -1 ;  /* 0xbf80000003037421 */ /* 0x000fc60000000000 */
[----:B------:R-:W-:Y:S01]  /*1d1c0*/  LOP3.LUT R9, R9, 0xff800000, RZ, 0xc0, !PT ;  /* 0xff80000009097812 */ /* 0x000fe200078ec0ff */
[----:B------:R-:W-:-:S03]  /*1d1d0*/  FFMA.FTZ R19, R3, R58, -0.16845393180847167969 ;  /* 0xbe2c7f3003137423 */ /* 0x000fc6000001003a */
[----:B------:R-:W-:Y:S01]  /*1d1e0*/  IADD3 R2, R4, -R9, RZ ;  /* 0x8000000904027210 */ /* 0x000fe20007ffe0ff */
[----:B------:R-:W-:-:S04]  /*1d1f0*/  FFMA.FTZ R19, R3, R19, 0.1716887056827545166 ;  /* 0x3e2fcf2a03137423 */ /* 0x000fc80000010013 */
[----:B------:R-:W-:Y:S02]  /*1d200*/  FADD R2, R2, -1 ;  /* 0xbf80000002027421 */ /* 0x000fe40000000000 */
[C---:B------:R-:W-:Y:S02]  /*1d210*/  FFMA.FTZ R19, R3.reuse, R19, -0.17900948226451873779 ;  /* 0xbe374e4303137423 */ /* 0x040fe40000010013 */
[C---:B------:R-:W-:Y:S02]  /*1d220*/  FFMA.FTZ R21, R2.reuse, R58, -0.16845393180847167969 ;  /* 0xbe2c7f3002157423 */ /* 0x040fe4000001003a */
[C---:B------:R-:W-:Y:S02]  /*1d230*/  FFMA.FTZ R19, R3.reuse, R19, 0.20512372255325317383 ;  /* 0x3e520bf403137423 */ /* 0x040fe40000010013 */
[----:B------:R-:W-:Y:S02]  /*1d240*/  FFMA.FTZ R21, R2, R21, 0.1716887056827545166 ;  /* 0x3e2fcf2a02157423 */ /* 0x000fe40000010015 */
[----:B------:R-:W-:-:S02]  /*1d250*/  FFMA.FTZ R19, R3, R19, -0.24046532809734344482 ;  /* 0xbe763c8b03137423 */ /* 0x000fc40000010013 */
[C---:B------:R-:W-:Y:S02]  /*1d260*/  FFMA.FTZ R21, R2.reuse, R21, -0.17900948226451873779 ;  /* 0xbe374e4302157423 */ /* 0x040fe40000010015 */
[C---:B------:R-:W-:Y:S02]  /*1d270*/  FFMA.FTZ R19, R3.reuse, R19, 0.28857114911079406738 ;  /* 0x3e93bf9903137423 */ /* 0x040fe40000010013 */
[C---:B------:R-:W-:Y:S02]  /*1d280*/  FFMA.FTZ R21, R2.reuse, R21, 0.20512372255325317383 ;  /* 0x3e520bf402157423 */ /* 0x040fe40000010015 */
[C---:B------:R-:W-:Y:S02]  /*1d290*/  FFMA.FTZ R19, R3.reuse, R19, -0.36067417263984680176 ;  /* 0xbeb8aa4903137423 */ /* 0x040fe40000010013 */
[----:B------:R-:W-:Y:S02]  /*1d2a0*/  FFMA.FTZ R21, R2, R21, -0.24046532809734344482 ;  /* 0xbe763c8b02157423 */ /* 0x000fe40000010015 */
[----:B------:R-:W-:-:S02]  /*1d2b0*/  FFMA.FTZ R19, R3, R19, 0.48089820146560668945 ;  /* 0x3ef6384a03137423 */ /* 0x000fc40000010013 */
[C---:B------:R-:W-:Y:S02]  /*1d2c0*/  FFMA.FTZ R21, R2.reuse, R21, 0.28857114911079406738 ;  /* 0x3e93bf9902157423 */ /* 0x040fe40000010015 */
[C---:B------:R-:W-:Y:S02]  /*1d2d0*/  FFMA.FTZ R19, R3.reuse, R19, -0.72134751081466674805 ;  /* 0xbf38aa3b03137423 */ /* 0x040fe40000010013 */
[C---:B------:R-:W-:Y:S02]  /*1d2e0*/  FFMA.FTZ R21, R2.reuse, R21, -0.36067417263984680176 ;  /* 0xbeb8aa4902157423 */ /* 0x040fe40000010015 */
[----:B------:R-:W-:Y:S01]  /*1d2f0*/  FMUL R19, R3, R19 ;  /* 0x0000001303137220 */ /* 0x000fe20000400000 */
[----:B------:R1:W3:Y:S01]  /*1d300*/  I2F R22, R15 ;  /* 0x0000000f00167306 */ /* 0x0002e20000201400 */
[----:B------:R-:W-:-:S04]  /*1d310*/  FFMA.FTZ R21, R2, R21, 0.48089820146560668945 ;  /* 0x3ef6384a02157423 */ /* 0x000fc80000010015 */
[----:B------:R-:W-:Y:S02]  /*1d320*/  FFMA.FTZ R21, R2, R21, -0.72134751081466674805 ;  /* 0xbf38aa3b02157423 */ /* 0x000fe40000010015 */
[----:B-1----:R-:W-:Y:S01]  /*1d330*/  FMUL R15, R3, R19 ;  /* 0x00000013030f7220 */ /* 0x002fe20000400000 */
[----:B------:R-:W-:-:S03]  /*1d340*/  FSEL R19, RZ, -23, P0 ;  /* 0xc1b80000ff137808 */ /* 0x000fc60000000000 */
[----:B------:R-:W-:Y:S02]  /*1d350*/  FFMA.FTZ R24, R3, 1.4426950216293334961, R15 ;  /* 0x3fb8aa3b03187823 */ /* 0x000fe4000001000f */
[C---:B------:R-:W-:Y:S01]  /*1d360*/  FMUL R21, R2.reuse, R21 ;  /* 0x0000001502157220 */ /* 0x040fe20000400000 */
[----:B------:R-:W1:Y:S03]  /*1d370*/  I2F R18, R18 ;  /* 0x0000001200127306 */ /* 0x000e660000201400 */
[----:B------:R-:W-:-:S04]  /*1d380*/  FMUL R21, R2, R21 ;  /* 0x0000001502157220 */ /* 0x000fc80000400000 */
[----:B------:R-:W-:Y:S02]  /*1d390*/  FFMA.FTZ R23, R2, 1.4426950216293334961, R21 ;  /* 0x3fb8aa3b02177823 */ /* 0x000fe40000010015 */
[----:B---3--:R-:W-:-:S04]  /*1d3a0*/  FFMA.FTZ R2, R22, 1.1920928955078125e-07, R25 ;  /* 0x3400000016027823 */ /* 0x008fc80000010019 */
[----:B------:R-:W-:Y:S01]  /*1d3b0*/  FADD R26, R2, R26 ;  /* 0x0000001a021a7221 */ /* 0x000fe20000000000 */
[----:B------:R-:W-:Y:S02]  /*1d3c0*/  FSEL R21, RZ, -23, P1 ;  /* 0xc1b80000ff157808 */ /* 0x000fe40000800000 */
[----:B------:R-:W-:Y:S01]  /*1d3d0*/  ISETP.GE.U32.AND P1, PT, R6, 0x7f800000, PT ;  /* 0x7f8000000600780c */ /* 0x000fe20003f26070 */
[----:B-1----:R-:W-:Y:S02]  /*1d3e0*/  FFMA.FTZ R18, R18, 1.1920928955078125e-07, R19 ;  /* 0x3400000012127823 */ /* 0x002fe40000010013 */
[----:B------:R-:W1:Y:S02]  /*1d3f0*/  I2F R19, R9 ;  /* 0x0000000900137306 */ /* 0x000e640000201400 */
[----:B------:R-:W-:-:S08]  /*1d400*/  FADD R27, R18, R27 ;  /* 0x0000001b121b7221 */ /* 0x000fd00000000000 */
[----:B------:R-:W-:-:S04]  /*1d410*/  @P1 IMAD.MOV.U32 R18, RZ, RZ, 0x7f800000 ;  /* 0x7f800000ff121424 */ /* 0x000fc800078e00ff */
[----:B------:R-:W-:Y:S01]  /*1d420*/  @P1 FFMA.FTZ R26, R6, R18, +INF ;  /* 0x7f800000061a1423 */ /* 0x000fe20000010012 */
[----:B------:R-:W-:Y:S01]  /*1d430*/  ISETP.GE.U32.AND P1, PT, R16, 0x7f800000, PT ;  /* 0x7f8000001000780c */ /* 0x000fe20003f26070 */
[----:B-1----:R-:W-:Y:S01]  /*1d440*/  FFMA.FTZ R19, R19, 1.1920928955078125e-07, R21 ;  /* 0x3400000013137823 */ /* 0x002fe20000010015 */
[----:B------:R-:W-:Y:S01]  /*1d450*/  FSEL R18, RZ, -23, P2 ;  /* 0xc1b80000ff127808 */ /* 0x000fe20001000000 */
[----:B------:R1:W3:Y:S01]  /*1d460*/  I2F R21, R17 ;  /* 0x0000001100157306 */ /* 0x0002e20000201400 */
[----:B------:R-:W-:-:S09]  /*1d470*/  ISETP.GE.U32.AND P2, PT, R4, 0x7f800000, PT ;  /* 0x7f8000000400780c */ /* 0x000fd20003f46070 */
[----:B-1----:R-:W-:-:S05]  /*1d480*/  @P1 MOV R17, 0x7f800000 ;  /* 0x7f80000000111802 */ /* 0x002fca0000000f00 */
[----:B------:R-:W-:Y:S01]  /*1d490*/  @P1 FFMA.FTZ R27, R16, R17, +INF ;  /* 0x7f800000101b1423 */ /* 0x000fe20000010011 */
[----:B------:R-:W-:Y:S01]  /*1d4a0*/  ISETP.GE.U32.AND P1, PT, R20, 0x7f800000, PT ;  /* 0x7f8000001400780c */ /* 0x000fe20003f26070 */
[----:B------:R-:W-:Y:S02]  /*1d4b0*/  @P2 IMAD.MOV.U32 R17, RZ, RZ, 0x7f800000 ;  /* 0x7f800000ff112424 */ /* 0x000fe400078e00ff */
[----:B------:R-:W-:Y:S02]  /*1d4c0*/  FADD R19, R19, R23 ;  /* 0x0000001713137221 */ /* 0x000fe40000000000 */
[----:B------:R-:W-:Y:S01]  /*1d4d0*/  @P2 FFMA.FTZ R19, R4, R17, +INF ;  /* 0x7f80000004132423 */ /* 0x000fe20000010011 */
[----:B------:R-:W-:Y:S01]  /*1d4e0*/  FSETP.NEU.AND P2, PT, R5, RZ, PT ;  /* 0x000000ff0500720b */ /* 0x000fe20003f4d000 */
[----:B---3--:R-:W-:Y:S01]  /*1d4f0*/  FFMA.FTZ R18, R21, 1.1920928955078125e-07, R18 ;  /* 0x3400000015127823 */ /* 0x008fe20000010012 */
[----:B------:R-:W-:Y:S04]  /*1d500*/  STL [R1+0x5e8], R26 ;  /* 0x0005e81a01007387 */ /* 0x000fe80000100800 */
[----:B------:R-:W-:Y:S01]  /*1d510*/  STL [R1+0x5e4], R27 ;  /* 0x0005e41b01007387 */ /* 0x000fe20000100800 */
[----:B------:R-:W-:-:S03]  /*1d520*/  FADD R17, R18, R24 ;  /* 0x0000001812117221 */ /* 0x000fc60000000000 */
[----:B------:R-:W-:Y:S04]  /*1d530*/  STL [R1+0x5e0], R19 ;  /* 0x0005e01301007387 */ /* 0x000fe80000100800 */
[----:B------:R-:W3:Y:S01]  /*1d540*/  LDL.LU R107, [R1+0x6bc] ;  /* 0x0006bc00016b7983 */ /* 0x000ee20000300800 */
        /* <DEDUP_REMOVED lines=16> */
[C---:B------:R-:W-:Y:S01]  /*1d650*/  FMUL R9, R2.reuse, R9 ;  /* 0x0000000902097220 */ /* 0x040fe20000400000 */
[----:B------:R-:W1:Y:S03]  /*1d660*/  I2F R3, R3 ;  /* 0x0000000300037306 */ /* 0x000e660000201400 */
[----:B------:R-:W-:-:S04]  /*1d670*/  FMUL R9, R2, R9 ;  /* 0x0000000902097220 */ /* 0x000fc80000400000 */
[----:B------:R-:W-:Y:S01]  /*1d680*/  FFMA.FTZ R5, R2, 1.4426950216293334961, R9 ;  /* 0x3fb8aa3b02057823 */ /* 0x000fe20000010009 */
[----:B------:R-:W-:-:S05]  /*1d690*/  @P1 MOV R2, 0x7f800000 ;  /* 0x7f80000000021802 */ /* 0x000fca0000000f00 */
[----:B------:R-:W-:Y:S01]  /*1d6a0*/  @P1 FFMA.FTZ R17, R20, R2, +INF ;  /* 0x7f80000014111423 */ /* 0x000fe20000010002 */
[----:B------:R-:W-:Y:S02]  /*1d6b0*/  ISETP.GE.U32.AND P1, PT, R15, 0x7f800000, PT ;  /* 0x7f8000000f00780c */ /* 0x000fe40003f26070 */
[----:B------:R-:W-:Y:S02]  /*1d6c0*/  FSEL R2, RZ, -23, P0 ;  /* 0xc1b80000ff027808 */ /* 0x000fe40000000000 */
[----:B------:R2:W-:Y:S03]  /*1d6d0*/  STL [R1+0x5dc], R17 ;  /* 0x0005dc1101007387 */ /* 0x0005e60000100800 */
[----:B-1----:R-:W-:-:S04]  /*1d6e0*/  FFMA.FTZ R2, R3, 1.1920928955078125e-07, R2 ;  /* 0x3400000003027823 */ /* 0x002fc80000010002 */
[----:B--2---:R-:W-:Y:S02]  /*1d6f0*/  FADD R17, R2, R5 ;  /* 0x0000000502117221 */ /* 0x004fe40000000000 */
[----:B------:R-:W-:-:S04]  /*1d700*/  @P1 IMAD.MOV.U32 R2, RZ, RZ, 0x7f800000 ;  /* 0x7f800000ff021424 */ /* 0x000fc800078e00ff */
[----:B------:R-:W-:-:S05]  /*1d710*/  @P1 FFMA.FTZ R17, R15, R2, +INF ;  /* 0x7f8000000f111423 */ /* 0x000fca0000010002 */
[----:B------:R1:W-:Y:S04]  /*1d720*/  STL [R1+0x5d8], R17 ;  /* 0x0005d81101007387 */ /* 0x0003e80000100800 */
[----:B------:R-:W2:Y:S04]  /*1d730*/  LDL.LU R112, [R1+0x6c0] ;  /* 0x0006c00001707983 */ /* 0x000ea80000300800 */
[----:B------:R-:W4:Y:S04]  /*1d740*/  LDL.LU R106, [R1+0x6c4] ;  /* 0x0006c400016a7983 */ /* 0x000f280000300800 */
[----:B------:R-:W4:Y:S01]  /*1d750*/  LDL.LU R105, [R1+0x6c8] ;  /* 0x0006c80001697983 */ /* 0x000f220000300800 */
[C---:B---3--:R-:W-:Y:S01]  /*1d760*/  FMUL R9, R107.reuse, 8388608 ;  /* 0x4b0000006b097820 */ /* 0x048fe20000400000 */
        /* <DEDUP_REMOVED lines=18> */
[----:B------:R-:W-:Y:S01]  /*1d890*/  FSEL R21, RZ, -23, P0 ;  /* 0xc1b80000ff157808 */ /* 0x000fe20000000000 */
[C---:B--2---:R-:W-:Y:S01]  /*1d8a0*/  FMUL R19, R112.reuse, 8388608 ;  /* 0x4b00000070137820 */ /* 0x044fe20000400000 */
[----:B------:R-:W-:-:S04]  /*1d8b0*/  FSETP.GEU.AND P1, PT, R112, 1.175494350822287508e-38, PT ;  /* 0x008000007000780b */ /* 0x000fc80003f2e000 */
[----:B------:R-:W-:-:S04]  /*1d8c0*/  FSEL R19, R19, R112, !P1 ;  /* 0x0000007013137208 */ /* 0x000fc80004800000 */
[----:B-1----:R-:W-:-:S04]  /*1d8d0*/  IADD3 R17, R19, -0x3f3504f3, RZ ;  /* 0xc0cafb0d13117810 */ /* 0x002fc80007ffe0ff */
        /* <DEDUP_REMOVED lines=9> */
[C---:B------:R-:W-:Y:S01]  /*1d970*/  FFMA.FTZ R2, R3.reuse, R2, -0.36067417263984680176 ;  /* 0xbeb8aa4903027423 */ /* 0x040fe20000010002 */
[C---:B----4-:R-:W-:Y:S01]  /*1d980*/  FSETP.GEU.AND P0, PT, R106.reuse, 1.175494350822287508e-38, PT ;  /* 0x008000006a00780b */ /* 0x050fe20003f0e000 */
[----:B------:R-:W-:Y:S02]  /*1d990*/  FMUL R22, R106, 8388608 ;  /* 0x4b0000006a167820 */ /* 0x000fe40000400000 */
[----:B------:R-:W-:-:S03]  /*1d9a0*/  FFMA.FTZ R2, R3, R2, 0.48089820146560668945 ;  /* 0x3ef6384a03027423 */ /* 0x000fc60000010002 */
[----:B------:R-:W-:Y:S01]  /*1d9b0*/  FSEL R22, R22, R106, !P0 ;  /* 0x0000006a16167208 */ /* 0x000fe20004000000 */
[C---:B------:R-:W-:Y:S01]  /*1d9c0*/  FFMA.FTZ R2, R3.reuse, R2, -0.72134751081466674805 ;  /* 0xbf38aa3b03027423 */ /* 0x040fe20000010002 */
[----:B------:R1:W2:Y:S03]  /*1d9d0*/  I2F R18, R5 ;  /* 0x0000000500127306 */ /* 0x0002a60000201400 */
[----:B------:R-:W-:Y:S01]  /*1d9e0*/  FMUL R2, R3, R2 ;  /* 0x0000000203027220 */ /* 0x000fe20000400000 */
[----:B-1----:R-:W-:-:S03]  /*1d9f0*/  IADD3 R5, R22, -0x3f3504f3, RZ ;  /* 0xc0cafb0d16057810 */ /* 0x002fc60007ffe0ff */
[----:B------:R-:W-:Y:S01]  /*1da00*/  FMUL R2, R3, R2 ;  /* 0x0000000203027220 */ /* 0x000fe20000400000 */
[----:B------:R-:W-:-:S03]  /*1da10*/  LOP3.LUT R5, R5, 0xff800000, RZ, 0xc0, !PT ;  /* 0xff80000005057812 */ /* 0x000fc600078ec0ff */
[----:B------:R-:W-:Y:S01]  /*1da20*/  FFMA.FTZ R23, R3, 1.4426950216293334961, R2 ;  /* 0x3fb8aa3b03177823 */ /* 0x000fe20000010002 */
        /* <DEDUP_REMOVED lines=9> */
[----:B------:R-:W-:Y:S02]  /*1dac0*/  FFMA.FTZ R3, R2, R3, 0.48089820146560668945 ;  /* 0x3ef6384a02037423 */ /* 0x000fe40000010003 */
[----:B--2---:R-:W-:Y:S02]  /*1dad0*/  FFMA.FTZ R21, R18, 1.1920928955078125e-07, R21 ;  /* 0x3400000012157823 */ /* 0x004fe40000010015 */
[C---:B------:R-:W-:Y:S01]  /*1dae0*/  FFMA.FTZ R3, R2.reuse, R3, -0.72134751081466674805 ;  /* 0xbf38aa3b02037423 */ /* 0x040fe20000010003 */
[----:B------:R1:W2:Y:S03]  /*1daf0*/  I2F R18, R17 ;  /* 0x0000001100127306 */ /* 0x0002a60000201400 */
[----:B------:R-:W-:-:S04]  /*1db00*/  FMUL R3, R2, R3 ;  /* 0x0000000302037220 */ /* 0x000fc80000400000 */
[C---:B------:R-:W-:Y:S01]  /*1db10*/  FMUL R3, R2.reuse, R3 ;  /* 0x0000000302037220 */ /* 0x040fe20000400000 */
[----:B-1----:R-:W-:Y:S02]  /*1db20*/  FSEL R17, RZ, -23, P1 ;  /* 0xc1b80000ff117808 */ /* 0x002fe40000800000 */
[----:B------:R-:W-:Y:S01]  /*1db30*/  ISETP.GE.U32.AND P1, PT, R9, 0x7f800000, PT ;  /* 0x7f8000000900780c */ /* 0x000fe20003f26070 */
[----:B------:R-:W-:Y:S02]  /*1db40*/  FADD R24, R21, R24 ;  /* 0x0000001815187221 */ /* 0x000fe40000000000 */
[----:B------:R-:W-:Y:S01]  /*1db50*/  FFMA.FTZ R21, R2, 1.4426950216293334961, R3 ;  /* 0x3fb8aa3b02157823 */ /* 0x000fe20000010003 */
[----:B------:R-:W-:Y:S02]  /*1db60*/  FSEL R3, RZ, -23, P0 ;  /* 0xc1b80000ff037808 */ /* 0x000fe40000000000 */
[----:B------:R-:W-:Y:S01]  /*1db70*/  ISETP.GE.U32.AND P0, PT, R19, 0x7f800000, PT ;  /* 0x7f8000001300780c */ /* 0x000fe20003f06070 */
[----:B--2---:R-:W-:-:S04]  /*1db80*/  FFMA.FTZ R2, R18, 1.1920928955078125e-07, R17 ;  /* 0x3400000012027823 */ /* 0x004fc80000010011 */
[----:B------:R-:W-:Y:S02]  /*1db90*/  FADD R25, R2, R23 ;  /* 0x0000001702197221 */ /* 0x000fe40000000000 */
[----:B------:R-:W-:Y:S01]  /*1dba0*/  @P1 IMAD.MOV.U32 R2, RZ, RZ, 0x7f800000 ;  /* 0x7f800000ff021424 */ /* 0x000fe200078e00ff */
[----:B------:R-:W1:Y:S03]  /*1dbb0*/  I2F R5, R5 ;  /* 0x0000000500057306 */ /* 0x000e660000201400 */
[----:B------:R-:W-:Y:S02]  /*1dbc0*/  @P1 FFMA.FTZ R24, R9, R2, +INF ;  /* 0x7f80000009181423 */ /* 0x000fe40000010002 */
[----:B------:R-:W-:-:S05]  /*1dbd0*/  @P0 MOV R2, 0x7f800000 ;  /* 0x7f80000000020802 */ /* 0x000fca0000000f00 */
[----:B------:R-:W-:Y:S01]  /*1dbe0*/  @P0 FFMA.FTZ R25, R19, R2, +INF ;  /* 0x7f80000013190423 */ /* 0x000fe20000010002 */
[----:B------:R-:W-:Y:S01]  /*1dbf0*/  ISETP.GE.U32.AND P0, PT, R22, 0x7f800000, PT ;  /* 0x7f8000001600780c */ /* 0x000fe20003f06070 */
[----:B-1----:R-:W-:-:S04]  /*1dc00*/  FFMA.FTZ R3, R5, 1.1920928955078125e-07, R3 ;  /* 0x3400000005037823 */ /* 0x002fc80000010003 */
[----:B------:R-:W-:-:S08]  /*1dc10*/  FADD R17, R3, R21 ;  /* 0x0000001503117221 */ /* 0x000fd00000000000 */
[----:B------:R-:W-:Y:S01]  /*1dc20*/  @P0 IMAD.MOV.U32 R3, RZ, RZ, 0x7f800000 ;  /* 0x7f800000ff030424 */ /* 0x000fe200078e00ff */
[----:B------:R-:W-:Y:S03]  /*1dc30*/  STL [R1+0x5d4], R24 ;  /* 0x0005d41801007387 */ /* 0x000fe60000100800 */
[----:B------:R-:W-:Y:S01]  /*1dc40*/  @P0 FFMA.FTZ R17, R22, R3, +INF ;  /* 0x7f80000016110423 */ /* 0x000fe20000010003 */
[----:B------:R-:W-:Y:S04]  /*1dc50*/  STL [R1+0x5d0], R25 ;  /* 0x0005d01901007387 */ /* 0x000fe80000100800 */
[----:B------:R-:W-:Y:S04]  /*1dc60*/  STL [R1+0x5c8], R17 ;  /* 0x0005c81101007387 */ /* 0x000fe80000100800 */
[----:B------:R-:W2:Y:S01]  /*1dc70*/  LDL.LU R104, [R1+0x6cc] ;  /* 0x0006cc0001687983 */ /* 0x000ea20000300800 */
[C---:B------:R-:W-:Y:S01]  /*1dc80*/  FMUL R18, R105.reuse, 8388608 ;  /* 0x4b00000069127820 */ /* 0x040fe20000400000 */
[----:B------:R-:W-:-:S04]  /*1dc90*/  FSETP.GEU.AND P1, PT, R105, 1.175494350822287508e-38, PT ;  /* 0x008000006900780b */ /* 0x000fc80003f2e000 */
[----:B------:R-:W-:-:S04]  /*1dca0*/  FSEL R18, R18, R105, !P1 ;  /* 0x0000006912127208 */ /* 0x000fc80004800000 */
[----:B------:R-:W-:-:S04]  /*1dcb0*/  IADD3 R2, R18, -0x3f3504f3, RZ ;  /* 0xc0cafb0d12027810 */ /* 0x000fc80007ffe0ff */
[----:B------:R-:W-:-:S04]  /*1dcc0*/  LOP3.LUT R2, R2, 0xff800000, RZ, 0xc0, !PT ;  /* 0xff80000002027812 */ /* 0x000fc800078ec0ff */
[----:B------:R1:W3:Y:S01]  /*1dcd0*/  I2F R5, R2 ;  /* 0x0000000200057306 */ /* 0x0002e20000201400 */
[----:B------:R-:W-:Y:S02]  /*1dce0*/  FSEL R3, RZ, -23, P1 ;  /* 0xc1b80000ff037808 */ /* 0x000fe40000800000 */
[----:B-1----:R-:W-:-:S05]  /*1dcf0*/  IADD3 R2, R18, -R2, RZ ;  /* 0x8000000212027210 */ /* 0x002fca0007ffe0ff */
[----:B------:R-:W-:Y:S02]  /*1dd00*/  FADD R2, R2, -1 ;  /* 0xbf80000002027421 */ /* 0x000fe40000000000 */
[----:B---3--:R-:W-:Y:S02]  /*1dd10*/  FFMA.FTZ R5, R5, 1.1920928955078125e-07, R3 ;  /* 0x3400000005057823 */ /* 0x008fe40000010003 */
        /* <DEDUP_REMOVED lines=8> */
[----:B------:R-:W-:Y:S01]  /*1dda0*/  FFMA.FTZ R3, R2, R3, -0.72134751081466674805 ;  /* 0xbf38aa3b02037423 */ /* 0x000fe20000010003 */
[----:B------:R-:W-:-:S03]  /*1ddb0*/  ISETP.GE.U32.AND P1, PT, R18, 0x7f800000, PT ;  /* 0x7f8000001200780c */ /* 0x000fc60003f26070 */
[----:B------:R-:W-:-:S04]  /*1ddc0*/  FMUL R3, R2, R3 ;  /* 0x0000000302037220 */ /* 0x000fc80000400000 */
[----:B------:R-:W-:-:S04]  /*1ddd0*/  FMUL R3, R2, R3 ;  /* 0x0000000302037220 */ /* 0x000fc80000400000 */
[----:B------:R-:W-:-:S04]  /*1dde0*/  FFMA.FTZ R2, R2, 1.4426950216293334961, R3 ;  /* 0x3fb8aa3b02027823 */ /* 0x000fc80000010003 */
[----:B------:R-:W-:Y:S02]  /*1ddf0*/  FADD R3, R5, R2 ;  /* 0x0000000205037221 */ /* 0x000fe40000000000 */
[----:B------:R-:W-:-:S04]  /*1de00*/  @P1 IMAD.MOV.U32 R2, RZ, RZ, 0x7f800000 ;  /* 0x7f800000ff021424 */ /* 0x000fc800078e00ff */
[----:B------:R-:W-:-:S05]  /*1de10*/  @P1 FFMA.FTZ R3, R18, R2, +INF ;  /* 0x7f80000012031423 */ /* 0x000fca0000010002 */
[----:B------:R1:W-:Y:S04]  /*1de20*/  STL [R1+0x5c4], R3 ;  /* 0x0005c40301007387 */ /* 0x0003e80000100800 */
[----:B------:R-:W3:Y:S01]  /*1de30*/  LDL.LU R103, [R1+0x6d0] ;  /* 0x0006d00001677983 */ /* 0x000ee20000300800 */
[C---:B--2---:R-:W-:Y:S01]  /*1de40*/  FMUL R21, R104.reuse, 8388608 ;  /* 0x4b00000068157820 */ /* 0x044fe20000400000 */
[----:B------:R-:W-:-:S04]  /*1de50*/  FSETP.GEU.AND P0, PT, R104, 1.175494350822287508e-38, PT ;  /* 0x008000006800780b */ /* 0x000fc80003f0e000 */
[----:B------:R-:W-:-:S04]  /*1de60*/  FSEL R21, R21, R104, !P0 ;  /* 0x0000006815157208 */ /* 0x000fc80004000000 */
[----:B------:R-:W-:-:S04]  /*1de70*/  IADD3 R2, R21, -0x3f3504f3, RZ ;  /* 0xc0cafb0d15027810 */ /* 0x000fc80007ffe0ff */
[----:B------:R-:W-:-:S04]  /*1de80*/  LOP3.LUT R2, R2, 0xff800000, RZ, 0xc0, !PT ;  /* 0xff80000002027812 */ /* 0x000fc800078ec0ff */
[----:B------:R2:W4:Y:S01]  /*1de90*/  I2F R5, R2 ;  /* 0x0000000200057306 */ /* 0x0005220000201400 */
[----:B-1----:R-:W-:Y:S02]  /*1dea0*/  FSEL R3, RZ, -23, P0 ;  /* 0xc1b80000ff037808 */ /* 0x002fe40000000000 */
[----:B--2---:R-:W-:-:S05]  /*1deb0*/  IADD3 R2, R21, -R2, RZ ;  /* 0x8000000215027210 */ /* 0x004fca0007ffe0ff */
[----:B------:R-:W-:Y:S02]  /*1dec0*/  FADD R2, R2, -1 ;  /* 0xbf80000002027421 */ /* 0x000fe40000000000 */
[----:B----4-:R-:W-:Y:S02]  /*1ded0*/  FFMA.FTZ R5, R5, 1.1920928955078125e-07, R3 ;  /* 0x3400000005057823 */ /* 0x010fe40000010003 */
        /* <DEDUP_REMOVED lines=17> */
[----:B------:R-:W2:Y:S01]  /*1dff0*/  LDL.LU R102, [R1+0x6d4] ;  /* 0x0006d40001667983 */ /* 0x000ea20000300800 */
[C---:B---3--:R-:W-:Y:S01]  /*1e000*/  FSETP.GEU.AND P0, PT, R103.reuse, 1.175494350822287508e-38, PT ;  /* 0x008000006700780b */ /* 0x048fe20003f0e000 */
[----:B-1----:R-:W-:-:S05]  /*1e010*/  FMUL R17, R103, 8388608 ;  /* 0x4b00000067117820 */ /* 0x002fca0000400000 */
        /* <DEDUP_REMOVED lines=10> */
[----:B------:R-:W-:Y:S01]  /*1e0c0*/  FFMA.FTZ R3, R2, R3, -0.17900948226451873779 ;  /* 0xbe374e4302037423 */ /* 0x000fe20000010003 */
[----:B------:R-:W-:-:S03]  /*1e0d0*/  FSETP.NEU.AND P1, PT, R8, RZ, PT ;  /* 0x000000ff0800720b */ /* 0x000fc60003f2d000 */
[----:B------:R-:W-:-:S04]  /*1e0e0*/  FFMA.FTZ R3, R2, R3, 0.20512372255325317383 ;  /* 0x3e520bf402037423 */ /* 0x000fc80000010003 */
[----:B------:R-:W-:Y:S01]  /*1e0f0*/  FFMA.FTZ R3, R2, R3, -0.24046532809734344482 ;  /* 0xbe763c8b02037423 */ /* 0x000fe20000010003 */
[----:B------:R-:W-:-:S03]  /*1e100*/  FSETP.NEU.AND P0, PT, R13, RZ, PT ;  /* 0x000000ff0d00720b */ /* 0x000fc60003f0d000 */
[----:B------:R-:W-:-:S04]  /*1e110*/  FFMA.FTZ R3, R2, R3, 0.28857114911079406738 ;  /* 0x3e93bf9902037423 */ /* 0x000fc80000010003 */
[----:B------:R-:W-:Y:S01]  /*1e120*/  FFMA.FTZ R3, R2, R3, -0.36067417263984680176 ;  /* 0xbeb8aa4902037423 */ /* 0x000fe20000010003 */
[----:B------:R-:W-:-:S03]  /*1e130*/  @P1 LOP3.LUT R0, R0, 0x2, RZ, 0xfc, !PT ;  /* 0x0000000200001812 */ /* 0x000fc600078efcff */
[----:B------:R-:W-:Y:S01]  /*1e140*/  FFMA.FTZ R3, R2, R3, 0.48089820146560668945 ;  /* 0x3ef6384a02037423 */ /* 0x000fe20000010003 */
[----:B------:R-:W-:-:S03]  /*1e150*/  LOP3.LUT R0, R0, 0xfeffffff, RZ, 0xc0, !PT ;  /* 0xfeffffff00007812 */ /* 0x000fc600078ec0ff */
[----:B------:R-:W-:Y:S01]  /*1e160*/  FFMA.FTZ R3, R2, R3, -0.72134751081466674805 ;  /* 0xbf38aa3b02037423 */ /* 0x000fe20000010003 */
[----:B------:R-:W-:Y:S02]  /*1e170*/  @P0 LOP3.LUT R0, R0, 0x1000000, RZ, 0xfc, !PT ;  /* 0x0100000000000812 */ /* 0x000fe400078efcff */
[----:B------:R-:W-:Y:S01]  /*1e180*/  ISETP.GE.U32.AND P0, PT, R17, 0x7f800000, PT ;  /* 0x7f8000001100780c */ /* 0x000fe20003f06070 */
        /* <DEDUP_REMOVED lines=8> */
[----:B------:R-:W-:Y:S02]  /*1e210*/  FSETP.NEU.AND P1, PT, R12, RZ, PT ;  /* 0x000000ff0c00720b */ /* 0x000fe40003f2d000 */
[----:B------:R-:W-:-:S11]  /*1e220*/  LOP3.LUT R0, R0, 0xff7fffff, RZ, 0xc0, !PT ;  /* 0xff7fffff00007812 */ /* 0x000fd600078ec0ff */
[----:B------:R-:W-:-:S04]  /*1e230*/  @P1 LOP3.LUT R0, R0, 0x800000, RZ, 0xfc, !PT ;  /* 0x0080000000001812 */ /* 0x000fc800078efcff */
[----:B------:R-:W-:Y:S01]  /*1e240*/  LOP3.LUT R0, R0, 0xffbfffff, RZ, 0xc0, !PT ;  /* 0xffbfffff00007812 */ /* 0x000fe200078ec0ff */
        /* <DEDUP_REMOVED lines=14> */
[----:B------:R-:W-:Y:S01]  /*1e330*/  FFMA.FTZ R5, R2, R5, -0.24046532809734344482 ;  /* 0xbe763c8b02057423 */ /* 0x000fe20000010005 */
[----:B------:R-:W-:-:S03]  /*1e340*/  FSETP.NEU.AND P0, PT, R11, RZ, PT ;  /* 0x000000ff0b00720b */ /* 0x000fc60003f0d000 */
[----:B------:R-:W-:-:S04]  /*1e350*/  FFMA.FTZ R5, R2, R5, 0.28857114911079406738 ;  /* 0x3e93bf9902057423 */ /* 0x000fc80000010005 */
[----:B------:R-:W-:-:S04]  /*1e360*/  FFMA.FTZ R5, R2, R5, -0.36067417263984680176 ;  /* 0xbeb8aa4902057423 */ /* 0x000fc80000010005 */
[----:B------:R-:W-:-:S04]  /*1e370*/  FFMA.FTZ R5, R2, R5, 0.48089820146560668945 ;  /* 0x3ef6384a02057423 */ /* 0x000fc80000010005 */
        /* <DEDUP_REMOVED lines=9> */
[----:B------:R-:W-:Y:S04]  /*1e410*/  STL [R1+0x5b8], R13 ;  /* 0x0005b80d01007387 */ /* 0x000fe80000100800 */
[----:B------:R-:W2:Y:S01]  /*1e420*/  LDL.LU R100, [R1+0x6dc] ;  /* 0x0006dc0001647983 */ /* 0x000ea20000300800 */
[C---:B---3--:R-:W-:Y:S01]  /*1e430*/  FMUL R11, R101.reuse, 8388608 ;  /* 0x4b000000650b7820 */ /* 0x048fe20000400000 */
        /* <DEDUP_REMOVED lines=16> */
[----:B------:R-:W-:Y:S01]  /*1e540*/  FFMA.FTZ R5, R2, R5, 0.28857114911079406738 ;  /* 0x3e93bf9902057423 */ /* 0x000fe20000010005 */
[----:B------:R-:W-:-:S03]  /*1e550*/  LOP3.LUT R0, R0, 0xffdfffff, RZ, 0xc0, !PT ;  /* 0xffdfffff00007812 */ /* 0x000fc600078ec0ff */
        /* <DEDUP_REMOVED lines=22> */
[----:B------:R-:W-:Y:S02]  /*1e6c0*/  IADD3 R2, R10, -0x3f3504f3, RZ ;  /* 0xc0cafb0d0a027810 */ /* 0x000fe40007ffe0ff */
[----:B------:R-:W-:Y:S02]  /*1e6d0*/  FSEL R5, RZ, -23, P0 ;  /* 0xc1b80000ff057808 */ /* 0x000fe40000000000 */
[----:B------:R-:W-:Y:S02]  /*1e6e0*/  LOP3.LUT R2, R2, 0xff800000, RZ, 0xc0, !PT ;  /* 0xff80000002027812 */ /* 0x000fe400078ec0ff */
[----:B------:R-:W-:Y:S02]  /*1e6f0*/  FSETP.NEU.AND P0, PT, R4, RZ, PT ;  /* 0x000000ff0400720b */ /* 0x000fe40003f0d000 */
[----:B------:R1:W2:Y:S02]  /*1e700*/  I2F R4, R2 ;  /* 0x0000000200047306 */ /* 0x0002a40000201400 */
[----:B-1----:R-:W-:-:S05]  /*1e710*/  IADD3 R2, R10, -R2, RZ ;  /* 0x800000020a027210 */ /* 0x002fca0007ffe0ff */
[----:B------:R-:W-:Y:S02]  /*1e720*/  FADD R2, R2, -1 ;  /* 0xbf80000002027421 */ /* 0x000fe40000000000 */
[----:B--2---:R-:W-:Y:S02]  /*1e730*/  FFMA.FTZ R5, R4, 1.1920928955078125e-07, R5 ;  /* 0x3400000004057823 */ /* 0x004fe40000010005 */
        /* <DEDUP_REMOVED lines=8> */
[----:B------:R-:W-:-:S03]  /*1e7c0*/  @P0 LOP3.LUT R0, R0, 0x40000, RZ, 0xfc, !PT ;  /* 0x0004000000000812 */ /* 0x000fc600078efcff */
        /* <DEDUP_REMOVED lines=10> */
[C---:B---3--:R-:W-:Y:S01]  /*1e870*/  FMUL R5, R99.reuse, 8388608 ;  /* 0x4b00000063057820 */ /* 0x048fe20000400000 */
[----:B------:R-:W-:-:S04]  /*1e880*/  FSETP.GEU.AND P0, PT, R99, 1.175494350822287508e-38, PT ;  /* 0x008000006300780b */ /* 0x000fc80003f0e000 */
[----:B------:R-:W-:-:S04]  /*1e890*/  FSEL R5, R5, R99, !P0 ;  /* 0x0000006305057208 */ /* 0x000fc80004000000 */
[----:B------:R-:W-:-:S04]  /*1e8a0*/  IADD3 R2, R5, -0x3f3504f3, RZ ;  /* 0xc0cafb0d05027810 */ /* 0x000fc80007ffe0ff */
[----:B------:R-:W-:-:S04]  /*1e8b0*/  LOP3.LUT R2, R2, 0xff800000, RZ, 0xc0, !PT ;  /* 0xff80000002027812 */ /* 0x000fc800078ec0ff */
[----:B------:R3:W4:Y:S01]  /*1e8c0*/  I2F R4, R2 ;  /* 0x0000000200047306 */ /* 0x0007220000201400 */
[----:B-1----:R-:W-:Y:S02]  /*1e8d0*/  FSEL R6, RZ, -23, P0 ;  /* 0xc1b80000ff067808 */ /* 0x002fe40000000000 */
[----:B---3--:R-:W-:-:S05]  /*1e8e0*/  IADD3 R2, R5, -R2, RZ ;  /* 0x8000000205027210 */ /* 0x008fca0007ffe0ff */
[----:B------:R-:W-:Y:S02]  /*1e8f0*/  FADD R2, R2, -1 ;  /* 0xbf80000002027421 */ /* 0x000fe40000000000 */
[----:B----4-:R-:W-:Y:S02]  /*1e900*/  FFMA.FTZ R6, R4, 1.1920928955078125e-07, R6 ;  /* 0x3400000004067823 */ /* 0x010fe40000010006 */
        /* <DEDUP_REMOVED lines=33> */
[----:B------:R1:W2:Y:S01]  /*1eb20*/  I2F R4, R2 ;  /* 0x0000000200047306 */ /* 0x0002a20000201400 */
[----:B------:R-:W-:Y:S02]  /*1eb30*/  FSEL R6, RZ, -23, P0 ;  /* 0xc1b80000ff067808 */ /* 0x000fe40000000000 */
[----:B-1----:R-:W-:-:S05]  /*1eb40*/  IADD3 R2, R8, -R2, RZ ;  /* 0x8000000208027210 */ /* 0x002fca0007ffe0ff */
[----:B------:R-:W-:Y:S02]  /*1eb50*/  FADD R2, R2, -1 ;  /* 0xbf80000002027421 */ /* 0x000fe40000000000 */
[----:B--2---:R-:W-:Y:S02]  /*1eb60*/  FFMA.FTZ R6, R4, 1.1920928955078125e-07, R6 ;  /* 0x3400000004067823 */ /* 0x004fe40000010006 */
        /* <DEDUP_REMOVED lines=26> */
[----:B------:R-:W-:Y:S02]  /*1ed10*/  FSEL R9, RZ, -23, P0 ;  /* 0xc1b80000ff097808 */ /* 0x000fe40000000000 */
        /* <DEDUP_REMOVED lines=22> */
[----:B-1----:R-:W-:Y:S02]  /*1ee80*/  FADD R12, R9, R2 ;  /* 0x00000002090c7221 */ /* 0x002fe40000000000 */
        /* <DEDUP_REMOVED lines=38> */
[----:B------:R-:W-:Y:S01]  /*1f0f0*/  FSETP.NEU.AND P1, PT, R3, RZ, PT ;  /* 0x000000ff0300720b */ /* 0x000fe20003f2d000 */
        /* <DEDUP_REMOVED lines=31> */
[----:B------:R-:W-:Y:S01]  /*1f2f0*/  STL [R1+0x624], R13 ;  /* 0x0006240d01007387 */ /* 0x000fe20000100800 */
[----:B--2---:R-:W-:-:S03]  /*1f300*/  MOV R4, R57 ;  /* 0x0000003900047202 */ /* 0x004fc60000000f00 */
[----:B------:R-:W2:Y:S01]  /*1f310*/  LDL.LU R57, [R1+0x6f8] ;  /* 0x0006f80001397983 */ /* 0x000ea20000300800 */
[C---:B------:R-:W-:Y:S01]  /*1f320*/  FSETP.GEU.AND P0, PT, R4.reuse, 1.175494350822287508e-38, PT ;  /* 0x008000000400780b */ /* 0x040fe20003f0e000 */
[----:B------:R-:W-:Y:S01]  /*1f330*/  FMUL R2, R4, 8388608 ;  /* 0x4b00000004027820 */ /* 0x000fe20000400000 */
[----:B------:R-:W-:-:S04]  /*1f340*/  FSETP.NEU.AND P1, PT, R10, RZ, PT ;  /* 0x000000ff0a00720b */ /* 0x000fc80003f2d000 */
[----:B------:R-:W-:-:S04]  /*1f350*/  FSEL R10, R2, R4, !P0 ;  /* 0x00000004020a7208 */ /* 0x000fc80004000000 */
[----:B------:R-:W-:Y:S02]  /*1f360*/  IADD3 R2, R10, -0x3f3504f3, RZ ;  /* 0xc0cafb0d0a027810 */ /* 0x000fe40007ffe0ff */
[----:B------:R-:W-:Y:S02]  /*1f370*/  FSEL R11, RZ, -23, P0 ;  /* 0xc1b80000ff0b7808 */ /* 0x000fe40000000000 */
[----:B------:R-:W-:Y:S02]  /*1f380*/  LOP3.LUT R2, R2, 0xff800000, RZ, 0xc0, !PT ;  /* 0xff80000002027812 */ /* 0x000fe400078ec0ff */
[----:B------:R-:W-:Y:S02]  /*1f390*/  FSETP.NEU.AND P0, PT, R5, RZ, PT ;  /* 0x000000ff0500720b */ /* 0x000fe40003f0d000 */
[----:B------:R1:W3:Y:S02]  /*1f3a0*/  I2F R5, R2 ;  /* 0x0000000200057306 */ /* 0x0002e40000201400 */
[----:B-1----:R-:W-:-:S04]  /*1f3b0*/  IMAD.IADD R2, R10, 0x1, -R2 ;  /* 0x000000010a027824 */ /* 0x002fc800078e0a02 */
[----:B------:R-:W-:Y:S02]  /*1f3c0*/  FADD R2, R2, -1 ;  /* 0xbf80000002027421 */ /* 0x000fe40000000000 */
[----:B---3--:R-:W-:Y:S02]  /*1f3d0*/  FFMA.FTZ R11, R5, 1.1920928955078125e-07, R11 ;  /* 0x34000000050b7823 */ /* 0x008fe4000001000b */
[----:B------:R-:W-:-:S04]  /*1f3e0*/  FFMA.FTZ R5, R2, R58, -0.16845393180847167969 ;  /* 0xbe2c7f3002057423 */ /* 0x000fc8000001003a */
[----:B------:R-:W-:-:S04]  /*1f3f0*/  FFMA.FTZ R5, R2, R5, 0.1716887056827545166 ;  /* 0x3e2fcf2a02057423 */ /* 0x000fc80000010005 */
[----:B------:R-:W-:-:S04]  /*1f400*/  FFMA.FTZ R5, R2, R5, -0.17900948226451873779 ;  /* 0xbe374e4302057423 */ /* 0x000fc80000010005 */
[----:B------:R-:W-:-:S04]  /*1f410*/  FFMA.FTZ R5, R2, R5, 0.20512372255325317383 ;  /* 0x3e520bf402057423 */ /* 0x000fc80000010005 */
[----:B------:R-:W-:Y:S01]  /*1f420*/  FFMA.FTZ R5, R2, R5, -0.24046532809734344482 ;  /* 0xbe763c8b02057423 */ /* 0x000fe20000010005 */
[----:B------:R-:W-:-:S03]  /*1f430*/  LOP3.LUT R0, R0, 0xffffff7f, RZ, 0xc0, !PT ;  /* 0xffffff7f00007812 */ /* 0x000fc600078ec0ff */
[----:B------:R-:W-:Y:S01]  /*1f440*/  FFMA.FTZ R5, R2, R5, 0.28857114911079406738 ;  /* 0x3e93bf9902057423 */ /* 0x000fe20000010005 */
[----:B------:R-:W-:-:S03]  /*1f450*/  @P1 LOP3.LUT R0, R0, 0x80, RZ, 0xfc, !PT ;  /* 0x0000008000001812 */ /* 0x000fc600078efcff */
[----:B------:R-:W-:Y:S01]  /*1f460*/  FFMA.FTZ R5, R2, R5, -0.36067417263984680176 ;  /* 0xbeb8aa4902057423 */ /* 0x000fe20000010005 */
[----:B------:R-:W-:-:S03]  /*1f470*/  LOP3.LUT R0, R0, 0xffffffbf, RZ, 0xc0, !PT ;  /* 0xffffffbf00007812 */ /* 0x000fc600078ec0ff */
[----:B------:R-:W-:Y:S01]  /*1f480*/  FFMA.FTZ R5, R2, R5, 0.48089820146560668945 ;  /* 0x3ef6384a02057423 */ /* 0x000fe20000010005 */
[----:B------:R-:W-:-:S03]  /*1f490*/  @P0 LOP3.LUT R0, R0, 0x40, RZ, 0xfc, !PT ;  /* 0x0000004000000812 */ /* 0x000fc600078efcff */
[----:B------:R-:W-:Y:S01]  /*1f4a0*/  FFMA.FTZ R5, R2, R5, -0.72134751081466674805 ;  /* 0xbf38aa3b02057423 */ /* 0x000fe20000010005 */
[----:B------:R-:W-:-:S03]  /*1f4b0*/  ISETP.GE.U32.AND P0, PT, R10, 0x7f800000, PT ;  /* 0x7f8000000a00780c */ /* 0x000fc60003f06070 */
[----:B------:R-:W-:-:S04]  /*1f4c0*/  FMUL R5, R2, R5 ;  /* 0x0000000502057220 */ /* 0x000fc80000400000 */
[----:B------:R-:W-:-:S04]  /*1f4d0*/  FMUL R5, R2, R5 ;  /* 0x0000000502057220 */ /* 0x000fc80000400000 */
[----:B------:R-:W-:-:S04]  /*1f4e0*/  FFMA.FTZ R2, R2, 1.4426950216293334961, R5 ;  /* 0x3fb8aa3b02027823 */ /* 0x000fc80000010005 */
[----:B------:R-:W-:Y:S01]  /*1f4f0*/  FADD R12, R11, R2 ;  /* 0x000000020b0c7221 */ /* 0x000fe20000000000 */
[----:B------:R-:W-:-:S05]  /*1f500*/  @P0 MOV R2, 0x7f800000 ;  /* 0x7f80000000020802 */ /* 0x000fca0000000f00 */
[----:B------:R-:W-:-:S05]  /*1f510*/  @P0 FFMA.FTZ R12, R10, R2, +INF ;  /* 0x7f8000000a0c0423 */ /* 0x000fca0000010002 */
[----:B------:R1:W-:Y:S01]  /*1f520*/  STL [R1+0x61c], R12 ;  /* 0x00061c0c01007387 */ /* 0x0003e20000100800 */
[----:B------:R-:W-:Y:S02]  /*1f530*/  FSETP.NEU.AND P1, PT, R8, RZ, PT ;  /* 0x000000ff0800720b */ /* 0x000fe40003f2d000 */
[----:B------:R-:W-:-:S11]  /*1f540*/  LOP3.LUT R0, R0, 0xffffffdf, RZ, 0xc0, !PT ;  /* 0xffffffdf00007812 */ /* 0x000fd600078ec0ff */
[----:B------:R-:W-:-:S04]  /*1f550*/  @P1 LOP3.LUT R0, R0, 0x20, RZ, 0xfc, !PT ;  /* 0x0000002000001812 */ /* 0x000fc800078efcff */
[----:B------:R-:W-:Y:S01]  /*1f560*/  LOP3.LUT R0, R0, 0xffffffef, RZ, 0xc0, !PT ;  /* 0xffffffef00007812 */ /* 0x000fe200078ec0ff */
[----:B0-----:R-:W-:Y:S01]  /*1f570*/  IMAD.SHL.U32 R11, R59, 0x8, RZ ;  /* 0x000000083b0b7824 */ /* 0x001fe200078e00ff */
[----:B------:R-:W-:Y:S01]  /*1f580*/  FSETP.NEU.AND P1, PT, R9, RZ, PT ;  /* 0x000000ff0900720b */ /* 0x000fe20003f2d000 */
[----:B--2---:R-:W-:-:S04]  /*1f590*/  IMAD.MOV.U32 R5, RZ, RZ, R57 ;  /* 0x000000ffff057224 */ /* 0x004fc800078e0039 */
[C---:B------:R-:W-:Y:S01]  /*1f5a0*/  FMUL R2, R5.reuse, 8388608 ;  /* 0x4b00000005027820 */ /* 0x040fe20000400000 */
[----:B------:R-:W-:-:S04]  /*1f5b0*/  FSETP.GEU.AND P0, PT, R5, 1.175494350822287508e-38, PT ;  /* 0x008000000500780b */ /* 0x000fc80003f0e000 */
[----:B-1----:R-:W-:-:S04]  /*1f5c0*/  FSEL R12, R2, R5, !P0 ;  /* 0x00000005020c7208 */ /* 0x002fc80004000000 */
[----:B------:R-:W-:Y:S02]  /*1f5d0*/  IADD3 R2, R12, -0x3f3504f3, RZ ;  /* 0xc0cafb0d0c027810 */ /* 0x000fe40007ffe0ff */
[----:B------:R-:W-:Y:S02]  /*1f5e0*/  FSEL R8, RZ, -23, P0 ;  /* 0xc1b80000ff087808 */ /* 0x000fe40000000000 */
[----:B------:R-:W-:Y:S02]  /*1f5f0*/  LOP3.LUT R2, R2, 0xff800000, RZ, 0xc0, !PT ;  /* 0xff80000002027812 */ /* 0x000fe400078ec0ff */
[----:B------:R-:W-:Y:S02]  /*1f600*/  FSETP.NEU.AND P0, PT, R6, RZ, PT ;  /* 0x000000ff0600720b */ /* 0x000fe40003f0d000 */
[----:B------:R0:W1:Y:S02]  /*1f610*/  I2F R6, R2 ;  /* 0x0000000200067306 */ /* 0x0000640000201400 */
[----:B0-----:R-:W-:-:S05]  /*1f620*/  IADD3 R2, R12, -R2, RZ ;  /* 0x800000020c027210 */ /* 0x001fca0007ffe0ff */
[----:B------:R-:W-:Y:S02]  /*1f630*/  FADD R2, R2, -1 ;  /* 0xbf80000002027421 */ /* 0x000fe40000000000 */
[----:B-1----:R-:W-:Y:S02]  /*1f640*/  FFMA.FTZ R8, R6, 1.1920928955078125e-07, R8 ;  /* 0x3400000006087823 */ /* 0x002fe40000010008 */
        /* <DEDUP_REMOVED lines=11> */
[C---:B------:R-:W-:Y:S01]  /*1f700*/  FMUL R6, R2.reuse, R6 ;  /* 0x0000000602067220 */ /* 0x040fe20000400000 */
[----:B------:R-:W0:Y:S03]  /*1f710*/  S2R R58, SR_TID.X ;  /* 0x00000000003a7919 */ /* 0x000e260000002100 */
[----:B------:R-:W-:-:S04]  /*1f720*/  FMUL R6, R2, R6 ;  /* 0x0000000602067220 */ /* 0x000fc80000400000 */
[----:B------:R-:W-:Y:S01]  /*1f730*/  FFMA.FTZ R2, R2, 1.4426950216293334961, R6 ;  /* 0x3fb8aa3b02027823 */ /* 0x000fe20000010006 */
[----:B------:R-:W-:-:S03]  /*1f740*/  MOV R57, R56 ;  /* 0x0000003800397202 */ /* 0x000fc60000000f00 */
[----:B------:R-:W-:Y:S01]  /*1f750*/  FADD R8, R8, R2 ;  /* 0x0000000208087221 */ /* 0x000fe20000000000 */
[----:B------:R-:W-:Y:S01]  /*1f760*/  @P0 MOV R2, 0x7f800000 ;  /* 0x7f80000000020802 */ /* 0x000fe20000000f00 */
[----:B------:R-:W-:Y:S01]  /*1f770*/  IMAD.MOV.U32 R56, RZ, RZ, R55 ;  /* 0x000000ffff387224 */ /* 0x000fe200078e0037 */
[----:B------:R-:W-:Y:S01]  /*1f780*/  MOV R55, R54 ;  /* 0x0000003600377202 */ /* 0x000fe20000000f00 */
[----:B------:R-:W-:Y:S01]  /*1f790*/  IMAD.MOV.U32 R54, RZ, RZ, R53 ;  /* 0x000000ffff367224 */ /* 0x000fe200078e0035 */
[----:B------:R-:W-:Y:S01]  /*1f7a0*/  MOV R53, R51 ;  /* 0x0000003300357202 */ /* 0x000fe20000000f00 */
[----:B------:R-:W-:Y:S02]  /*1f7b0*/  @P0 FFMA.FTZ R8, R12, R2, +INF ;  /* 0x7f8000000c080423 */ /* 0x000fe40000010002 */
[----:B------:R-:W-:Y:S02]  /*1f7c0*/  IMAD.MOV.U32 R51, RZ, RZ, R48 ;  /* 0x000000ffff337224 */ /* 0x000fe400078e0030 */
[----:B------:R-:W2:Y:S01]  /*1f7d0*/  LDL.LU R48, [R1+0x4e8] ;  /* 0x0004e80001307983 */ /* 0x000ea20000300800 */
[----:B------:R-:W-:-:S03]  /*1f7e0*/  LOP3.LUT R2, R59, 0x1e0, RZ, 0xc0, !PT ;  /* 0x000001e03b027812 */ /* 0x000fc600078ec0ff */
[----:B------:R-:W-:Y:S04]  /*1f7f0*/  STL [R1+0x578], R12 ;  /* 0x0005780c01007387 */ /* 0x000fe80000100800 */
[----:B------:R1:W-:Y:S02]  /*1f800*/  STL [R1+0x614], R8 ;  /* 0x0006140801007387 */ /* 0x0003e40000100800 */
[----:B-1----:R-:W-:-:S05]  /*1f810*/  LOP3.LUT R8, R11, 0x78, RZ, 0xc0, !PT ;  /* 0x000000780b087812 */ /* 0x002fca00078ec0ff */
[----:B------:R-:W-:Y:S01]  /*1f820*/  IMAD R8, R2, 0x80, R8 ;  /* 0x0000008002087824 */ /* 0x000fe200078e0208 */
[----:B0-----:R-:W-:Y:S02]  /*1f830*/  SHF.R.S32.HI R2, RZ, 0x4, R58 ;  /* 0x00000004ff027819 */ /* 0x001fe4000001143a */
[----:B------:R-:W-:Y:S02]  /*1f840*/  SHF.L.U32 R18, R58, 0x5, RZ ;  /* 0x000000053a127819 */ /* 0x000fe400000006ff */
[----:B------:R-:W-:Y:S02]  /*1f850*/  SGXT R2, R2, 0x1 ;  /* 0x000000010202781a */ /* 0x000fe40000000200 */
[----:B------:R-:W-:Y:S02]  /*1f860*/  LOP3.LUT R18, R18, 0x60, RZ, 0xc0, !PT ;  /* 0x0000006012127812 */ /* 0x000fe400078ec0ff */
[----:B------:R-:W-:Y:S02]  /*1f870*/  LOP3.LUT R8, R8, 0x10008, R2, 0x78, !PT ;  /* 0x0001000808087812 */ /* 0x000fe400078e7802 */
[----:B------:R-:W-:-:S05]  /*1f880*/  LOP3.LUT R2, R58, 0xc, RZ, 0xc0, !PT ;  /* 0x0000000c3a027812 */ /* 0x000fca00078ec0ff */
[C---:B------:R-:W-:Y:S01]  /*1f890*/  IMAD R18, R2.reuse, 0x4000, R18 ;  /* 0x0000400002127824 */ /* 0x040fe200078e0212 */
[----:B------:R-:W0:Y:S04]  /*1f8a0*/  S2R R6, SR_CTAID.Y ;  /* 0x0000000000067919 */ /* 0x000e280000002600 */
[----:B------:R-:W-:Y:S02]  /*1f8b0*/  LEA R18, R2, R18, 0x1 ;  /* 0x0000001202127211 */ /* 0x000fe400078e08ff */
[----:B------:R-:W-:-:S05]  /*1f8c0*/  LOP3.LUT R2, R11, 0xf80, RZ, 0xc0, !PT ;  /* 0x00000f800b027812 */ /* 0x000fca00078ec0ff */
[----:B------:R-:W-:Y:S02]  /*1f8d0*/  IMAD.IADD R18, R2, 0x1, R18 ;  /* 0x0000000102127824 */ /* 0x000fe400078e0212 */
[----:B------:R-:W1:Y:S01]  /*1f8e0*/  S2R R2, SR_CTAID.X ;  /* 0x0000000000027919 */ /* 0x000e620000002500 */
[----:B------:R-:W-:Y:S02]  /*1f8f0*/  FSETP.NEU.AND P0, PT, R3, RZ, PT ;  /* 0x000000ff0300720b */ /* 0x000fe40003f0d000 */
[----:B------:R-:W-:Y:S01]  /*1f900*/  LOP3.LUT R0, R0, 0xfffffffb, RZ, 0xc0, !PT ;  /* 0xfffffffb00007812 */ /* 0x000fe200078ec0ff */
[----:B0-----:R-:W-:Y:S01]  /*1f910*/  IMAD R11, R6, c[0x0][0x1c0], RZ ;  /* 0x00007000060b7a24 */ /* 0x001fe200078e02ff */
[----:B------:R-:W-:Y:S02]  /*1f920*/  LOP3.LUT R6, R58, 0xff, RZ, 0xc0, !PT ;  /* 0x000000ff3a067812 */ /* 0x000fe400078ec0ff */
[----:B------:R-:W-:Y:S02]  /*1f930*/  @P1 LOP3.LUT R0, R0, 0x4, RZ, 0xfc, !PT ;  /* 0x0000000400001812 */ /* 0x000fe400078efcff */
[----:B-1----:R-:W-:-:S05]  /*1f940*/  LEA R2, R2, R6, 0x8 ;  /* 0x0000000602027211 */ /* 0x002fca00078e40ff */
[----:B------:R-:W-:Y:S01]  /*1f950*/  IMAD R6, R2, c[0x0][0x1c4], RZ ;  /* 0x0000710002067a24 */ /* 0x000fe200078e02ff */
[----:B------:R-:W-:Y:S02]  /*1f960*/  LOP3.LUT R0, R0, 0xfffffff7, RZ, 0xc0, !PT ;  /* 0xfffffff700007812 */ /* 0x000fe400078ec0ff */
[C---:B------:R-:W-:Y:S01]  /*1f970*/  SHF.L.U32 R9, R11.reuse, 0x1, RZ ;  /* 0x000000010b097819 */ /* 0x040fe200000006ff */
[----:B------:R-:W-:Y:S01]  /*1f980*/  IMAD.SHL.U32 R2, R6, 0x2, RZ ;  /* 0x0000000206027824 */ /* 0x000fe200078e00ff */
[----:B------:R-:W-:Y:S01]  /*1f990*/  @P0 LOP3.LUT R0, R0, 0x8, RZ, 0xfc, !PT ;  /* 0x0000000800000812 */ /* 0x000fe200078efcff */
[----:B------:R-:W-:Y:S01]  /*1f9a0*/  IMAD.HI R11, R11, 0x2, RZ ;  /* 0x000000020b0b7827 */ /* 0x000fe200078e02ff */
[----:B------:R-:W-:Y:S02]  /*1f9b0*/  STL [R1+0xb3c], R8 ;  /* 0x000b3c0801007387 */ /* 0x000fe40000100800 */
[----:B------:R-:W-:Y:S01]  /*1f9c0*/  IADD3 R2, P0, P1, R2, c[0x0][0x178], R9 ;  /* 0x00005e0002027a10 */ /* 0x000fe2000791e009 */
[----:B------:R-:W-:Y:S01]  /*1f9d0*/  IMAD.HI R3, R6, 0x2, RZ ;  /* 0x0000000206037827 */ /* 0x000fe200078e02ff */
[----:B------:R-:W-:Y:S01]  /*1f9e0*/  STL [R1+0xaf0], R18 ;  /* 0x000af01201007387 */ /* 0x000fe20000100800 */
[----:B------:R-:W-:-:S02]  /*1f9f0*/  MOV R61, R56 ;  /* 0x00000038003d7202 */ /* 0x000fc40000000f00 */
[----:B------:R-:W-:Y:S01]  /*1fa00*/  IMAD.MOV.U32 R58, RZ, RZ, R49 ;  /* 0x000000ffff3a7224 */ /* 0x000fe200078e0031 */
[----:B------:R-:W-:Y:S01]  /*1fa10*/  IADD3.X R3, R3, c[0x0][0x17c], R11, P0, P1 ;  /* 0x00005f0003037a10 */ /* 0x000fe200007e240b */
[----:B------:R-:W-:Y:S01]  /*1fa20*/  IMAD.MOV.U32 R62, RZ, RZ, R57 ;  /* 0x000000ffff3e7224 */ /* 0x000fe200078e0039 */
[----:B------:R-:W3:Y:S01]  /*1fa30*/  LDL.LU R49, [R1+0x498] ;  /* 0x0004980001317983 */ /* 0x000ee20000300800 */
[----:B------:R-:W-:Y:S01]  /*1fa40*/  IMAD.MOV.U32 R60, RZ, RZ, R55 ;  /* 0x000000ffff3c7224 */ /* 0x000fe200078e0037 */
[----:B------:R-:W-:Y:S02]  /*1fa50*/  MOV R59, R54 ;  /* 0x00000036003b7202 */ /* 0x000fe40000000f00 */
[----:B------:R-:W4:Y:S04]  /*1fa60*/  LDL.LU R57, [R1+0x520] ;  /* 0x0005200001397983 */ /* 0x000f280000300800 */
[----:B------:R-:W2:Y:S04]  /*1fa70*/  LDL.LU R56, [R1+0x524] ;  /* 0x0005240001387983 */ /* 0x000ea80000300800 */
[----:B------:R-:W3:Y:S04]  /*1fa80*/  LDL.LU R55, [R1+0x530] ;  /* 0x0005300001377983 */ /* 0x000ee80000300800 */
[----:B------:R-:W3:Y:S04]  /*1fa90*/  LDL.LU R54, [R1+0x534] ;  /* 0x0005340001367983 */ /* 0x000ee80000300800 */
[----:B------:R0:W-:Y:S04]  /*1faa0*/  STL [R1+0xb10], R2 ;  /* 0x000b100201007387 */ /* 0x0001e80000100800 */
[----:B------:R1:W-:Y:S04]  /*1fab0*/  STL [R1+0xb0c], R3 ;  /* 0x000b0c0301007387 */ /* 0x0003e80000100800 */
[----:B0-----:R-:W3:Y:S04]  /*1fac0*/  LDL.LU R2, [R1+0x548] ;  /* 0x0005480001027983 */ /* 0x001ee80000300800 */
[----:B------:R-:W3:Y:S04]  /*1fad0*/  LDL.LU R18, [R1+0x54c] ;  /* 0x00054c0001127983 */ /* 0x000ee80000300800 */
[----:B-1----:R-:W3:Y:S04]  /*1fae0*/  LDL.LU R3, [R1+0x558] ;  /* 0x0005580001037983 */ /* 0x002ee80000300800 */
[----:B------:R-:W3:Y:S01]  /*1faf0*/  LDL.LU R11, [R1+0x55c] ;  /* 0x00055c00010b7983 */ /* 0x000ee20000300800 */
[----:B------:R-:W-:-:S02]  /*1fb00*/  LOP3.LUT R7, R7, 0xbfffffff, RZ, 0xc0, !PT ;  /* 0xbfffffff07077812 */ /* 0x000fc400078ec0ff */
[----:B------:R-:W-:Y:S02]  /*1fb10*/  MOV R6, R58 ;  /* 0x0000003a00067202 */ /* 0x000fe40000000f00 */
[----:B------:R-:W-:Y:S02]  /*1fb20*/  @P3 LOP3.LUT R7, R7, 0x40000000, RZ, 0xfc, !PT ;  /* 0x4000000007073812 */ /* 0x000fe400078efcff */
[C---:B------:R-:W-:Y:S02]  /*1fb30*/  FSETP.GEU.AND P0, PT, R6.reuse, 1.175494350822287508e-38, PT ;  /* 0x008000000600780b */ /* 0x040fe40003f0e000 */
[----:B------:R-:W-:Y:S01]  /*1fb40*/  LOP3.LUT R7, R7, 0x7fffffff, RZ, 0xc0, !PT ;  /* 0x7fffffff07077812 */ /* 0x000fe200078ec0ff */
[----:B------:R-:W-:-:S03]  /*1fb50*/  FMUL R9, R6, 8388608 ;  /* 0x4b00000006097820 */ /* 0x000fc60000400000 */
[----:B------:R-:W-:-:S04]  /*1fb60*/  @P2 LOP3.LUT R7, R7, 0x80000000, RZ, 0xfc, !PT ;  /* 0x8000000007072812 */ /* 0x000fc800078efcff */
[----:B------:R-:W-:Y:S02]  /*1fb70*/  LOP3.LUT R7, R7, 0xfbffffff, RZ, 0xc0, !PT ;  /* 0xfbffffff07077812 */ /* 0x000fe400078ec0ff */
[----:B------:R-:W-:Y:S02]  /*1fb80*/  FSEL R9, R9, R6, !P0 ;  /* 0x0000000609097208 */ /* 0x000fe40004000000 */
[----:B------:R-:W-:Y:S02]  /*1fb90*/  @P0 LOP3.LUT R7, R7, 0x4000000, RZ, 0xfc, !PT ;  /* 0x0400000007070812 */ /* 0x000fe400078efcff */
[----:B------:R-:W-:Y:S01]  /*1fba0*/  FSETP.GT.AND P0, PT, |R6|, 8.50705917302346158658e+37, PT ;  /* 0x7e8000000600780b */ /* 0x000fe20003f04200 */
[----:B------:R-:W-:Y:S01]  /*1fbb0*/  IMAD.MOV.U32 R15, RZ, RZ, R59 ;  /* 0x000000ffff0f7224 */ /* 0x000fe200078e003b */
[----:B------:R-:W-:Y:S01]  /*1fbc0*/  MOV R13, R60 ;  /* 0x0000003c000d7202 */ /* 0x000fe20000000f00 */
[----:B------:R-:W-:Y:S01]  /*1fbd0*/  IMAD.MOV.U32 R12, RZ, RZ, R61 ;  /* 0x000000ffff0c7224 */ /* 0x000fe200078e003d */
[----:B------:R-:W-:Y:S01]  /*1fbe0*/  MOV R8, R62 ;  /* 0x0000003e00087202 */ /* 0x000fe20000000f00 */
[----:B------:R0:W-:Y:S08]  /*1fbf0*/  STL [R1+0x5cc], R9 ;  /* 0x0005cc0901007387 */ /* 0x0001f00000100800 */
[----:B------:R-:W-:-:S02]  /*1fc00*/  @P0 FMUL R15, R15, 0.25 ;  /* 0x3e8000000f0f0820 */ /* 0x000fc40000400000 */
[----:B------:R-:W-:Y:S02]  /*1fc10*/  @P0 FMUL R13, R13, 0.25 ;  /* 0x3e8000000d0d0820 */ /* 0x000fe40000400000 */
[----:B------:R-:W-:Y:S02]  /*1fc20*/  @P0 FMUL R12, R12, 0.25 ;  /* 0x3e8000000c0c0820 */ /* 0x000fe40000400000 */
[----:B------:R-:W-:Y:S02]  /*1fc30*/  @P0 FMUL R8, R8, 0.25 ;  /* 0x3e80000008080820 */ /* 0x000fe40000400000 */
[----:B----4-:R-:W-:Y:S01]  /*1fc40*/  IMAD.MOV.U32 R59, RZ, RZ, R57 ;  /* 0x000000ffff3b7224 */ /* 0x010fe200078e0039 */
[----:B--2---:R-:W-:Y:S01]  /*1fc50*/  MOV R58, R56 ;  /* 0x00000038003a7202 */ /* 0x004fe20000000f00 */
[----:B---3--:R-:W-:Y:S02]  /*1fc60*/  IMAD.MOV.U32 R57, RZ, RZ, R55 ;  /* 0x000000ffff397224 */ /* 0x008fe400078e0037 */
[----:B------:R-:W-:-:S02]  /*1fc70*/  IMAD.MOV.U32 R55, RZ, RZ, R53 ;  /* 0x000000ffff377224 */ /* 0x000fc400078e0035 */
[----:B------:R-:W-:Y:S01]  /*1fc80*/  IMAD.MOV.U32 R53, RZ, RZ, R51 ;  /* 0x000000ffff357224 */ /* 0x000fe200078e0033 */
[----:B------:R-:W-:Y:S01]  /*1fc90*/  MOV R56, R54 ;  /* 0x0000003600387202 */ /* 0x000fe20000000f00 */
[----:B------:R-:W-:Y:S01]  /*1fca0*/  IMAD.MOV.U32 R51, RZ, RZ, R48 ;  /* 0x000000ffff337224 */ /* 0x000fe200078e0030 */
[----:B------:R-:W-:Y:S02]  /*1fcb0*/  MOV R54, R52 ;  /* 0x0000003400367202 */ /* 0x000fe40000000f00 */
[----:B------:R-:W-:Y:S01]  /*1fcc0*/  MOV R48, R41 ;  /* 0x0000002900307202 */ /* 0x000fe20000000f00 */
[----:B------:R-:W-:Y:S02]  /*1fcd0*/  IMAD.MOV.U32 R41, RZ, RZ, R39 ;  /* 0x000000ffff297224 */ /* 0x000fe400078e0027 */
[----:B------:R-:W-:Y:S02]  /*1fce0*/  @P0 FMUL R2, R2, 0.25 ;  /* 0x3e80000002020820 */ /* 0x000fe40000400000 */
[----:B------:R-:W-:-:S02]  /*1fcf0*/  @P0 FMUL R3, R3, 0.25 ;  /* 0x3e80000003030820 */ /* 0x000fc40000400000 */
[----:B------:R-:W-:-:S05]  /*1fd00*/  @P0 FMUL R11, R11, 0.25 ;  /* 0x3e8000000b0b0820 */ /* 0x000fca0000400000 */
[----:B------:R1:W-:Y:S04]  /*1fd10*/  STL [R1+0x588], R11 ;  /* 0x0005880b01007387 */ /* 0x0003e80000100800 */
[----:B------:R-:W-:Y:S01]  /*1fd20*/  STL [R1+0x58c], R3 ;  /* 0x00058c0301007387 */ /* 0x000fe20000100800 */
[----:B------:R-:W-:-:S03]  /*1fd30*/  MOV R52, R50 ;  /* 0x0000003200347202 */ /* 0x000fc60000000f00 */
[----:B------:R-:W-:Y:S01]  /*1fd40*/  STL [R1+0x594], R2 ;  /* 0x0005940201007387 */ /* 0x000fe20000100800 */
[----:B------:R-:W-:-:S03]  /*1fd50*/  MOV R50, R36 ;  /* 0x0000002400327202 */ /* 0x000fc60000000f00 */
[----:B------:R-:W-:Y:S01]  /*1fd60*/  STL [R1+0x598], R15 ;  /* 0x0005980f01007387 */ /* 0x000fe20000100800 */
[----:B------:R-:W-:-:S03]  /*1fd70*/  IMAD.MOV.U32 R39, RZ, RZ, R35 ;  /* 0x000000ffff277224 */ /* 0x000fc600078e0023 */
[----:B------:R-:W-:Y:S01]  /*1fd80*/  STL [R1+0x59c], R13 ;  /* 0x00059c0d01007387 */ /* 0x000fe20000100800 */
[----:B------:R-:W-:-:S03]  /*1fd90*/  MOV R36, R34 ;  /* 0x0000002200247202 */ /* 0x000fc60000000f00 */
[----:B------:R2:W-:Y:S04]  /*1fda0*/  STL [R1+0x5a0], R12 ;  /* 0x0005a00c01007387 */ /* 0x0005e80000100800 */
[----:B------:R3:W-:Y:S04]  /*1fdb0*/  STL [R1+0x5a8], R8 ;  /* 0x0005a80801007387 */ /* 0x0007e80000100800 */
[----:B------:R-:W4:Y:S04]  /*1fdc0*/  LDL.LU R35, [R1+0x518] ;  /* 0x0005180001237983 */ /* 0x000f280000300800 */
[----:B------:R-:W4:Y:S01]  /*1fdd0*/  LDL.LU R34, [R1+0x51c] ;  /* 0x00051c0001227983 */ /* 0x000f220000300800 */
[----:B------:R-:W-:-:S02]  /*1fde0*/  FSETP.NEU.AND P1, PT, R10, RZ, PT ;  /* 0x000000ff0a00720b */ /* 0x000fc40003f2d000 */
[----:B------:R-:W-:Y:S01]  /*1fdf0*/  LOP3.LUT R0, R0, 0xfffffffe, RZ, 0xc0, !PT ;  /* 0xfffffffe00007812 */ /* 0x000fe200078ec0ff */
[----:B------:R-:W-:Y:S01]  /*1fe00*/  @P0 FMUL R18, R18, 0.25 ;  /* 0x3e80000012120820 */ /* 0x000fe20000400000 */
[----:B0-----:R-:W-:-:S09]  /*1fe10*/  MOV R9, R56 ;  /* 0x0000003800097202 */ /* 0x001fd20000000f00 */
[----:B------:R-:W-:Y:S02]  /*1fe20*/  @P1 LOP3.LUT R0, R0, 0x1, RZ, 0xfc, !PT ;  /* 0x0000000100001812 */ /* 0x000fe400078efcff */
[C---:B------:R-:W-:Y:S01]  /*1fe30*/  FSETP.GEU.AND P1, PT, |R6|.reuse, 1.175494350822287508e-38, PT ;  /* 0x008000000600780b */ /* 0x040fe20003f2e200 */
[----:B------:R-:W-:Y:S01]  /*1fe40*/  @P0 FMUL R6, R6, 0.25 ;  /* 0x3e80000006060820 */ /* 0x000fe20000400000 */
[----:B------:R-:W-:Y:S02]  /*1fe50*/  FSETP.GT.AND P0, PT, |R5|, 8.50705917302346158658e+37, PT ;  /* 0x7e8000000500780b */ /* 0x000fe40003f04200 */
[----:B-1----:R-:W-:Y:S02]  /*1fe60*/  MOV R11, R54 ;  /* 0x00000036000b7202 */ /* 0x002fe40000000f00 */
[----:B------:R-:W-:Y:S01]  /*1fe70*/  MOV R56, R50 ;  /* 0x0000003200387202 */ /* 0x000fe20000000f00 */
[----:B--2---:R-:W-:Y:S01]  /*1fe80*/  IMAD.MOV.U32 R12, RZ, RZ, R53 ;  /* 0x000000ffff0c7224 */ /* 0x004fe200078e0035 */
[----:B------:R-:W-:-:S02]  /*1fe90*/  MOV R13, R52 ;  /* 0x00000034000d7202 */ /* 0x000fc40000000f00 */
[----:B------:R-:W-:Y:S02]  /*1fea0*/  MOV R54, R36 ;  /* 0x0000002400367202 */ /* 0x000fe40000000f00 */
[----:B------:R-:W-:Y:S01]  /*1feb0*/  MOV R50, R32 ;  /* 0x0000002000327202 */ /* 0x000fe20000000f00 */
[----:B---3--:R-:W-:Y:S01]  /*1fec0*/  IMAD.MOV.U32 R8, RZ, RZ, R57 ;  /* 0x000000ffff087224 */ /* 0x008fe200078e0039 */
[----:B------:R-:W-:Y:S01]  /*1fed0*/  MOV R36, R30 ;  /* 0x0000001e00247202 */ /* 0x000fe20000000f00 */
[----:B------:R-:W2:Y:S01]  /*1fee0*/  LDL.LU R32, [R1+0x39c] ;  /* 0x00039c0001207983 */ /* 0x000ea20000300800 */
[----:B------:R-:W-:Y:S02]  /*1fef0*/  IMAD.MOV.U32 R10, RZ, RZ, R55 ;  /* 0x000000ffff0a7224 */ /* 0x000fe400078e0037 */
[----:B------:R-:W-:Y:S01]  /*1ff00*/  IMAD.MOV.U32 R57, RZ, RZ, R51 ;  /* 0x000000ffff397224 */ /* 0x000fe200078e0033 */
[----:B------:R-:W3:Y:S01]  /*1ff10*/  LDL.LU R30, [R1+0x398] ;  /* 0x00039800011e7983 */ /* 0x000ee20000300800 */
[----:B------:R-:W-:-:S02]  /*1ff20*/  IMAD.MOV.U32 R55, RZ, RZ, R39 ;  /* 0x000000ffff377224 */ /* 0x000fc400078e0027 */
[----:B------:R-:W-:Y:S01]  /*1ff30*/  IMAD.MOV.U32 R51, RZ, RZ, R33 ;  /* 0x000000ffff337224 */ /* 0x000fe200078e0021 */
[----:B------:R-:W-:Y:S01]  /*1ff40*/  MOV R3, R58 ;  /* 0x0000003a00037202 */ /* 0x000fe20000000f00 */
[----:B------:R-:W-:Y:S02]  /*1ff50*/  IMAD.MOV.U32 R39, RZ, RZ, R31 ;  /* 0x000000ffff277224 */ /* 0x000fe400078e001f */
[----:B------:R-:W-:Y:S02]  /*1ff60*/  @P0 FMUL R13, R13, 0.25 ;  /* 0x3e8000000d0d0820 */ /* 0x000fe40000400000 */
[----:B------:R-:W-:Y:S02]  /*1ff70*/  @P0 FMUL R12, R12, 0.25 ;  /* 0x3e8000000c0c0820 */ /* 0x000fe40000400000 */
[----:B------:R-:W-:Y:S02]  /*1ff80*/  @P0 FMUL R11, R11, 0.25 ;  /* 0x3e8000000b0b0820 */ /* 0x000fe40000400000 */
[----:B------:R-:W-:-:S02]  /*1ff90*/  IMAD.MOV.U32 R2, RZ, RZ, R59 ;  /* 0x000000ffff027224 */ /* 0x000fc400078e003b */
[----:B------:R-:W-:Y:S02]  /*1ffa0*/  @P0 FMUL R10, R10, 0.25 ;  /* 0x3e8000000a0a0820 */ /* 0x000fe40000400000 */
[----:B------:R-:W-:Y:S02]  /*1ffb0*/  @P0 FMUL R9, R9, 0.25 ;  /* 0x3e80000009090820 */ /* 0x000fe40000400000 */
[----:B------:R-:W-:Y:S02]  /*1ffc0*/  @P0 FMUL R8, R8, 0.25 ;  /* 0x3e80000008080820 */ /* 0x000fe40000400000 */
[----:B------:R-:W-:Y:S02]  /*1ffd0*/  @P0 FMUL R3, R3, 0.25 ;  /* 0x3e80000003030820 */ /* 0x000fe40000400000 */
[----:B------:R-:W-:Y:S01]  /*1ffe0*/  @P0 FMUL R2, R2, 0.25 ;  /* 0x3e80000002020820 */ /* 0x000fe20000400000 */
[----:B------:R-:W-:Y:S01]  /*1fff0*/  MOV R62, R54 ;  /* 0x00000036003e7202 */ /* 0x000fe20000000f00 */
[----:B------:R-:W-:-:S02]  /*20000*/  IMAD.MOV.U32 R63, RZ, RZ, R55 ;  /* 0x000000ffff3f7224 */ /* 0x000fc400078e0037 */
[----:B------:R-:W-:Y:S01]  /*20010*/  IMAD.MOV.U32 R59, RZ, RZ, R51 ;  /* 0x000000ffff3b7224 */ /* 0x000fe200078e0033 */
[----:B------:R-:W-:Y:S01]  /*20020*/  MOV R58, R50 ;  /* 0x00000032003a7202 */ /* 0x000fe20000000f00 */
[----:B----4-:R-:W-:Y:S02]  /*20030*/  IMAD.MOV.U32 R53, RZ, RZ, R35 ;  /* 0x000000ffff357224 */ /* 0x010fe400078e0023 */
[----:B------:R-:W4:Y:S01]  /*20040*/  LDL.LU R35, [R1+0x4e0] ;  /* 0x0004e00001237983 */ /* 0x000f220000300800 */
[----:B------:R-:W-:-:S03]  /*20050*/  MOV R52, R34 ;  /* 0x0000002200347202 */ /* 0x000fc60000000f00 */
[----:B------:R-:W2:Y:S04]  /*20060*/  LDL.LU R34, [R1+0x4a8] ;  /* 0x0004a80001227983 */ /* 0x000ea80000300800 */
[----:B------:R-:W3:Y:S04]  /*20070*/  LDL.LU R33, [R1+0x4ac] ;  /* 0x0004ac0001217983 */ /* 0x000ee80000300800 */
[----:B------:R-:W3:Y:S04]  /*20080*/  LDL.LU R31, [R1+0x4e4] ;  /* 0x0004e400011f7983 */ /* 0x000ee80000300800 */
[----:B------:R-:W-:Y:S04]  /*20090*/  STL [R1+0x564], R13 ;  /* 0x0005640d01007387 */ /* 0x000fe80000100800 */
[----:B------:R0:W-:Y:S04]  /*200a0*/  STL [R1+0x568], R12 ;  /* 0x0005680c01007387 */ /* 0x0001e80000100800 */
[----:B------:R1:W-:Y:S04]  /*200b0*/  STL [R1+0x56c], R11 ;  /* 0x00056c0b01007387 */ /* 0x0003e80000100800 */
[----:B------:R0:W-:Y:S04]  /*200c0*/  STL [R1+0x570], R10 ;  /* 0x0005700a01007387 */ /* 0x0001e80000100800 */
[----:B------:R0:W-:Y:S04]  /*200d0*/  STL [R1+0x574], R9 ;  /* 0x0005740901007387 */ /* 0x0001e80000100800 */
[----:B------:R0:W-:Y:S01]  /*200e0*/  STL [R1+0x57c], R8 ;  /* 0x00057c0801007387 */ /* 0x0001e20000100800 */
[----:B------:R-:W-:-:S03]  /*200f0*/  IMAD.MOV.U32 R61, RZ, RZ, R53 ;  /* 0x000000ffff3d7224 */ /* 0x000fc600078e0035 */
[----:B------:R0:W-:Y:S01]  /*20100*/  STL [R1+0x580], R3 ;  /* 0x0005800301007387 */ /* 0x0001e20000100800 */
[----:B------:R-:W-:-:S03]  /*20110*/  MOV R60, R52 ;  /* 0x00000034003c7202 */ /* 0x000fc60000000f00 */
[----:B------:R0:W-:Y:S04]  /*20120*/  STL [R1+0x584], R2 ;  /* 0x0005840201007387 */ /* 0x0001e80000100800 */
[----:B------:R-:W3:Y:S04]  /*20130*/  LDL.LU R55, [R1+0x4f0] ;  /* 0x0004f00001377983 */ /* 0x000ee80000300800 */
[----:B------:R-:W3:Y:S04]  /*20140*/  LDL.LU R54, [R1+0x4f4] ;  /* 0x0004f40001367983 */ /* 0x000ee80000300800 */
[----:B------:R-:W3:Y:S04]  /*20150*/  LDL.LU R53, [R1+0x510] ;  /* 0x0005100001357983 */ /* 0x000ee80000300800 */
[----:B------:R-:W3:Y:S04]  /*20160*/  LDL.LU R52, [R1+0x514] ;  /* 0x0005140001347983 */ /* 0x000ee80000300800 */
[----:B------:R-:W3:Y:S04]  /*20170*/  LDL.LU R51, [R1+0x500] ;  /* 0x0005000001337983 */ /* 0x000ee80000300800 */
[----:B------:R-:W3:Y:S01]  /*20180*/  LDL.LU R50, [R1+0x504] ;  /* 0x0005040001327983 */ /* 0x000ee20000300800 */
[----:B------:R-:W-:-:S04]  /*20190*/  LOP3.LUT R7, R7, 0xfdffffff, RZ, 0xc0, !PT ;  /* 0xfdffffff07077812 */ /* 0x000fc800078ec0ff */
[----:B------:R-:W-:Y:S02]  /*201a0*/  @P1 LOP3.LUT R7, R7, 0x2000000, RZ, 0xfc, !PT ;  /* 0x0200000007071812 */ /* 0x000fe400078efcff */
[C---:B------:R-:W-:Y:S01]  /*201b0*/  FSETP.GEU.AND P1, PT, |R5|.reuse, 1.175494350822287508e-38, PT ;  /* 0x008000000500780b */ /* 0x040fe20003f2e200 */
[----:B------:R-:W-:Y:S01]  /*201c0*/  @P0 FMUL R5, R5, 0.25 ;  /* 0x3e80000005050820 */ /* 0x000fe20000400000 */
[----:B------:R-:W-:Y:S01]  /*201d0*/  FSETP.GT.AND P0, PT, |R4|, 8.50705917302346158658e+37, PT ;  /* 0x7e8000000400780b */ /* 0x000fe20003f04200 */
[----:B------:R-:W-:Y:S01]  /*201e0*/  IMAD.MOV.U32 R65, RZ, RZ, R57 ;  /* 0x000000ffff417224 */ /* 0x000fe200078e0039 */
[----:B------:R-:W-:Y:S02]  /*201f0*/  MOV R64, R56 ;  /* 0x0000003800407202 */ /* 0x000fe40000000f00 */
[----:B0-----:R-:W-:Y:S01]  /*20200*/  MOV R12, R59 ;  /* 0x0000003b000c7202 */ /* 0x001fe20000000f00 */
[----:B-1----:R-:W-:Y:S01]  /*20210*/  IMAD.MOV.U32 R11, RZ, RZ, R60 ;  /* 0x000000ffff0b7224 */ /* 0x002fe200078e003c */
[----:B------:R-:W-:Y:S01]  /*20220*/  MOV R10, R61 ;  /* 0x0000003d000a7202 */ /* 0x000fe20000000f00 */
[----:B------:R-:W-:Y:S01]  /*20230*/  IMAD.MOV.U32 R9, RZ, RZ, R62 ;  /* 0x000000ffff097224 */ /* 0x000fe200078e003e */
[----:B------:R-:W-:Y:S01]  /*20240*/  MOV R8, R63 ;  /* 0x0000003f00087202 */ /* 0x000fe20000000f00 */
[----:B------:R-:W-:Y:S01]  /*20250*/  IMAD.MOV.U32 R3, RZ, RZ, R64 ;  /* 0x000000ffff037224 */ /* 0x000fe200078e0040 */
[----:B------:R-:W-:-:S03]  /*20260*/  MOV R2, R65 ;  /* 0x0000004100027202 */ /* 0x000fc60000000f00 */
[----:B------:R-:W-:Y:S02]  /*20270*/  @P0 FMUL R12, R12, 0.25 ;  /* 0x3e8000000c0c0820 */ /* 0x000fe40000400000 */
[----:B------:R-:W-:Y:S02]  /*20280*/  @P0 FMUL R11, R11, 0.25 ;  /* 0x3e8000000b0b0820 */ /* 0x000fe40000400000 */
[----:B------:R-:W-:Y:S02]  /*20290*/  @P0 FMUL R10, R10, 0.25 ;  /* 0x3e8000000a0a0820 */ /* 0x000fe40000400000 */
[----:B------:R-:W-:Y:S02]  /*202a0*/  @P0 FMUL R9, R9, 0.25 ;  /* 0x3e80000009090820 */ /* 0x000fe40000400000 */
[----:B------:R-:W-:Y:S02]  /*202b0*/  @P0 FMUL R8, R8, 0.25 ;  /* 0x3e80000008080820 */ /* 0x000fe40000400000 */
[----:B------:R-:W-:-:S02]  /*202c0*/  @P0 FMUL R3, R3, 0.25 ;  /* 0x3e80000003030820 */ /* 0x000fc40000400000 */
[----:B------:R-:W-:Y:S02]  /*202d0*/  @P0 FMUL R2, R2, 0.25 ;  /* 0x3e80000002020820 */ /* 0x000fe40000400000 */
[----:B----4-:R-:W-:Y:S01]  /*202e0*/  IMAD.MOV.U32 R57, RZ, RZ, R35 ;  /* 0x000000ffff397224 */ /* 0x010fe200078e0023 */
[----:B--2---:R-:W-:Y:S01]  /*202f0*/  MOV R35, R34 ;  /* 0x0000002200237202 */ /* 0x004fe20000000f00 */
[----:B---3--:R-:W-:Y:S02]  /*20300*/  IMAD.MOV.U32 R56, RZ, RZ, R31 ;  /* 0x000000ffff387224 */ /* 0x008fe400078e001f */
[----:B------:R-:W2:Y:S04]  /*20310*/  LDL.LU R31, [R1+0x3d0] ;  /* 0x0003d000011f7983 */ /* 0x000ea80000300800 */
[----:B------:R-:W3:Y:S04]  /*20320*/  LDL.LU R34, [R1+0x3e8] ;  /* 0x0003e80001227983 */ /* 0x000ee80000300800 */
[----:B------:R0:W-:Y:S01]  /*20330*/  STL [R1+0xbe0], R5 ;  /* 0x000be00501007387 */ /* 0x0001e20000100800 */
[----:B------:R-:W-:Y:S01]  /*20340*/  MOV R59, R57 ;  /* 0x00000039003b7202 */ /* 0x000fe20000000f00 */
[----:B0-----:R-:W-:-:S04]  /*20350*/  IMAD.MOV.U32 R5, RZ, RZ, R58 ;  /* 0x000000ffff057224 */ /* 0x001fc800078e003a */
[----:B------:R-:W-:-:S05]  /*20360*/  @P0 FMUL R5, R5, 0.25 ;  /* 0x3e80000005050820 */ /* 0x000fca0000400000 */
[----:B------:R-:W-:Y:S04]  /*20370*/  STL [R1+0x544], R5 ;  /* 0x0005440501007387 */ /* 0x000fe80000100800 */
[----:B------:R-:W-:Y:S01]  /*20380*/  STL [R1+0x548], R12 ;  /* 0x0005480c01007387 */ /* 0x000fe20000100800 */
[----:B------:R-:W-:-:S03]  /*20390*/  MOV R57, R55 ;  /* 0x0000003700397202 */ /* 0x000fc60000000f00 */
[----:B------:R0:W-:Y:S01]  /*203a0*/  STL [R1+0x54c], R11 ;  /* 0x00054c0b01007387 */ /* 0x0001e20000100800 */
[----:B------:R-:W-:-:S03]  /*203b0*/  IMAD.MOV.U32 R58, RZ, RZ, R56 ;  /* 0x000000ffff3a7224 */ /* 0x000fc600078e0038 */
[----:B------:R1:W-:Y:S01]  /*203c0*/  STL [R1+0x550], R10 ;  /* 0x0005500a01007387 */ /* 0x0003e20000100800 */
[----:B------:R-:W-:-:S03]  /*203d0*/  MOV R55, R53 ;  /* 0x0000003500377202 */ /* 0x000fc60000000f00 */
[----:B------:R4:W-:Y:S01]  /*203e0*/  STL [R1+0x554], R9 ;  /* 0x0005540901007387 */ /* 0x0009e20000100800 */
[----:B------:R-:W-:-:S03]  /*203f0*/  IMAD.MOV.U32 R56, RZ, RZ, R54 ;  /* 0x000000ffff387224 */ /* 0x000fc600078e0036 */
[----:B------:R0:W-:Y:S01]  /*20400*/  STL [R1+0x558], R8 ;  /* 0x0005580801007387 */ /* 0x0001e20000100800 */
[----:B------:R-:W-:Y:S02]  /*20410*/  MOV R53, R51 ;  /* 0x0000003300357202 */ /* 0x000fe40000000f00 */
[----:B------:R-:W-:Y:S01]  /*20420*/  MOV R51, R47 ;  /* 0x0000002f00337202 */ /* 0x000fe20000000f00 */
[----:B------:R-:W-:Y:S01]  /*20430*/  IMAD.MOV.U32 R47, RZ, RZ, R46 ;  /* 0x000000ffff2f7224 */ /* 0x000fe200078e002e */
[----:B------:R-:W-:Y:S01]  /*20440*/  STL [R1+0x55c], R3 ;  /* 0x00055c0301007387 */ /* 0x000fe20000100800 */
[----:B------:R-:W-:Y:S01]  /*20450*/  MOV R46, R45 ;  /* 0x0000002d002e7202 */ /* 0x000fe20000000f00 */
[----:B------:R-:W-:Y:S01]  /*20460*/  IMAD.MOV.U32 R54, RZ, RZ, R52 ;  /* 0x000000ffff367224 */ /* 0x000fe200078e0034 */
[----:B------:R-:W-:Y:S01]  /*20470*/  MOV R45, R43 ;  /* 0x0000002b002d7202 */ /* 0x000fe20000000f00 */
[----:B------:R-:W-:Y:S01]  /*20480*/  STL [R1+0x560], R2 ;  /* 0x0005600201007387 */ /* 0x000fe20000100800 */
[----:B------:R-:W-:-:S02]  /*20490*/  IMAD.MOV.U32 R52, RZ, RZ, R50 ;  /* 0x000000ffff347224 */ /* 0x000fc400078e0032 */
[----:B------:R-:W-:Y:S01]  /*204a0*/  IMAD.MOV.U32 R50, RZ, RZ, R44 ;  /* 0x000000ffff327224 */ /* 0x000fe200078e002c */
[----:B------:R-:W2:Y:S01]  /*204b0*/  LDL.LU R43, [R1+0x4b8] ;  /* 0x0004b800012b7983 */ /* 0x000ea20000300800 */
[----:B------:R-:W-:-:S03]  /*204c0*/  IMAD.MOV.U32 R44, RZ, RZ, R42 ;  /* 0x000000ffff2c7224 */ /* 0x000fc600078e002a */
[----:B------:R-:W3:Y:S01]  /*204d0*/  LDL.LU R42, [R1+0x4bc] ;  /* 0x0004bc00012a7983 */ /* 0x000ee20000300800 */
[----:B------:R-:W-:-:S04]  /*204e0*/  LOP3.LUT R7, R7, 0xfeffffff, RZ, 0xc0, !PT ;  /* 0xfeffffff07077812 */ /* 0x000fc800078ec0ff */
[----:B------:R-:W-:Y:S02]  /*204f0*/  @P1 LOP3.LUT R7, R7, 0x1000000, RZ, 0xfc, !PT ;  /* 0x0100000007071812 */ /* 0x000fe400078efcff */
[C---:B------:R-:W-:Y:S01]  /*20500*/  FSETP.GEU.AND P1, PT, |R4|.reuse, 1.175494350822287508e-38, PT ;  /* 0x008000000400780b */ /* 0x040fe20003f2e200 */
[----:B------:R-:W-:Y:S01]  /*20510*/  @P0 FMUL R4, R4, 0.25 ;  /* 0x3e80000004040820 */ /* 0x000fe20000400000 */
[----:B------:R-:W-:Y:S01]  /*20520*/  FSETP.GT.AND P0, PT, |R94|, 8.50705917302346158658e+37, PT ;  /* 0x7e8000005e00780b */ /* 0x000fe20003f04200 */
[----:B0-----:R-:W-:Y:S01]  /*20530*/  IMAD.MOV.U32 R11, RZ, RZ, R52 ;  /* 0x000000ffff0b7224 */ /* 0x001fe200078e0034 */
[----:B-1----:R-:W-:Y:S02]  /*20540*/  MOV R10, R53 ;  /* 0x00000035000a7202 */ /* 0x002fe40000000f00 */
[----:B------:R0:W-:Y:S01]  /*20550*/  STL [R1+0xbdc], R4 ;  /* 0x000bdc0401007387 */ /* 0x0001e20000100800 */
[----:B----4-:R-:W-:Y:S01]  /*20560*/  IMAD.MOV.U32 R9, RZ, RZ, R54 ;  /* 0x000000ffff097224 */ /* 0x010fe200078e0036 */
[----:B------:R-:W-:Y:S01]  /*20570*/  MOV R8, R55 ;  /* 0x0000003700087202 */ /* 0x000fe20000000f00 */
[----:B------:R-:W-:-:S02]  /*20580*/  IMAD.MOV.U32 R54, RZ, RZ, R44 ;  /* 0x000000ffff367224 */ /* 0x000fc400078e002c */
[----:B------:R-:W-:Y:S01]  /*20590*/  IMAD.MOV.U32 R5, RZ, RZ, R56 ;  /* 0x000000ffff057224 */ /* 0x000fe200078e0038 */
[----:B0-----:R-:W-:Y:S02]  /*205a0*/  MOV R4, R57 ;  /* 0x0000003900047202 */ /* 0x001fe40000000f00 */
[----:B------:R-:W-:Y:S02]  /*205b0*/  MOV R57, R51 ;  /* 0x0000003300397202 */ /* 0x000fe40000000f00 */
[----:B------:R-:W-:Y:S01]  /*205c0*/  MOV R51, R35 ;  /* 0x0000002300337202 */ /* 0x000fe20000000f00 */
[----:B------:R-:W-:Y:S01]  /*205d0*/  IMAD.MOV.U32 R44, RZ, RZ, R30 ;  /* 0x000000ffff2c7224 */ /* 0x000fe200078e001e */
[----:B------:R-:W-:Y:S01]  /*205e0*/  MOV R35, R29 ;  /* 0x0000001d00237202 */ /* 0x000fe20000000f00 */
[----:B------:R-:W-:Y:S01]  /*205f0*/  IMAD.MOV.U32 R56, RZ, RZ, R50 ;  /* 0x000000ffff387224 */ /* 0x000fe200078e0032 */
[----:B------:R-:W4:Y:S01]  /*20600*/  LDL.LU R29, [R1+0x1f8] ;  /* 0x0001f800011d7983 */ /* 0x000f220000300800 */
[----:B------:R-:W-:Y:S01]  /*20610*/  @P0 FMUL R11, R11, 0.25 ;  /* 0x3e8000000b0b0820 */ /* 0x000fe20000400000 */
[----:B------:R-:W-:Y:S01]  /*20620*/  MOV R55, R45 ;  /* 0x0000002d00377202 */ /* 0x000fe20000000f00 */
[----:B------:R-:W-:Y:S01]  /*20630*/  IMAD.MOV.U32 R50, RZ, RZ, R33 ;  /* 0x000000ffff327224 */ /* 0x000fe200078e0021 */
[----:B------:R-:W4:Y:S01]  /*20640*/  LDL.LU R30, [R1+0x1fc] ;  /* 0x0001fc00011e7983 */ /* 0x000f220000300800 */
[----:B------:R-:W-:Y:S01]  /*20650*/  @P0 FMUL R10, R10, 0.25 ;  /* 0x3e8000000a0a0820 */ /* 0x000fe20000400000 */
[----:B------:R-:W-:Y:S01]  /*20660*/  MOV R2, R59 ;  /* 0x0000003b00027202 */ /* 0x000fe20000000f00 */
[----:B------:R-:W-:Y:S01]  /*20670*/  IMAD.MOV.U32 R3, RZ, RZ, R58 ;  /* 0x000000ffff037224 */ /* 0x000fe200078e003a */
[----:B------:R-:W-:Y:S01]  /*20680*/  MOV R45, R32 ;  /* 0x00000020002d7202 */ /* 0x000fe20000000f00 */
[----:B------:R-:W-:-:S02]  /*20690*/  @P0 FMUL R9, R9, 0.25 ;  /* 0x3e80000009090820 */ /* 0x000fc40000400000 */
[----:B------:R-:W-:Y:S02]  /*206a0*/  @P0 FMUL R8, R8, 0.25 ;  /* 0x3e80000008080820 */ /* 0x000fe40000400000 */
[----:B------:R-:W-:Y:S02]  /*206b0*/  @P0 FMUL R5, R5, 0.25 ;  /* 0x3e80000005050820 */ /* 0x000fe40000400000 */
[----:B------:R-:W-:Y:S02]  /*206c0*/  @P0 FMUL R4, R4, 0.25 ;  /* 0x3e80000004040820 */ /* 0x000fe40000400000 */
[----:B------:R-:W-:Y:S02]  /*206d0*/  @P0 FMUL R3, R3, 0.25 ;  /* 0x3e80000003030820 */ /* 0x000fe40000400000 */
[----:B------:R-:W-:Y:S01]  /*206e0*/  @P0 FMUL R2, R2, 0.25 ;  /* 0x3e80000002020820 */ /* 0x000fe20000400000 */
[----:B------:R-:W-:Y:S01]  /*206f0*/  MOV R62, R54 ;  /* 0x00000036003e7202 */ /* 0x000fe20000000f00 */
[----:B------:R-:W-:Y:S01]  /*20700*/  IMAD.MOV.U32 R63, RZ, RZ, R55 ;  /* 0x000000ffff3f7224 */ /* 0x000fe200078e0037 */
[----:B------:R-:W-:Y:S01]  /*20710*/  MOV R58, R50 ;  /* 0x00000032003a7202 */ /* 0x000fe20000000f00 */
[----:B------:R-:W-:Y:S01]  /*20720*/  IMAD.MOV.U32 R59, RZ, RZ, R51 ;  /* 0x000000ffff3b7224 */ /* 0x000fe200078e0033 */
[----:B--2---:R-:W-:-:S02]  /*20730*/  MOV R53, R43 ;  /* 0x0000002b00357202 */ /* 0x004fc40000000f00 */
[----:B------:R-:W2:Y:S01]  /*20740*/  LDL.LU R43, [R1+0x4d0] ;  /* 0x0004d000012b7983 */ /* 0x000ea20000300800 */
[----:B---3--:R-:W-:-:S03]  /*20750*/  IMAD.MOV.U32 R52, RZ, RZ, R42 ;  /* 0x000000ffff347224 */ /* 0x008fc600078e002a */
[----:B------:R-:W3:Y:S04]  /*20760*/  LDL.LU R33, [R1+0x3b8] ;  /* 0x0003b80001217983 */ /* 0x000ee80000300800 */
[----:B------:R-:W3:Y:S04]  /*20770*/  LDL.LU R32, [R1+0x3bc] ;  /* 0x0003bc0001207983 */ /* 0x000ee80000300800 */
[----:B------:R-:W3:Y:S04]  /*20780*/  LDL.LU R42, [R1+0x4d4] ;  /* 0x0004d400012a7983 */ /* 0x000ee80000300800 */
[----:B------:R0:W-:Y:S04]  /*20790*/  STL [R1+0x524], R11 ;  /* 0x0005240b01007387 */ /* 0x0001e80000100800 */
[----:B------:R1:W-:Y:S04]  /*207a0*/  STL [R1+0x528], R10 ;  /* 0x0005280a01007387 */ /* 0x0003e80000100800 */
[----:B------:R0:W-:Y:S04]  /*207b0*/  STL [R1+0x52c], R9 ;  /* 0x00052c0901007387 */ /* 0x0001e80000100800 */
[----:B------:R-:W-:Y:S04]  /*207c0*/  STL [R1+0x530], R8 ;  /* 0x0005300801007387 */ /* 0x000fe80000100800 */
[----:B------:R0:W-:Y:S04]  /*207d0*/  STL [R1+0x534], R5 ;  /* 0x0005340501007387 */ /* 0x0001e80000100800 */
[----:B------:R-:W-:Y:S01]  /*207e0*/  STL [R1+0x538], R4 ;  /* 0x0005380401007387 */ /* 0x000fe20000100800 */
[----:B------:R-:W-:-:S03]  /*207f0*/  IMAD.MOV.U32 R61, RZ, RZ, R53 ;  /* 0x000000ffff3d7224 */ /* 0x000fc600078e0035 */
[----:B------:R0:W-:Y:S01]  /*20800*/  STL [R1+0x53c], R3 ;  /* 0x00053c0301007387 */ /* 0x0001e20000100800 */
[----:B------:R-:W-:-:S03]  /*20810*/  MOV R60, R52 ;  /* 0x00000034003c7202 */ /* 0x000fc60000000f00 */
[----:B------:R0:W-:Y:S04]  /*20820*/  STL [R1+0x540], R2 ;  /* 0x0005400201007387 */ /* 0x0001e80000100800 */
[----:B------:R-:W4:Y:S04]  /*20830*/  LDL.LU R55, [R1+0x4c0] ;  /* 0x0004c00001377983 */ /* 0x000f280000300800 */
[----:B------:R-:W4:Y:S04]  /*20840*/  LDL.LU R54, [R1+0x4c4] ;  /* 0x0004c40001367983 */ /* 0x000f280000300800 */
[----:B------:R-:W4:Y:S04]  /*20850*/  LDL.LU R53, [R1+0x4b0] ;  /* 0x0004b00001357983 */ /* 0x000f280000300800 */
[----:B------:R-:W4:Y:S04]  /*20860*/  LDL.LU R52, [R1+0x4b4] ;  /* 0x0004b40001347983 */ /* 0x000f280000300800 */
[----:B------:R-:W4:Y:S04]  /*20870*/  LDL.LU R51, [R1+0x4a0] ;  /* 0x0004a00001337983 */ /* 0x000f280000300800 */
[----:B------:R-:W4:Y:S01]  /*20880*/  LDL.LU R50, [R1+0x4a4] ;  /* 0x0004a40001327983 */ /* 0x000f220000300800 */
[----:B------:R-:W-:-:S04]  /*20890*/  LOP3.LUT R7, R7, 0xff7fffff, RZ, 0xc0, !PT ;  /* 0xff7fffff07077812 */ /* 0x000fc800078ec0ff */
[----:B------:R-:W-:Y:S02]  /*208a0*/  @P1 LOP3.LUT R7, R7, 0x800000, RZ, 0xfc, !PT ;  /* 0x0080000007071812 */ /* 0x000fe400078efcff */
[C---:B------:R-:W-:Y:S01]  /*208b0*/  FSETP.GEU.AND P1, PT, |R94|.reuse, 1.175494350822287508e-38, PT ;  /* 0x008000005e00780b */ /* 0x040fe20003f2e200 */
[----:B------:R-:W-:Y:S01]  /*208c0*/  @P0 FMUL R94, R94, 0.25 ;  /* 0x3e8000005e5e0820 */ /* 0x000fe20000400000 */
[----:B------:R-:W-:Y:S02]  /*208d0*/  FSETP.GT.AND P0, PT, |R96|, 8.50705917302346158658e+37, PT ;  /* 0x7e8000006000780b */ /* 0x000fe40003f04200 */
[----:B0-----:R-:W-:Y:S01]  /*208e0*/  MOV R11, R58 ;  /* 0x0000003a000b7202 */ /* 0x001fe20000000f00 */
[----:B-1----:R-:W-:Y:S01]  /*208f0*/  IMAD.MOV.U32 R10, RZ, RZ, R59 ;  /* 0x000000ffff0a7224 */ /* 0x002fe200078e003b */
[----:B------:R-:W-:Y:S02]  /*20900*/  MOV R64, R56 ;  /* 0x0000003800407202 */ /* 0x000fe40000000f00 */
[----:B------:R-:W-:Y:S01]  /*20910*/  MOV R9, R60 ;  /* 0x0000003c00097202 */ /* 0x000fe20000000f00 */
[----:B------:R-:W-:Y:S01]  /*20920*/  IMAD.MOV.U32 R65, RZ, RZ, R57 ;  /* 0x000000ffff417224 */ /* 0x000fe200078e0039 */
[----:B------:R-:W-:Y:S01]  /*20930*/  MOV R5, R62 ;  /* 0x0000003e00057202 */ /* 0x000fe20000000f00 */
[----:B------:R-:W-:Y:S01]  /*20940*/  IMAD.MOV.U32 R8, RZ, RZ, R61 ;  /* 0x000000ffff087224 */ /* 0x000fe200078e003d */
[----:B------:R-:W-:Y:S01]  /*20950*/  MOV R3, R64 ;  /* 0x0000004000037202 */ /* 0x000fe20000000f00 */
[----:B------:R-:W-:-:S02]  /*20960*/  IMAD.MOV.U32 R4, RZ, RZ, R63 ;  /* 0x000000ffff047224 */ /* 0x000fc400078e003f */
[----:B------:R-:W-:Y:S02]  /*20970*/  @P0 FMUL R11, R11, 0.25 ;  /* 0x3e8000000b0b0820 */ /* 0x000fe40000400000 */
[----:B------:R-:W-:Y:S02]  /*20980*/  @P0 FMUL R10, R10, 0.25 ;  /* 0x3e8000000a0a0820 */ /* 0x000fe40000400000 */
[----:B------:R-:W-:Y:S02]  /*20990*/  @P0 FMUL R9, R9, 0.25 ;  /* 0x3e80000009090820 */ /* 0x000fe40000400000 */
[----:B------:R-:W-:Y:S02]  /*209a0*/  IMAD.MOV.U32 R2, RZ, RZ, R65 ;  /* 0x000000ffff027224 */ /* 0x000fe400078e0041 */
[----:B------:R-:W-:Y:S02]  /*209b0*/  @P0 FMUL R8, R8, 0.25 ;  /* 0x3e80000008080820 */ /* 0x000fe40000400000 */
[----:B------:R-:W-:-:S02]  /*209c0*/  @P0 FMUL R5, R5, 0.25 ;  /* 0x3e80000005050820 */ /* 0x000fc40000400000 */
[----:B------:R-:W-:Y:S02]  /*209d0*/  @P0 FMUL R4, R4, 0.25 ;  /* 0x3e80000004040820 */ /* 0x000fe40000400000 */
[----:B------:R-:W-:Y:S02]  /*209e0*/  @P0 FMUL R3, R3, 0.25 ;  /* 0x3e80000003030820 */ /* 0x000fe40000400000 */
[----:B------:R-:W-:Y:S02]  /*209f0*/  @P0 FMUL R2, R2, 0.25 ;  /* 0x3e80000002020820 */ /* 0x000fe40000400000 */
[----:B--2---:R-:W-:Y:S02]  /*20a00*/  IMAD.MOV.U32 R57, RZ, RZ, R43 ;  /* 0x000000ffff397224 */ /* 0x004fe400078e002b */
[----:B------:R-:W2:Y:S02]  /*20a10*/  LDL.LU R43, [R1+0x38c] ;  /* 0x00038c00012b7983 */ /* 0x000ea40000300800 */
[----:B------:R-:W-:Y:S01]  /*20a20*/  IMAD.MOV.U32 R59, RZ, RZ, R57 ;  /* 0x000000ffff3b7224 */ /* 0x000fe200078e0039 */
[----:B---3--:R-:W-:-:S02]  /*20a30*/  MOV R56, R42 ;  /* 0x0000002a00387202 */ /* 0x008fc40000000f00 */
[----:B------:R-:W3:Y:S02]  /*20a40*/  LDL.LU R42, [R1+0x388] ;  /* 0x00038800012a7983 */ /* 0x000ee40000300800 */
[----:B------:R-:W-:Y:S02]  /*20a50*/  MOV R58, R56 ;  /* 0x00000038003a7202 */ /* 0x000fe40000000f00 */
[----:B------:R-:W-:Y:S04]  /*20a60*/  STL [R1+0xbd8], R94 ;  /* 0x000bd85e01007387 */ /* 0x000fe80000100800 */
[----:B------:R0:W-:Y:S04]  /*20a70*/  STL [R1+0x504], R11 ;  /* 0x0005040b01007387 */ /* 0x0001e80000100800 */
[----:B------:R1:W-:Y:S04]  /*20a80*/  STL [R1+0x508], R10 ;  /* 0x0005080a01007387 */ /* 0x0003e80000100800 */
[----:B------:R-:W-:Y:S04]  /*20a90*/  STL [R1+0x50c], R9 ;  /* 0x00050c0901007387 */ /* 0x000fe80000100800 */
[----:B------:R-:W-:Y:S04]  /*20aa0*/  STL [R1+0x510], R8 ;  /* 0x0005100801007387 */ /* 0x000fe80000100800 */
[----:B------:R0:W-:Y:S04]  /*20ab0*/  STL [R1+0x514], R5 ;  /* 0x0005140501007387 */ /* 0x0001e80000100800 */
[----:B------:R0:W-:Y:S01]  /*20ac0*/  STL [R1+0x518], R4 ;  /* 0x0005180401007387 */ /* 0x0001e20000100800 */
[----:B----4-:R-:W-:Y:S01]  /*20ad0*/  IMAD.MOV.U32 R57, RZ, RZ, R55 ;  /* 0x000000ffff397224 */ /* 0x010fe200078e0037 */
[----:B------:R-:W-:-:S02]  /*20ae0*/  MOV R56, R54 ;  /* 0x0000003600387202 */ /* 0x000fc40000000f00 */
[----:B------:R-:W-:Y:S01]  /*20af0*/  STL [R1+0x51c], R3 ;  /* 0x00051c0301007387 */ /* 0x000fe20000100800 */
[----:B------:R-:W-:Y:S01]  /*20b00*/  IMAD.MOV.U32 R55, RZ, RZ, R53 ;  /* 0x000000ffff377224 */ /* 0x000fe200078e0035 */
[----:B------:R-:W-:Y:S02]  /*20b10*/  MOV R54, R52 ;  /* 0x0000003400367202 */ /* 0x000fe40000000f00 */
[----:B------:R4:W-:Y:S01]  /*20b20*/  STL [R1+0x520], R2 ;  /* 0x0005200201007387 */ /* 0x0009e20000100800 */
[----:B------:R-:W-:Y:S02]  /*20b30*/  IMAD.MOV.U32 R53, RZ, RZ, R51 ;  /* 0x000000ffff357224 */ /* 0x000fe400078e0033 */
[----:B------:R-:W-:Y:S01]  /*20b40*/  IMAD.MOV.U32 R51, RZ, RZ, R49 ;  /* 0x000000ffff337224 */ /* 0x000fe200078e0031 */
[----:B------:R-:W-:Y:S01]  /*20b50*/  MOV R52, R50 ;  /* 0x0000003200347202 */ /* 0x000fe20000000f00 */
[----:B------:R-:W-:Y:S01]  /*20b60*/  IMAD.MOV.U32 R49, RZ, RZ, R41 ;  /* 0x000000ffff317224 */ /* 0x000fe200078e0029 */
[----:B------:R-:W-:Y:S01]  /*20b70*/  MOV R50, R48 ;  /* 0x0000003000327202 */ /* 0x000fe20000000f00 */
[----:B------:R-:W-:Y:S01]  /*20b80*/  IMAD.MOV.U32 R41, RZ, RZ, R39 ;  /* 0x000000ffff297224 */ /* 0x000fe200078e0027 */
[----:B------:R-:W-:Y:S01]  /*20b90*/  MOV R48, R40 ;  /* 0x0000002800307202 */ /* 0x000fe20000000f00 */
[----:B------:R-:W-:Y:S01]  /*20ba0*/  IMAD.MOV.U32 R39, RZ, RZ, R34 ;  /* 0x000000ffff277224 */ /* 0x000fe200078e0022 */
[----:B------:R-:W-:-:S02]  /*20bb0*/  MOV R40, R36 ;  /* 0x0000002400287202 */ /* 0x000fc40000000f00 */
[----:B------:R-:W2:Y:S04]  /*20bc0*/  LDL.LU R36, [R1+0x3ec] ;  /* 0x0003ec0001247983 */ /* 0x000ea80000300800 */
[----:B------:R-:W3:Y:S01]  /*20bd0*/  LDL.LU R34, [R1+0x3cc] ;  /* 0x0003cc0001227983 */ /* 0x000ee20000300800 */
[----:B------:R-:W-:-:S04]  /*20be0*/  LOP3.LUT R7, R7, 0xffbfffff, RZ, 0xc0, !PT ;  /* 0xffbfffff07077812 */ /* 0x000fc800078ec0ff */
[----:B------:R-:W-:Y:S02]  /*20bf0*/  @P1 LOP3.LUT R7, R7, 0x400000, RZ, 0xfc, !PT ;  /* 0x0040000007071812 */ /* 0x000fe400078efcff */
[C---:B------:R-:W-:Y:S01]  /*20c00*/  FSETP.GEU.AND P1, PT, |R96|.reuse, 1.175494350822287508e-38, PT ;  /* 0x008000006000780b */ /* 0x040fe20003f2e200 */
[----:B------:R-:W-:Y:S01]  /*20c10*/  @P0 FMUL R96, R96, 0.25 ;  /* 0x3e80000060600820 */ /* 0x000fe20000400000 */
[----:B------:R-:W-:Y:S01]  /*20c20*/  FSETP.GT.AND P0, PT, |R97|, 8.50705917302346158658e+37, PT ;  /* 0x7e8000006100780b */ /* 0x000fe20003f04200 */
[----:B0-----:R-:W-:Y:S01]  /*20c30*/  IMAD.MOV.U32 R11, RZ, RZ, R52 ;  /* 0x000000ffff0b7224 */ /* 0x001fe200078e0034 */
[----:B-1----:R-:W-:Y:S01]  /*20c40*/  MOV R10, R53 ;  /* 0x00000035000a7202 */ /* 0x002fe20000000f00 */
[----:B------:R-:W-:Y:S01]  /*20c50*/  IMAD.MOV.U32 R5, RZ, RZ, R56 ;  /* 0x000000ffff057224 */ /* 0x000fe200078e0038 */
[----:B------:R-:W-:Y:S01]  /*20c60*/  MOV R8, R55 ;  /* 0x0000003700087202 */ /* 0x000fe20000000f00 */
[----:B------:R-:W-:Y:S01]  /*20c70*/  STL [R1+0xbe4], R96 ;  /* 0x000be46001007387 */ /* 0x000fe20000100800 */
[----:B------:R-:W-:Y:S01]  /*20c80*/  MOV R4, R57 ;  /* 0x0000003900047202 */ /* 0x000fe20000000f00 */
[----:B------:R-:W-:Y:S01]  /*20c90*/  IMAD.MOV.U32 R9, RZ, RZ, R54 ;  /* 0x000000ffff097224 */ /* 0x000fe200078e0036 */
[----:B------:R-:W-:Y:S01]  /*20ca0*/  MOV R57, R51 ;  /* 0x0000003300397202 */ /* 0x000fe20000000f00 */
[----:B------:R-:W-:Y:S01]  /*20cb0*/  IMAD.MOV.U32 R55, RZ, RZ, R41 ;  /* 0x000000ffff377224 */ /* 0x000fe200078e0029 */
[----:B------:R-:W-:Y:S01]  /*20cc0*/  MOV R56, R48 ;  /* 0x0000003000387202 */ /* 0x000fe20000000f00 */
[----:B------:R-:W3:Y:S01]  /*20cd0*/  LDL.LU R41, [R1+0x490] ;  /* 0x0004900001297983 */ /* 0x000ee20000300800 */
[----:B------:R-:W-:Y:S01]  /*20ce0*/  MOV R54, R40 ;  /* 0x0000002800367202 */ /* 0x000fe20000000f00 */
[----:B------:R-:W-:Y:S01]  /*20cf0*/  IMAD.MOV.U32 R51, RZ, RZ, R49 ;  /* 0x000000ffff337224 */ /* 0x000fe200078e0031 */
[----:B------:R-:W-:Y:S01]  /*20d00*/  MOV R48, R33 ;  /* 0x0000002100307202 */ /* 0x000fe20000000f00 */
[----:B------:R-:W-:Y:S01]  /*20d10*/  IMAD.MOV.U32 R53, RZ, RZ, R39 ;  /* 0x000000ffff357224 */ /* 0x000fe200078e0027 */
[----:B------:R-:W3:Y:S01]  /*20d20*/  LDL.LU R40, [R1+0x318] ;  /* 0x0003180001287983 */ /* 0x000ee20000300800 */
[----:B------:R-:W-:Y:S01]  /*20d30*/  @P0 FMUL R11, R11, 0.25 ;  /* 0x3e8000000b0b0820 */ /* 0x000fe20000400000 */
[----:B------:R-:W-:Y:S01]  /*20d40*/  MOV R33, R31 ;  /* 0x0000001f00217202 */ /* 0x000fe20000000f00 */
[----:B------:R-:W-:Y:S01]  /*20d50*/  @P0 FMUL R10, R10, 0.25 ;  /* 0x3e8000000a0a0820 */ /* 0x000fe20000400000 */
[----:B------:R-:W3:Y:S01]  /*20d60*/  LDL.LU R39, [R1+0x31c] ;  /* 0x00031c0001277983 */ /* 0x000ee20000300800 */
[----:B----4-:R-:W-:Y:S01]  /*20d70*/  MOV R2, R59 ;  /* 0x0000003b00027202 */ /* 0x010fe20000000f00 */
[----:B------:R-:W-:-:S02]  /*20d80*/  IMAD.MOV.U32 R3, RZ, RZ, R58 ;  /* 0x000000ffff037224 */ /* 0x000fc400078e003a */
[----:B------:R-:W-:Y:S02]  /*20d90*/  IMAD.MOV.U32 R31, RZ, RZ, R30 ;  /* 0x000000ffff1f7224 */ /* 0x000fe400078e001e */
[----:B------:R-:W-:Y:S02]  /*20da0*/  @P0 FMUL R9, R9, 0.25 ;  /* 0x3e80000009090820 */ /* 0x000fe40000400000 */
[----:B------:R-:W-:Y:S02]  /*20db0*/  @P0 FMUL R8, R8, 0.25 ;  /* 0x3e80000008080820 */ /* 0x000fe40000400000 */
[----:B------:R-:W-:Y:S02]  /*20dc0*/  @P0 FMUL R5, R5, 0.25 ;  /* 0x3e80000005050820 */ /* 0x000fe40000400000 */
[----:B------:R-:W-:Y:S02]  /*20dd0*/  @P0 FMUL R4, R4, 0.25 ;  /* 0x3e80000004040820 */ /* 0x000fe40000400000 */
[----:B------:R-:W-:-:S02]  /*20de0*/  @P0 FMUL R3, R3, 0.25 ;  /* 0x3e80000003030820 */ /* 0x000fc40000400000 */
[----:B------:R-:W-:Y:S02]  /*20df0*/  @P0 FMUL R2, R2, 0.25 ;  /* 0x3e80000002020820 */ /* 0x000fe40000400000 */
[----:B------:R-:W-:Y:S01]  /*20e00*/  IMAD.MOV.U32 R59, RZ, RZ, R53 ;  /* 0x000000ffff3b7224 */ /* 0x000fe200078e0035 */
[----:B--2---:R-:W-:Y:S01]  /*20e10*/  MOV R52, R36 ;  /* 0x0000002400347202 */ /* 0x004fe20000000f00 */
[----:B------:R-:W-:Y:S01]  /*20e20*/  IMAD.MOV.U32 R36, RZ, RZ, R32 ;  /* 0x000000ffff247224 */ /* 0x000fe200078e0020 */
[----:B------:R-:W-:Y:S01]  /*20e30*/  MOV R32, R29 ;  /* 0x0000001d00207202 */ /* 0x000fe20000000f00 */
[----:B---3--:R-:W-:Y:S02]  /*20e40*/  IMAD.MOV.U32 R49, RZ, RZ, R34 ;  /* 0x000000ffff317224 */ /* 0x008fe400078e0022 */
[----:B------:R-:W2:Y:S04]  /*20e50*/  LDL.LU R34, [R1+0x494] ;  /* 0x0004940001227983 */ /* 0x000ea80000300800 */
[----:B------:R-:W3:Y:S04]  /*20e60*/  LDL.LU R30, [R1+0x3f0] ;  /* 0x0003f000011e7983 */ /* 0x000ee80000300800 */
[----:B------:R-:W4:Y:S04]  /*20e70*/  LDL.LU R29, [R1+0x3f4] ;  /* 0x0003f400011d7983 */ /* 0x000f280000300800 */
[----:B------:R0:W-:Y:S04]  /*20e80*/  STL [R1+0x4e4], R11 ;  /* 0x0004e40b01007387 */ /* 0x0001e80000100800 */
[----:B------:R1:W-:Y:S04]  /*20e90*/  STL [R1+0x4e8], R10 ;  /* 0x0004e80a01007387 */ /* 0x0003e80000100800 */
[----:B------:R0:W-:Y:S04]  /*20ea0*/  STL [R1+0x4ec], R9 ;  /* 0x0004ec0901007387 */ /* 0x0001e80000100800 */
[----:B------:R-:W-:Y:S04]  /*20eb0*/  STL [R1+0x4f0], R8 ;  /* 0x0004f00801007387 */ /* 0x000fe80000100800 */
[----:B------:R0:W-:Y:S01]  /*20ec0*/  STL [R1+0x4f4], R5 ;  /* 0x0004f40501007387 */ /* 0x0001e20000100800 */
[----:B------:R-:W-:-:S03]  /*20ed0*/  MOV R58, R52 ;  /* 0x00000034003a7202 */ /* 0x000fc60000000f00 */
[----:B------:R-:W-:Y:S04]  /*20ee0*/  STL [R1+0x4f8], R4 ;  /* 0x0004f80401007387 */ /* 0x000fe80000100800 */
[----:B------:R0:W-:Y:S04]  /*20ef0*/  STL [R1+0x4fc], R3 ;  /* 0x0004fc0301007387 */ /* 0x0001e80000100800 */
[----:B------:R0:W-:Y:S04]  /*20f00*/  STL [R1+0x500], R2 ;  /* 0x0005000201007387 */ /* 0x0001e80000100800 */
[----:B------:R-:W4:Y:S04]  /*20f10*/  LDL.LU R53, [R1+0x3e0] ;  /* 0x0003e00001357983 */ /* 0x000f280000300800 */
[----:B------:R-:W4:Y:S01]  /*20f20*/  LDL.LU R52, [R1+0x3e4] ;  /* 0x0003e40001347983 */ /* 0x000f220000300800 */
[----:B------:R-:W-:-:S04]  /*20f30*/  LOP3.LUT R7, R7, 0xffdfffff, RZ, 0xc0, !PT ;  /* 0xffdfffff07077812 */ /* 0x000fc800078ec0ff */
[----:B------:R-:W-:Y:S02]  /*20f40*/  @P1 LOP3.LUT R7, R7, 0x200000, RZ, 0xfc, !PT ;  /* 0x0020000007071812 */ /* 0x000fe400078efcff */
[C---:B------:R-:W-:Y:S01]  /*20f50*/  FSETP.GEU.AND P1, PT, |R97|.reuse, 1.175494350822287508e-38, PT ;  /* 0x008000006100780b */ /* 0x040fe20003f2e200 */
[----:B------:R-:W-:Y:S01]  /*20f60*/  @P0 FMUL R97, R97, 0.25 ;  /* 0x3e80000061610820 */ /* 0x000fe20000400000 */
[----:B------:R-:W-:Y:S02]  /*20f70*/  FSETP.GT.AND P0, PT, |R98|, 8.50705917302346158658e+37, PT ;  /* 0x7e8000006200780b */ /* 0x000fe40003f04200 */
[----:B------:R-:W-:Y:S02]  /*20f80*/  MOV R60, R54 ;  /* 0x00000036003c7202 */ /* 0x000fe40000000f00 */
[----:B0-----:R-:W-:Y:S01]  /*20f90*/  MOV R11, R111 ;  /* 0x0000006f000b7202 */ /* 0x001fe20000000f00 */
[----:B------:R-:W-:Y:S01]  /*20fa0*/  IMAD.MOV.U32 R61, RZ, RZ, R55 ;  /* 0x000000ffff3d7224 */ /* 0x000fe200078e0037 */
[----:B------:R-:W-:Y:S01]  /*20fb0*/  MOV R62, R56 ;  /* 0x00000038003e7202 */ /* 0x000fe20000000f00 */
[----:B-1----:R-:W-:Y:S01]  /*20fc0*/  IMAD.MOV.U32 R10, RZ, RZ, R110 ;  /* 0x000000ffff0a7224 */ /* 0x002fe200078e006e */
[----:B------:R-:W-:Y:S01]  /*20fd0*/  MOV R9, R58 ;  /* 0x0000003a00097202 */ /* 0x000fe20000000f00 */
[----:B------:R-:W-:Y:S01]  /*20fe0*/  IMAD.MOV.U32 R63, RZ, RZ, R57 ;  /* 0x000000ffff3f7224 */ /* 0x000fe200078e0039 */
[----:B------:R-:W-:Y:S01]  /*20ff0*/  MOV R5, R60 ;  /* 0x0000003c00057202 */ /* 0x000fe20000000f00 */
[----:B------:R-:W-:Y:S01]  /*21000*/  IMAD.MOV.U32 R57, RZ, RZ, R41 ;  /* 0x000000ffff397224 */ /* 0x000fe200078e0029 */
[----:B------:R-:W-:Y:S01]  /*21010*/  MOV R41, R39 ;  /* 0x0000002700297202 */ /* 0x000fe20000000f00 */
[----:B------:R-:W-:Y:S01]  /*21020*/  IMAD.MOV.U32 R8, RZ, RZ, R59 ;  /* 0x000000ffff087224 */ /* 0x000fe200078e003b */
[----:B------:R-:W-:Y:S01]  /*21030*/  MOV R3, R62 ;  /* 0x0000003e00037202 */ /* 0x000fe20000000f00 */
[----:B------:R-:W-:-:S02]  /*21040*/  @P0 FMUL R11, R11, 0.25 ;  /* 0x3e8000000b0b0820 */ /* 0x000fc40000400000 */
[----:B------:R-:W-:Y:S02]  /*21050*/  IMAD.MOV.U32 R39, RZ, RZ, R35 ;  /* 0x000000ffff277224 */ /* 0x000fe400078e0023 */
[----:B------:R-:W-:Y:S02]  /*21060*/  IMAD.MOV.U32 R4, RZ, RZ, R61 ;  /* 0x000000ffff047224 */ /* 0x000fe400078e003d */
[----:B------:R-:W-:Y:S02]  /*21070*/  @P0 FMUL R10, R10, 0.25 ;  /* 0x3e8000000a0a0820 */ /* 0x000fe40000400000 */
[----:B------:R-:W-:Y:S02]  /*21080*/  @P0 FMUL R9, R9, 0.25 ;  /* 0x3e80000009090820 */ /* 0x000fe40000400000 */
[----:B------:R-:W-:Y:S02]  /*21090*/  IMAD.MOV.U32 R2, RZ, RZ, R63 ;  /* 0x000000ffff027224 */ /* 0x000fe400078e003f */
[----:B------:R-:W-:-:S02]  /*210a0*/  @P0 FMUL R8, R8, 0.25 ;  /* 0x3e80000008080820 */ /* 0x000fc40000400000 */
[----:B------:R-:W-:Y:S02]  /*210b0*/  @P0 FMUL R5, R5, 0.25 ;  /* 0x3e80000005050820 */ /* 0x000fe40000400000 */
[----:B------:R-:W-:Y:S02]  /*210c0*/  @P0 FMUL R4, R4, 0.25 ;  /* 0x3e80000004040820 */ /* 0x000fe40000400000 */
[----:B------:R-:W-:Y:S02]  /*210d0*/  @P0 FMUL R3, R3, 0.25 ;  /* 0x3e80000003030820 */ /* 0x000fe40000400000 */
[----:B------:R-:W-:Y:S02]  /*210e0*/  @P0 FMUL R2, R2, 0.25 ;  /* 0x3e80000002020820 */ /* 0x000fe40000400000 */
[----:B------:R-:W-:Y:S01]  /*210f0*/  IMAD.MOV.U32 R59, RZ, RZ, R57 ;  /* 0x000000ffff3b7224 */ /* 0x000fe200078e0039 */
[----:B--2---:R-:W-:Y:S01]  /*21100*/  MOV R56, R34 ;  /* 0x0000002200387202 */ /* 0x004fe20000000f00 */
[----:B---3--:R-:W-:Y:S01]  /*21110*/  IMAD.MOV.U32 R55, RZ, RZ, R30 ;  /* 0x000000ffff377224 */ /* 0x008fe200078e001e */
[----:B----4-:R-:W-:-:S02]  /*21120*/  MOV R54, R29 ;  /* 0x0000001d00367202 */ /* 0x010fc40000000f00 */
[----:B------:R-:W2:Y:S04]  /*21130*/  LDL.LU R29, [R1+0x278] ;  /* 0x00027800011d7983 */ /* 0x000ea80000300800 */
[----:B------:R-:W3:Y:S04]  /*21140*/  LDL.LU R30, [R1+0x29c] ;  /* 0x00029c00011e7983 */ /* 0x000ee80000300800 */
[----:B------:R-:W4:Y:S04]  /*21150*/  LDL.LU R35, [R1+0x378] ;  /* 0x0003780001237983 */ /* 0x000f280000300800 */
[----:B------:R-:W2:Y:S01]  /*21160*/  LDL.LU R34, [R1+0x37c] ;  /* 0x00037c0001227983 */ /* 0x000ea20000300800 */
[----:B------:R-:W-:-:S03]  /*21170*/  MOV R58, R56 ;  /* 0x00000038003a7202 */ /* 0x000fc60000000f00 */
[----:B------:R-:W-:Y:S01]  /*21180*/  STL [R1+0xbd0], R97 ;  /* 0x000bd06101007387 */ /* 0x000fe20000100800 */
[----:B------:R-:W-:-:S03]  /*21190*/  MOV R56, R54 ;  /* 0x0000003600387202 */ /* 0x000fc60000000f00 */
[----:B------:R0:W-:Y:S01]  /*211a0*/  STL [R1+0x4c4], R11 ;  /* 0x0004c40b01007387 */ /* 0x0001e20000100800 */
[----:B------:R-:W-:-:S03]  /*211b0*/  IMAD.MOV.U32 R57, RZ, RZ, R55 ;  /* 0x000000ffff397224 */ /* 0x000fc600078e0037 */
[----:B------:R1:W-:Y:S04]  /*211c0*/  STL [R1+0x4c8], R10 ;  /* 0x0004c80a01007387 */ /* 0x0003e80000100800 */
[----:B------:R0:W-:Y:S04]  /*211d0*/  STL [R1+0x4cc], R9 ;  /* 0x0004cc0901007387 */ /* 0x0001e80000100800 */
[----:B------:R0:W-:Y:S01]  /*211e0*/  STL [R1+0x4d0], R8 ;  /* 0x0004d00801007387 */ /* 0x0001e20000100800 */
[----:B------:R-:W-:-:S03]  /*211f0*/  IMAD.MOV.U32 R55, RZ, RZ, R53 ;  /* 0x000000ffff377224 */ /* 0x000fc600078e0035 */
[----:B------:R0:W-:Y:S01]  /*21200*/  STL [R1+0x4d4], R5 ;  /* 0x0004d40501007387 */ /* 0x0001e20000100800 */
[----:B------:R-:W-:Y:S01]  /*21210*/  MOV R54, R52 ;  /* 0x0000003400367202 */ /* 0x000fe20000000f00 */
[----:B------:R-:W-:Y:S02]  /*21220*/  IMAD.MOV.U32 R53, RZ, RZ, R51 ;  /* 0x000000ffff357224 */ /* 0x000fe400078e0033 */
[----:B------:R0:W-:Y:S01]  /*21230*/  STL [R1+0x4d8], R4 ;  /* 0x0004d80401007387 */ /* 0x0001e20000100800 */
[----:B------:R-:W-:Y:S01]  /*21240*/  MOV R52, R50 ;  /* 0x0000003200347202 */ /* 0x000fe20000000f00 */
[----:B------:R-:W-:Y:S01]  /*21250*/  IMAD.MOV.U32 R50, RZ, RZ, R45 ;  /* 0x000000ffff327224 */ /* 0x000fe200078e002d */
[----:B------:R-:W-:Y:S01]  /*21260*/  MOV R51, R44 ;  /* 0x0000002c00337202 */ /* 0x000fe20000000f00 */
[----:B------:R0:W-:Y:S01]  /*21270*/  STL [R1+0x4dc], R3 ;  /* 0x0004dc0301007387 */ /* 0x0001e20000100800 */
[----:B------:R-:W-:Y:S01]  /*21280*/  MOV R45, R42 ;  /* 0x0000002a002d7202 */ /* 0x000fe20000000f00 */
[----:B------:R-:W-:-:S02]  /*21290*/  IMAD.MOV.U32 R44, RZ, RZ, R43 ;  /* 0x000000ffff2c7224 */ /* 0x000fc400078e002b */
[----:B------:R0:W-:Y:S04]  /*212a0*/  STL [R1+0x4e0], R2 ;  /* 0x0004e00201007387 */ /* 0x0001e80000100800 */
[----:B------:R-:W2:Y:S04]  /*212b0*/  LDL.LU R42, [R1+0x36c] ;  /* 0x00036c00012a7983 */ /* 0x000ea80000300800 */
[----:B------:R-:W3:Y:S01]  /*212c0*/  LDL.LU R43, [R1+0x368] ;  /* 0x00036800012b7983 */ /* 0x000ee20000300800 */
[----:B------:R-:W-:-:S04]  /*212d0*/  LOP3.LUT R7, R7, 0xffefffff, RZ, 0xc0, !PT ;  /* 0xffefffff07077812 */ /* 0x000fc800078ec0ff */
[----:B------:R-:W-:Y:S02]  /*212e0*/  @P1 LOP3.LUT R7, R7, 0x100000, RZ, 0xfc, !PT ;  /* 0x0010000007071812 */ /* 0x000fe400078efcff */
[C---:B------:R-:W-:Y:S01]  /*212f0*/  FSETP.GEU.AND P1, PT, |R98|.reuse, 1.175494350822287508e-38, PT ;  /* 0x008000006200780b */ /* 0x040fe20003f2e200 */
[----:B------:R-:W-:Y:S01]  /*21300*/  @P0 FMUL R98, R98, 0.25 ;  /* 0x3e80000062620820 */ /* 0x000fe20000400000 */
[----:B------:R-:W-:Y:S02]  /*21310*/  FSETP.GT.AND P0, PT, |R99|, 8.50705917302346158658e+37, PT ;  /* 0x7e8000006300780b */ /* 0x000fe40003f04200 */
[----:B0-----:R-:W-:Y:S01]  /*21320*/  MOV R11, R109 ;  /* 0x0000006d000b7202 */ /* 0x001fe20000000f00 */
[----:B-1----:R-:W-:Y:S01]  /*21330*/  IMAD.MOV.U32 R10, RZ, RZ, R108 ;  /* 0x000000ffff0a7224 */ /* 0x002fe200078e006c */
[----:B------:R-:W-:Y:S01]  /*21340*/  MOV R9, R54 ;  /* 0x0000003600097202 */ /* 0x000fe20000000f00 */
[----:B------:R-:W-:Y:S01]  /*21350*/  IMAD.MOV.U32 R8, RZ, RZ, R55 ;  /* 0x000000ffff087224 */ /* 0x000fe200078e0037 */
[----:B------:R-:W-:Y:S01]  /*21360*/  MOV R5, R56 ;  /* 0x0000003800057202 */ /* 0x000fe20000000f00 */
[----:B------:R-:W-:Y:S01]  /*21370*/  IMAD.MOV.U32 R4, RZ, RZ, R57 ;  /* 0x000000ffff047224 */ /* 0x000fe200078e0039 */
[----:B------:R-:W-:Y:S01]  /*21380*/  STL [R1+0xbd4], R98 ;  /* 0x000bd46201007387 */ /* 0x000fe20000100800 */
[----:B------:R-:W-:Y:S01]  /*21390*/  IMAD.MOV.U32 R55, RZ, RZ, R51 ;  /* 0x000000ffff377224 */ /* 0x000fe200078e0033 */
[----:B------:R-:W-:Y:S01]  /*213a0*/  MOV R54, R50 ;  /* 0x0000003200367202 */ /* 0x000fe20000000f00 */
[----:B------:R-:W-:Y:S01]  /*213b0*/  IMAD.MOV.U32 R57, RZ, RZ, R53 ;  /* 0x000000ffff397224 */ /* 0x000fe200078e0035 */
[----:B------:R-:W-:Y:S01]  /*213c0*/  MOV R3, R58 ;  /* 0x0000003a00037202 */ /* 0x000fe20000000f00 */
[----:B------:R-:W-:Y:S01]  /*213d0*/  @P0 FMUL R11, R11, 0.25 ;  /* 0x3e8000000b0b0820 */ /* 0x000fe20000400000 */
[----:B------:R-:W-:Y:S01]  /*213e0*/  MOV R56, R52 ;  /* 0x0000003400387202 */ /* 0x000fe20000000f00 */
[----:B------:R-:W-:Y:S01]  /*213f0*/  IMAD.MOV.U32 R53, RZ, RZ, R45 ;  /* 0x000000ffff357224 */ /* 0x000fe200078e002d */
[----:B------:R-:W-:Y:S01]  /*21400*/  MOV R52, R44 ;  /* 0x0000002c00347202 */ /* 0x000fe20000000f00 */
[----:B------:R-:W-:Y:S01]  /*21410*/  @P0 FMUL R10, R10, 0.25 ;  /* 0x3e8000000a0a0820 */ /* 0x000fe20000400000 */
[----:B------:R-:W-:Y:S01]  /*21420*/  MOV R44, R40 ;  /* 0x00000028002c7202 */ /* 0x000fe20000000f00 */
[----:B------:R-:W-:-:S02]  /*21430*/  IMAD.MOV.U32 R45, RZ, RZ, R41 ;  /* 0x000000ffff2d7224 */ /* 0x000fc400078e0029 */
[----:B------:R-:W-:Y:S02]  /*21440*/  @P0 FMUL R9, R9, 0.25 ;  /* 0x3e80000009090820 */ /* 0x000fe40000400000 */
[----:B------:R-:W-:Y:S02]  /*21450*/  IMAD.MOV.U32 R2, RZ, RZ, R59 ;  /* 0x000000ffff027224 */ /* 0x000fe400078e003b */
[----:B------:R-:W-:Y:S02]  /*21460*/  @P0 FMUL R8, R8, 0.25 ;  /* 0x3e80000008080820 */ /* 0x000fe40000400000 */
[----:B------:R-:W-:Y:S02]  /*21470*/  @P0 FMUL R5, R5, 0.25 ;  /* 0x3e80000005050820 */ /* 0x000fe40000400000 */
[----:B------:R-:W-:Y:S02]  /*21480*/  @P0 FMUL R4, R4, 0.25 ;  /* 0x3e80000004040820 */ /* 0x000fe40000400000 */
[----:B------:R-:W-:-:S02]  /*21490*/  @P0 FMUL R3, R3, 0.25 ;  /* 0x3e80000003030820 */ /* 0x000fc40000400000 */
[----:B------:R-:W-:Y:S01]  /*214a0*/  @P0 FMUL R2, R2, 0.25 ;  /* 0x3e80000002020820 */ /* 0x000fe20000400000 */
[----:B------:R-:W-:Y:S01]  /*214b0*/  MOV R60, R52 ;  /* 0x00000034003c7202 */ /* 0x000fe20000000f00 */
[----:B------:R-:W-:Y:S01]  /*214c0*/  IMAD.MOV.U32 R61, RZ, RZ, R53 ;  /* 0x000000ffff3d7224 */ /* 0x000fe200078e0035 */
[----:B--2---:R-:W-:Y:S01]  /*214d0*/  MOV R50, R42 ;  /* 0x0000002a00327202 */ /* 0x004fe20000000f00 */
[----:B---3--:R-:W-:Y:S02]  /*214e0*/  IMAD.MOV.U32 R51, RZ, RZ, R43 ;  /* 0x000000ffff337224 */ /* 0x008fe400078e002b */
[----:B------:R-:W2:Y:S04]  /*214f0*/  LDL.LU R43, [R1+0x3a0] ;  /* 0x0003a000012b7983 */ /* 0x000ea80000300800 */
[----:B------:R-:W3:Y:S04]  /*21500*/  LDL.LU R42, [R1+0x3a4] ;  /* 0x0003a400012a7983 */ /* 0x000ee80000300800 */
[----:B------:R-:W4:Y:S04]  /*21510*/  LDL.LU R41, [R1+0x390] ;  /* 0x0003900001297983 */ /* 0x000f280000300800 */
[----:B------:R-:W4:Y:S04]  /*21520*/  LDL.LU R40, [R1+0x394] ;  /* 0x0003940001287983 */ /* 0x000f280000300800 */
        /* <DEDUP_REMOVED lines=29> */
[----:B------:R-:W-:-:S02]  /*21700*/  @P0 FMUL R11, R11, 0.25 ;  /* 0x3e8000000b0b0820 */ /* 0x000fc40000400000 */
[----:B------:R-:W-:Y:S02]  /*21710*/  IMAD.MOV.U32 R4, RZ, RZ, R63 ;  /* 0x000000ffff047224 */ /* 0x000fe400078e003f */
        /* <DEDUP_REMOVED lines=8> */
[----:B--2---:R-:W-:Y:S01]  /*217a0*/  IMAD.MOV.U32 R57, RZ, RZ, R43 ;  /* 0x000000ffff397224 */ /* 0x004fe200078e002b */
[----:B---3--:R-:W-:Y:S02]  /*217b0*/  MOV R56, R42 ;  /* 0x0000002a00387202 */ /* 0x008fe40000000f00 */
[----:B------:R-:W2:Y:S01]  /*217c0*/  LDL.LU R42, [R1+0x10c] ;  /* 0x00010c00012a7983 */ /* 0x000ea20000300800 */
[----:B----4-:R-:W-:-:S03]  /*217d0*/  IMAD.MOV.U32 R55, RZ, RZ, R41 ;  /* 0x000000ffff377224 */ /* 0x010fc600078e0029 */
[----:B------:R-:W3:Y:S01]  /*217e0*/  LDL.LU R41, [R1+0x100] ;  /* 0x0001000001297983 */ /* 0x000ee20000300800 */
[----:B------:R-:W-:-:S03]  /*217f0*/  MOV R54, R40 ;  /* 0x0000002800367202 */ /* 0x000fc60000000f00 */
[----:B------:R-:W4:Y:S01]  /*21800*/  LDL.LU R40, [R1+0x104] ;  /* 0x0001040001287983 */ /* 0x000f220000300800 */
[----:B------:R-:W-:-:S03]  /*21810*/  IMAD.MOV.U32 R59, RZ, RZ, R57 ;  /* 0x000000ffff3b7224 */ /* 0x000fc600078e0039 */
[----:B------:R-:W2:Y:S01]  /*21820*/  LDL.LU R43, [R1+0x108] ;  /* 0x00010800012b7983 */ /* 0x000ea20000300800 */
[----:B------:R-:W-:-:S03]  /*21830*/  MOV R58, R56 ;  /* 0x00000038003a7202 */ /* 0x000fc60000000f00 */
[----:B------:R-:W-:Y:S01]  /*21840*/  STL [R1+0x484], R11 ;  /* 0x0004840b01007387 */ /* 0x000fe20000100800 */
[----:B------:R-:W-:Y:S01]  /*21850*/  IMAD.MOV.U32 R57, RZ, RZ, R55 ;  /* 0x000000ffff397224 */ /* 0x000fe200078e0037 */
[----:B------:R-:W-:Y:S02]  /*21860*/  MOV R56, R54 ;  /* 0x0000003600387202 */ /* 0x000fe40000000f00 */
[----:B------:R-:W-:Y:S04]  /*21870*/  STL [R1+0x488], R10 ;  /* 0x0004880a01007387 */ /* 0x000fe80000100800 */
[----:B------:R-:W-:Y:S04]  /*21880*/  STL [R1+0x48c], R9 ;  /* 0x00048c0901007387 */ /* 0x000fe80000100800 */
[----:B------:R-:W-:Y:S04]  /*21890*/  STL [R1+0x490], R8 ;  /* 0x0004900801007387 */ /* 0x000fe80000100800 */
[----:B------:R-:W-:Y:S04]  /*218a0*/  STL [R1+0x494], R5 ;  /* 0x0004940501007387 */ /* 0x000fe80000100800 */
[----:B------:R0:W-:Y:S04]  /*218b0*/  STL [R1+0x498], R4 ;  /* 0x0004980401007387 */ /* 0x0001e80000100800 */
[----:B------:R1:W-:Y:S01]  /*218c0*/  STL [R1+0x49c], R3 ;  /* 0x00049c0301007387 */ /* 0x0003e20000100800 */
[----:B------:R-:W-:Y:S01]  /*218d0*/  IMAD.MOV.U32 R55, RZ, RZ, R53 ;  /* 0x000000ffff377224 */ /* 0x000fe200078e0035 */
[----:B------:R-:W-:-:S02]  /*218e0*/  MOV R54, R52 ;  /* 0x0000003400367202 */ /* 0x000fc40000000f00 */
[----:B------:R0:W-:Y:S01]  /*218f0*/  STL [R1+0x4a0], R2 ;  /* 0x0004a00201007387 */ /* 0x0001e20000100800 */
[----:B------:R-:W-:Y:S02]  /*21900*/  IMAD.MOV.U32 R53, RZ, RZ, R51 ;  /* 0x000000ffff357224 */ /* 0x000fe400078e0033 */
[----:B------:R-:W-:Y:S01]  /*21910*/  IMAD.MOV.U32 R51, RZ, RZ, R49 ;  /* 0x000000ffff337224 */ /* 0x000fe200078e0031 */
[----:B------:R-:W-:Y:S01]  /*21920*/  MOV R52, R50 ;  /* 0x0000003200347202 */ /* 0x000fe20000000f00 */
[----:B------:R-:W-:Y:S01]  /*21930*/  IMAD.MOV.U32 R49, RZ, RZ, R36 ;  /* 0x000000ffff317224 */ /* 0x000fe200078e0024 */
[----:B------:R-:W-:Y:S01]  /*21940*/  MOV R50, R48 ;  /* 0x0000003000327202 */ /* 0x000fe20000000f00 */
[----:B------:R-:W-:Y:S01]  /*21950*/  IMAD.MOV.U32 R36, RZ, RZ, R34 ;  /* 0x000000ffff247224 */ /* 0x000fe200078e0022 */
[----:B------:R-:W-:Y:S02]  /*21960*/  MOV R48, R35 ;  /* 0x0000002300307202 */ /* 0x000fe40000000f00 */
[----:B------:R-:W2:Y:S04]  /*21970*/  LDL.LU R35, [R1+0x34c] ;  /* 0x00034c0001237983 */ /* 0x000ea80000300800 */
[----:B------:R-:W3:Y:S01]  /*21980*/  LDL.LU R34, [R1+0x110] ;  /* 0x0001100001227983 */ /* 0x000ee20000300800 */
[----:B0-----:R-:W-:Y:S01]  /*21990*/  MOV R4, R57 ;  /* 0x0000003900047202 */ /* 0x001fe20000000f00 */
[----:B------:R-:W-:Y:S01]  /*219a0*/  IMAD.MOV.U32 R5, RZ, RZ, R56 ;  /* 0x000000ffff057224 */ /* 0x000fe200078e0038 */
[----:B------:R-:W-:Y:S01]  /*219b0*/  MOV R57, R51 ;  /* 0x0000003300397202 */ /* 0x000fe20000000f00 */
[----:B------:R-:W-:Y:S01]  /*219c0*/  IMAD.MOV.U32 R9, RZ, RZ, R54 ;  /* 0x000000ffff097224 */ /* 0x000fe200078e0036 */
[----:B------:R-:W-:Y:S01]  /*219d0*/  MOV R10, R53 ;  /* 0x00000035000a7202 */ /* 0x000fe20000000f00 */
[----:B------:R-:W-:Y:S01]  /*219e0*/  IMAD.MOV.U32 R56, RZ, RZ, R50 ;  /* 0x000000ffff387224 */ /* 0x000fe200078e0032 */
[----:B------:R-:W4:Y:S01]  /*219f0*/  LDL.LU R51, [R1+0x3d4] ;  /* 0x0003d40001337983 */ /* 0x000f220000300800 */
[----:B------:R-:W-:Y:S01]  /*21a00*/  MOV R8, R55 ;  /* 0x0000003700087202 */ /* 0x000fe20000000f00 */
[----:B------:R-:W-:Y:S01]  /*21a10*/  IMAD.MOV.U32 R54, RZ, RZ, R48 ;  /* 0x000000ffff367224 */ /* 0x000fe200078e0030 */
[----:B------:R-:W-:Y:S01]  /*21a20*/  MOV R53, R36 ;  /* 0x0000002400357202 */ /* 0x000fe20000000f00 */
[----:B------:R-:W4:Y:S01]  /*21a30*/  LDL.LU R50, [R1+0x3c0] ;  /* 0x0003c00001327983 */ /* 0x000f220000300800 */
[----:B------:R-:W-:Y:S01]  /*21a40*/  MOV R55, R49 ;  /* 0x0000003100377202 */ /* 0x000fe20000000f00 */
[----:B------:R-:W-:-:S02]  /*21a50*/  IMAD.MOV.U32 R11, RZ, RZ, R52 ;  /* 0x000000ffff0b7224 */ /* 0x000fc400078e0034 */
[----:B------:R-:W4:Y:S01]  /*21a60*/  LDL.LU R36, [R1+0x3c4] ;  /* 0x0003c40001247983 */ /* 0x000f220000300800 */
[----:B------:R-:W-:Y:S01]  /*21a70*/  IMAD.MOV.U32 R52, RZ, RZ, R33 ;  /* 0x000000ffff347224 */ /* 0x000fe200078e0021 */
[----:B------:R-:W-:-:S04]  /*21a80*/  LOP3.LUT R7, R7, 0xfffbffff, RZ, 0xc0, !PT ;  /* 0xfffbffff07077812 */ /* 0x000fc800078ec0ff */
[----:B------:R-:W-:Y:S01]  /*21a90*/  @P1 LOP3.LUT R7, R7, 0x40000, RZ, 0xfc, !PT ;  /* 0x0004000007071812 */ /* 0x000fe200078efcff */
[----:B--2---:R-:W-:Y:S02]  /*21aa0*/  IMAD.MOV.U32 R48, RZ, RZ, R35 ;  /* 0x000000ffff307224 */ /* 0x004fe400078e0023 */
[----:B------:R-:W2:Y:S01]  /*21ab0*/  LDL.LU R35, [R1+0x3b0] ;  /* 0x0003b00001237983 */ /* 0x000ea20000300800 */
[----:B---3--:R-:W-:-:S03]  /*21ac0*/  MOV R49, R34 ;  /* 0x0000002200317202 */ /* 0x008fc60000000f00 */
[----:B------:R-:W3:Y:S04]  /*21ad0*/  LDL.LU R34, [R1+0x3b4] ;  /* 0x0003b40001227983 */ /* 0x000ee80000300800 */
[----:B------:R-:W3:Y:S01]  /*21ae0*/  LDL.LU R33, [R1+0x370] ;  /* 0x0003700001217983 */ /* 0x000ee20000300800 */
[C---:B------:R-:W-:Y:S01]  /*21af0*/  FSETP.GEU.AND P1, PT, |R100|.reuse, 1.175494350822287508e-38, PT ;  /* 0x008000006400780b */ /* 0x040fe20003f2e200 */
[----:B------:R-:W-:Y:S01]  /*21b00*/  @P0 FMUL R100, R100, 0.25 ;  /* 0x3e80000064640820 */ /* 0x000fe20000400000 */
[----:B------:R-:W-:Y:S01]  /*21b10*/  FSETP.GT.AND P0, PT, |R101|, 8.50705917302346158658e+37, PT ;  /* 0x7e8000006500780b */ /* 0x000fe20003f04200 */
[----:B-1----:R-:W-:Y:S01]  /*21b20*/  IMAD.MOV.U32 R3, RZ, RZ, R58 ;  /* 0x000000ffff037224 */ /* 0x002fe200078e003a */
[----:B------:R-:W-:-:S11]  /*21b30*/  MOV R2, R59 ;  /* 0x0000003b00027202 */ /* 0x000fd60000000f00 */
[----:B------:R-:W-:Y:S02]  /*21b40*/  @P0 FMUL R11, R11, 0.25 ;  /* 0x3e8000000b0b0820 */ /* 0x000fe40000400000 */
[----:B------:R-:W-:Y:S02]  /*21b50*/  @P0 FMUL R10, R10, 0.25 ;  /* 0x3e8000000a0a0820 */ /* 0x000fe40000400000 */
[----:B------:R-:W-:Y:S02]  /*21b60*/  @P0 FMUL R9, R9, 0.25 ;  /* 0x3e80000009090820 */ /* 0x000fe40000400000 */
[----:B------:R-:W-:Y:S01]  /*21b70*/  @P0 FMUL R8, R8, 0.25 ;  /* 0x3e80000008080820 */ /* 0x000fe20000400000 */
[----:B------:R-:W-:Y:S01]  /*21b80*/  STL [R1+0x3e4], R11 ;  /* 0x0003e40b01007387 */ /* 0x000fe20000100800 */
[----:B------:R-:W-:Y:S02]  /*21b90*/  @P0 FMUL R5, R5, 0.25 ;  /* 0x3e80000005050820 */ /* 0x000fe40000400000 */
[----:B------:R-:W-:Y:S01]  /*21ba0*/  @P0 FMUL R4, R4, 0.25 ;  /* 0x3e80000004040820 */ /* 0x000fe20000400000 */
[----:B------:R-:W-:Y:S01]  /*21bb0*/  STL [R1+0x3e8], R10 ;  /* 0x0003e80a01007387 */ /* 0x000fe20000100800 */
[----:B------:R-:W-:-:S02]  /*21bc0*/  @P0 FMUL R3, R3, 0.25 ;  /* 0x3e80000003030820 */ /* 0x000fc40000400000 */
[----:B------:R-:W-:Y:S01]  /*21bd0*/  @P0 FMUL R2, R2, 0.25 ;  /* 0x3e80000002020820 */ /* 0x000fe20000400000 */
[----:B------:R-:W-:Y:S01]  /*21be0*/  STL [R1+0x3ec], R9 ;  /* 0x0003ec0901007387 */ /* 0x000fe20000100800 */
[----:B------:R-:W-:-:S03]  /*21bf0*/  MOV R62, R57 ;  /* 0x00000039003e7202 */ /* 0x000fc60000000f00 */
[----:B------:R-:W-:Y:S01]  /*21c00*/  STL [R1+0x3f0], R8 ;  /* 0x0003f00801007387 */ /* 0x000fe20000100800 */
[----:B------:R-:W-:-:S03]  /*21c10*/  MOV R60, R55 ;  /* 0x00000037003c7202 */ /* 0x000fc60000000f00 */
[----:B------:R-:W-:Y:S01]  /*21c20*/  STL [R1+0x3f4], R5 ;  /* 0x0003f40501007387 */ /* 0x000fe20000100800 */
[----:B------:R-:W-:-:S03]  /*21c30*/  IMAD.MOV.U32 R61, RZ, RZ, R56 ;  /* 0x000000ffff3d7224 */ /* 0x000fc600078e0038 */
[----:B------:R-:W-:Y:S01]  /*21c40*/  STL [R1+0x3f8], R4 ;  /* 0x0003f80401007387 */ /* 0x000fe20000100800 */
[----:B------:R-:W-:Y:S01]  /*21c50*/  IMAD.MOV.U32 R57, RZ, RZ, R52 ;  /* 0x000000ffff397224 */ /* 0x000fe200078e0034 */
[----:B----4-:R-:W-:Y:S01]  /*21c60*/  MOV R56, R51 ;  /* 0x0000003300387202 */ /* 0x010fe20000000f00 */
[----:B------:R-:W-:Y:S01]  /*21c70*/  IMAD.MOV.U32 R55, RZ, RZ, R50 ;  /* 0x000000ffff377224 */ /* 0x000fe200078e0032 */
[----:B------:R-:W-:Y:S01]  /*21c80*/  STL [R1+0x3fc], R3 ;  /* 0x0003fc0301007387 */ /* 0x000fe20000100800 */
[----:B------:R-:W-:-:S03]  /*21c90*/  IMAD.MOV.U32 R59, RZ, RZ, R54 ;  /* 0x000000ffff3b7224 */ /* 0x000fc600078e0036 */
[----:B------:R0:W-:Y:S01]  /*21ca0*/  STL [R1+0x400], R2 ;  /* 0x0004000201007387 */ /* 0x0001e20000100800 */
[----:B------:R-:W-:-:S03]  /*21cb0*/  MOV R58, R53 ;  /* 0x00000035003a7202 */ /* 0x000fc60000000f00 */
[----:B------:R-:W4:Y:S01]  /*21cc0*/  LDL.LU R50, [R1+0x374] ;  /* 0x0003740001327983 */ /* 0x000f220000300800 */
[----:B------:R-:W-:Y:S01]  /*21cd0*/  MOV R54, R36 ;  /* 0x0000002400367202 */ /* 0x000fe20000000f00 */
[----:B--2---:R-:W-:Y:S01]  /*21ce0*/  IMAD.MOV.U32 R53, RZ, RZ, R35 ;  /* 0x000000ffff357224 */ /* 0x004fe200078e0023 */
[----:B---3--:R-:W-:Y:S02]  /*21cf0*/  MOV R52, R34 ;  /* 0x0000002200347202 */ /* 0x008fe40000000f00 */
[----:B------:R-:W2:Y:S01]  /*21d00*/  LDL.LU R34, [R1+0x1d8] ;  /* 0x0001d80001227983 */ /* 0x000ea20000300800 */
[----:B------:R-:W-:-:S03]  /*21d10*/  IMAD.MOV.U32 R51, RZ, RZ, R33 ;  /* 0x000000ffff337224 */ /* 0x000fc600078e0021 */
[----:B------:R-:W3:Y:S04]  /*21d20*/  LDL.LU R33, [R1+0x1dc] ;  /* 0x0001dc0001217983 */ /* 0x000ee80000300800 */
[----:B------:R-:W2:Y:S04]  /*21d30*/  LDL.LU R36, [R1+0x228] ;  /* 0x0002280001247983 */ /* 0x000ea80000300800 */
[----:B------:R-:W2:Y:S04]  /*21d40*/  LDL.LU R35, [R1+0x22c] ;  /* 0x00022c0001237983 */ /* 0x000ea80000300800 */
[----:B0-----:R-:W2:Y:S04]  /*21d50*/  LDL.LU R2, [R1+0x3d8] ;  /* 0x0003d80001027983 */ /* 0x001ea80000300800 */
[----:B------:R-:W3:Y:S04]  /*21d60*/  LDL.LU R3, [R1+0x3dc] ;  /* 0x0003dc0001037983 */ /* 0x000ee80000300800 */
[----:B------:R-:W3:Y:S01]  /*21d70*/  LDL.LU R4, [R1+0x3c8] ;  /* 0x0003c80001047983 */ /* 0x000ee20000300800 */
[----:B------:R-:W-:-:S04]  /*21d80*/  LOP3.LUT R7, R7, 0xfffdffff, RZ, 0xc0, !PT ;  /* 0xfffdffff07077812 */ /* 0x000fc800078ec0ff */
[----:B------:R-:W-:Y:S02]  /*21d90*/  @P1 LOP3.LUT R7, R7, 0x20000, RZ, 0xfc, !PT ;  /* 0x0002000007071812 */ /* 0x000fe400078efcff */
[C---:B------:R-:W-:Y:S01]  /*21da0*/  FSETP.GEU.AND P1, PT, |R101|.reuse, 1.175494350822287508e-38, PT ;  /* 0x008000006500780b */ /* 0x040fe20003f2e200 */
[----:B------:R-:W-:Y:S01]  /*21db0*/  @P0 FMUL R101, R101, 0.25 ;  /* 0x3e80000065650820 */ /* 0x000fe20000400000 */
[----:B------:R-:W-:Y:S02]  /*21dc0*/  FSETP.GT.AND P0, PT, |R102|, 8.50705917302346158658e+37, PT ;  /* 0x7e8000006600780b */ /* 0x000fe40003f04200 */
[----:B------:R-:W-:Y:S01]  /*21dd0*/  MOV R11, R58 ;  /* 0x0000003a000b7202 */ /* 0x000fe20000000f00 */
[----:B------:R-:W-:Y:S01]  /*21de0*/  IMAD.MOV.U32 R10, RZ, RZ, R59 ;  /* 0x000000ffff0a7224 */ /* 0x000fe200078e003b */
[----:B------:R-:W-:Y:S01]  /*21df0*/  MOV R9, R60 ;  /* 0x0000003c00097202 */ /* 0x000fe20000000f00 */
[----:B------:R-:W-:Y:S01]  /*21e00*/  IMAD.MOV.U32 R8, RZ, RZ, R61 ;  /* 0x000000ffff087224 */ /* 0x000fe200078e003d */
[----:B------:R-:W-:Y:S01]  /*21e10*/  MOV R5, R62 ;  /* 0x0000003e00057202 */ /* 0x000fe20000000f00 */
[----:B------:R-:W-:-:S02]  /*21e20*/  IMAD.MOV.U32 R59, RZ, RZ, R57 ;  /* 0x000000ffff3b7224 */ /* 0x000fc400078e0039 */
[----:B------:R-:W-:-:S04]  /*21e30*/  IMAD.MOV.U32 R57, RZ, RZ, R55 ;  /* 0x000000ffff397224 */ /* 0x000fc800078e0037 */
[----:B------:R-:W-:Y:S02]  /*21e40*/  @P0 FMUL R11, R11, 0.25 ;  /* 0x3e8000000b0b0820 */ /* 0x000fe40000400000 */
[----:B------:R-:W-:Y:S02]  /*21e50*/  @P0 FMUL R10, R10, 0.25 ;  /* 0x3e8000000a0a0820 */ /* 0x000fe40000400000 */
[----:B------:R-:W-:Y:S02]  /*21e60*/  @P0 FMUL R9, R9, 0.25 ;  /* 0x3e80000009090820 */ /* 0x000fe40000400000 */
[----:B------:R-:W-:Y:S01]  /*21e70*/  @P0 FMUL R8, R8, 0.25 ;  /* 0x3e80000008080820 */ /* 0x000fe20000400000 */
[----:B------:R-:W-:Y:S01]  /*21e80*/  STL [R1+0x398], R11 ;  /* 0x0003980b01007387 */ /* 0x000fe20000100800 */
[----:B------:R-:W-:Y:S02]  /*21e90*/  @P0 FMUL R5, R5, 0.25 ;  /* 0x3e80000005050820 */ /* 0x000fe40000400000 */
[----:B------:R-:W-:Y:S01]  /*21ea0*/  IMAD.MOV.U32 R55, RZ, RZ, R53 ;  /* 0x000000ffff377224 */ /* 0x000fe200078e0035 */
[----:B------:R0:W-:Y:S01]  /*21eb0*/  STL [R1+0x39c], R10 ;  /* 0x00039c0a01007387 */ /* 0x0001e20000100800 */
[----:B------:R-:W-:Y:S01]  /*21ec0*/  IMAD.MOV.U32 R53, RZ, RZ, R51 ;  /* 0x000000ffff357224 */ /* 0x000fe200078e0033 */
[----:B------:R-:W-:Y:S01]  /*21ed0*/  MOV R58, R56 ;  /* 0x00000038003a7202 */ /* 0x000fe20000000f00 */
[----:B------:R-:W-:Y:S01]  /*21ee0*/  IMAD.MOV.U32 R51, RZ, RZ, R48 ;  /* 0x000000ffff337224 */ /* 0x000fe200078e0030 */
[----:B------:R-:W-:Y:S01]  /*21ef0*/  STL [R1+0x3a0], R9 ;  /* 0x0003a00901007387 */ /* 0x000fe20000100800 */
[----:B------:R-:W-:Y:S01]  /*21f00*/  IMAD.MOV.U32 R48, RZ, RZ, R46 ;  /* 0x000000ffff307224 */ /* 0x000fe200078e002e */
[----:B------:R-:W-:-:S02]  /*21f10*/  MOV R56, R54 ;  /* 0x0000003600387202 */ /* 0x000fc40000000f00 */
[----:B------:R1:W-:Y:S01]  /*21f20*/  STL [R1+0x3a4], R8 ;  /* 0x0003a40801007387 */ /* 0x0003e20000100800 */
[----:B------:R-:W-:Y:S02]  /*21f30*/  MOV R46, R45 ;  /* 0x0000002d002e7202 */ /* 0x000fe40000000f00 */
[----:B------:R-:W-:Y:S01]  /*21f40*/  MOV R54, R52 ;  /* 0x0000003400367202 */ /* 0x000fe20000000f00 */
[----:B------:R0:W-:Y:S01]  /*21f50*/  STL [R1+0x3a8], R5 ;  /* 0x0003a80501007387 */ /* 0x0001e20000100800 */
[----:B------:R-:W-:Y:S02]  /*21f60*/  MOV R45, R43 ;  /* 0x0000002b002d7202 */ /* 0x000fe40000000f00 */
[----:B----4-:R-:W-:Y:S02]  /*21f70*/  MOV R52, R50 ;  /* 0x0000003200347202 */ /* 0x010fe40000000f00 */
[----:B------:R-:W-:Y:S02]  /*21f80*/  MOV R43, R41 ;  /* 0x00000029002b7202 */ /* 0x000fe40000000f00 */
[----:B------:R-:W-:Y:S01]  /*21f90*/  MOV R50, R47 ;  /* 0x0000002f00327202 */ /* 0x000fe20000000f00 */
[----:B------:R-:W-:Y:S01]  /*21fa0*/  IMAD.MOV.U32 R47, RZ, RZ, R44 ;  /* 0x000000ffff2f7224 */ /* 0x000fe200078e002c */
[----:B------:R-:W-:Y:S01]  /*21fb0*/  MOV R41, R39 ;  /* 0x0000002700297202 */ /* 0x000fe20000000f00 */
[----:B------:R-:W-:Y:S01]  /*21fc0*/  IMAD.MOV.U32 R44, RZ, RZ, R42 ;  /* 0x000000ffff2c7224 */ /* 0x000fe200078e002a */
[----:B------:R-:W-:Y:S01]  /*21fd0*/  MOV R39, R37 ;  /* 0x0000002500277202 */ /* 0x000fe20000000f00 */
[----:B------:R-:W-:-:S02]  /*21fe0*/  IMAD.MOV.U32 R42, RZ, RZ, R40 ;  /* 0x000000ffff2a7224 */ /* 0x000fc400078e0028 */
[----:B------:R-:W-:Y:S02]  /*21ff0*/  IMAD.MOV.U32 R40, RZ, RZ, R38 ;  /* 0x000000ffff287224 */ /* 0x000fe400078e0026 */
[----:B--2---:R-:W-:Y:S02]  /*22000*/  @P0 FMUL R2, R2, 0.25 ;  /* 0x3e80000002020820 */ /* 0x004fe40000400000 */
[----:B---3--:R-:W-:Y:S02]  /*22010*/  @P0 FMUL R3, R3, 0.25 ;  /* 0x3e80000003030820 */ /* 0x008fe40000400000 */
[----:B------:R-:W-:-:S05]  /*22020*/  @P0 FMUL R4, R4, 0.25 ;  /* 0x3e80000004040820 */ /* 0x000fca0000400000 */
        /* <DEDUP_REMOVED lines=9> */
[----:B------:R-:W-:Y:S01]  /*220c0*/  FSETP.GT.AND P0, PT, |R103|, 8.50705917302346158658e+37, PT ;  /* 0x7e8000006700780b */ /* 0x000fe20003f04200 */
[----:B0-----:R-:W-:Y:S01]  /*220d0*/  IMAD.MOV.U32 R10, RZ, RZ, R53 ;  /* 0x000000ffff0a7224 */ /* 0x001fe200078e0035 */
        /* <DEDUP_REMOVED lines=14> */
[----:B--2---:R-:W-:Y:S01]  /*221c0*/  MOV R3, R58 ;  /* 0x0000003a00037202 */ /* 0x004fe20000000f00 */
[----:B------:R-:W-:Y:S01]  /*221d0*/  IMAD.MOV.U32 R41, RZ, RZ, R32 ;  /* 0x000000ffff297224 */ /* 0x000fe200078e0020 */
[----:B------:R-:W-:Y:S01]  /*221e0*/  MOV R48, R43 ;  /* 0x0000002b00307202 */ /* 0x000fe20000000f00 */
[----:B------:R-:W-:Y:S01]  /*221f0*/  @P0 FMUL R11, R11, 0.25 ;  /* 0x3e8000000b0b0820 */ /* 0x000fe20000400000 */
[----:B------:R-:W-:Y:S01]  /*22200*/  MOV R44, R39 ;  /* 0x00000027002c7202 */ /* 0x000fe20000000f00 */
[----:B------:R-:W-:Y:S01]  /*22210*/  IMAD.MOV.U32 R4, RZ, RZ, R57 ;  /* 0x000000ffff047224 */ /* 0x000fe200078e0039 */
[----:B------:R-:W-:Y:S01]  /*22220*/  MOV R40, R31 ;  /* 0x0000001f00287202 */ /* 0x000fe20000000f00 */
[----:B------:R-:W-:-:S02]  /*22230*/  @P0 FMUL R10, R10, 0.25 ;  /* 0x3e8000000a0a0820 */ /* 0x000fc40000400000 */
[----:B------:R-:W-:Y:S02]  /*22240*/  IMAD.MOV.U32 R39, RZ, RZ, R30 ;  /* 0x000000ffff277224 */ /* 0x000fe400078e001e */
[----:B------:R-:W-:Y:S02]  /*22250*/  @P0 FMUL R9, R9, 0.25 ;  /* 0x3e80000009090820 */ /* 0x000fe40000400000 */
[----:B---3--:R-:W-:Y:S02]  /*22260*/  IMAD.MOV.U32 R2, RZ, RZ, R59 ;  /* 0x000000ffff027224 */ /* 0x008fe400078e003b */
[----:B------:R-:W-:Y:S02]  /*22270*/  @P0 FMUL R8, R8, 0.25 ;  /* 0x3e80000008080820 */ /* 0x000fe40000400000 */
[----:B------:R-:W-:Y:S02]  /*22280*/  @P0 FMUL R5, R5, 0.25 ;  /* 0x3e80000005050820 */ /* 0x000fe40000400000 */
[----:B------:R-:W-:-:S02]  /*22290*/  @P0 FMUL R4, R4, 0.25 ;  /* 0x3e80000004040820 */ /* 0x000fc40000400000 */
[----:B------:R-:W-:Y:S02]  /*222a0*/  @P0 FMUL R3, R3, 0.25 ;  /* 0x3e80000003030820 */ /* 0x000fe40000400000 */
[----:B------:R-:W-:Y:S01]  /*222b0*/  @P0 FMUL R2, R2, 0.25 ;  /* 0x3e80000002020820 */ /* 0x000fe20000400000 */
[----:B----4-:R-:W-:Y:S02]  /*222c0*/  MOV R42, R37 ;  /* 0x00000025002a7202 */ /* 0x010fe40000000f00 */
[----:B------:R-:W2:Y:S01]  /*222d0*/  LDL.LU R37, [R1+0x27c] ;  /* 0x00027c0001257983 */ /* 0x000ea20000300800 */
[----:B------:R-:W-:-:S03]  /*222e0*/  IMAD.MOV.U32 R43, RZ, RZ, R38 ;  /* 0x000000ffff2b7224 */ /* 0x000fc600078e0026 */
[----:B------:R-:W3:Y:S01]  /*222f0*/  LDL.LU R32, [R1+0x290] ;  /* 0x0002900001207983 */ /* 0x000ee20000300800 */
[----:B------:R-:W-:-:S03]  /*22300*/  MOV R38, R29 ;  /* 0x0000001d00267202 */ /* 0x000fc60000000f00 */
[----:B------:R-:W4:Y:S04]  /*22310*/  LDL.LU R31, [R1+0x294] ;  /* 0x00029400011f7983 */ /* 0x000f280000300800 */
[----:B------:R-:W4:Y:S04]  /*22320*/  LDL.LU R30, [R1+0x270] ;  /* 0x00027000011e7983 */ /* 0x000f280000300800 */
[----:B------:R-:W4:Y:S04]  /*22330*/  LDL.LU R29, [R1+0x274] ;  /* 0x00027400011d7983 */ /* 0x000f280000300800 */
        /* <DEDUP_REMOVED lines=8> */
[----:B0-----:R-:W4:Y:S04]  /*223c0*/  LDL.LU R3, [R1+0x358] ;  /* 0x0003580001037983 */ /* 0x001f280000300800 */
[----:B-1----:R-:W4:Y:S04]  /*223d0*/  LDL.LU R2, [R1+0x35c] ;  /* 0x00035c0001027983 */ /* 0x002f280000300800 */
[----:B------:R-:W4:Y:S01]  /*223e0*/  LDL.LU R4, [R1+0x348] ;  /* 0x0003480001047983 */ /* 0x000f220000300800 */
[----:B------:R-:W-:-:S04]  /*223f0*/  LOP3.LUT R7, R7, 0xffff7fff, RZ, 0xc0, !PT ;  /* 0xffff7fff07077812 */ /* 0x000fc800078ec0ff */
[----:B------:R-:W-:Y:S02]  /*22400*/  @P1 LOP3.LUT R7, R7, 0x8000, RZ, 0xfc, !PT ;  /* 0x0000800007071812 */ /* 0x000fe400078efcff */
[C---:B------:R-:W-:Y:S01]  /*22410*/  FSETP.GEU.AND P1, PT, |R103|.reuse, 1.175494350822287508e-38, PT ;  /* 0x008000006700780b */ /* 0x040fe20003f2e200 */
[----:B------:R-:W-:Y:S01]  /*22420*/  @P0 FMUL R103, R103, 0.25 ;  /* 0x3e80000067670820 */ /* 0x000fe20000400000 */
[----:B------:R-:W-:Y:S01]  /*22430*/  FSETP.GT.AND P0, PT, |R104|, 8.50705917302346158658e+37, PT ;  /* 0x7e8000006800780b */ /* 0x000fe20003f04200 */
        /* <DEDUP_REMOVED lines=17> */
[----:B------:R-:W-:Y:S01]  /*22550*/  @P0 FMUL R10, R10, 0.25 ;  /* 0x3e8000000a0a0820 */ /* 0x000fe20000400000 */
[----:B------:R-:W-:Y:S01]  /*22560*/  MOV R54, R44 ;  /* 0x0000002c00367202 */ /* 0x000fe20000000f00 */
[----:B------:R-:W-:Y:S02]  /*22570*/  @P0 FMUL R9, R9, 0.25 ;  /* 0x3e80000009090820 */ /* 0x000fe40000400000 */
[----:B------:R-:W-:Y:S02]  /*22580*/  @P0 FMUL R8, R8, 0.25 ;  /* 0x3e80000008080820 */ /* 0x000fe40000400000 */
[----:B------:R-:W-:Y:S02]  /*22590*/  @P0 FMUL R5, R5, 0.25 ;  /* 0x3e80000005050820 */ /* 0x000fe40000400000 */
[----:B--2---:R-:W-:Y:S02]  /*225a0*/  IMAD.MOV.U32 R41, RZ, RZ, R37 ;  /* 0x000000ffff297224 */ /* 0x004fe400078e0025 */
[----:B------:R-:W-:Y:S01]  /*225b0*/  IMAD.MOV.U32 R37, RZ, RZ, R33 ;  /* 0x000000ffff257224 */ /* 0x000fe200078e0021 */
[----:B---3--:R-:W-:-:S02]  /*225c0*/  MOV R36, R32 ;  /* 0x0000002000247202 */ /* 0x008fc40000000f00 */
[----:B------:R-:W2:Y:S01]  /*225d0*/  LDL.LU R32, [R1+0x220] ;  /* 0x0002200001207983 */ /* 0x000ea20000300800 */
[----:B----4-:R-:W-:-:S03]  /*225e0*/  IMAD.MOV.U32 R35, RZ, RZ, R31 ;  /* 0x000000ffff237224 */ /* 0x010fc600078e001f */
[----:B------:R-:W3:Y:S01]  /*225f0*/  LDL.LU R31, [R1+0x224] ;  /* 0x00022400011f7983 */ /* 0x000ee20000300800 */
[----:B------:R-:W-:-:S03]  /*22600*/  MOV R34, R30 ;  /* 0x0000001e00227202 */ /* 0x000fc60000000f00 */
[----:B------:R-:W4:Y:S01]  /*22610*/  LDL.LU R30, [R1+0x1d0] ;  /* 0x0001d000011e7983 */ /* 0x000f220000300800 */
[----:B------:R-:W-:-:S03]  /*22620*/  IMAD.MOV.U32 R33, RZ, RZ, R29 ;  /* 0x000000ffff217224 */ /* 0x000fc600078e001d */
[----:B------:R-:W2:Y:S04]  /*22630*/  LDL.LU R29, [R1+0x1d4] ;  /* 0x0001d400011d7983 */ /* 0x000ea80000300800 */
[----:B------:R-:W2:Y:S04]  /*22640*/  LDL.LU R44, [R1+0x298] ;  /* 0x00029800012c7983 */ /* 0x000ea80000300800 */
[----:B------:R-:W-:Y:S04]  /*22650*/  STL [R1+0x358], R11 ;  /* 0x0003580b01007387 */ /* 0x000fe80000100800 */
[----:B------:R-:W-:Y:S04]  /*22660*/  STL [R1+0x35c], R10 ;  /* 0x00035c0a01007387 */ /* 0x000fe80000100800 */
[----:B------:R-:W-:Y:S04]  /*22670*/  STL [R1+0x360], R9 ;  /* 0x0003600901007387 */ /* 0x000fe80000100800 */
[----:B------:R-:W-:Y:S04]  /*22680*/  STL [R1+0x364], R8 ;  /* 0x0003640801007387 */ /* 0x000fe80000100800 */
[----:B------:R-:W-:Y:S01]  /*22690*/  STL [R1+0x368], R5 ;  /* 0x0003680501007387 */ /* 0x000fe20000100800 */
[----:B------:R-:W-:-:S02]  /*226a0*/  @P0 FMUL R2, R2, 0.25 ;  /* 0x3e80000002020820 */ /* 0x000fc40000400000 */
[----:B------:R-:W-:-:S05]  /*226b0*/  @P0 FMUL R4, R4, 0.25 ;  /* 0x3e80000004040820 */ /* 0x000fca0000400000 */
[----:B------:R-:W-:Y:S04]  /*226c0*/  STL [R1+0x36c], R4 ;  /* 0x00036c0401007387 */ /* 0x000fe80000100800 */
[----:B------:R0:W-:Y:S04]  /*226d0*/  STL [R1+0x370], R2 ;  /* 0x0003700201007387 */ /* 0x0001e80000100800 */
[----:B0-----:R-:W2:Y:S04]  /*226e0*/  LDL.LU R2, [R1+0x350] ;  /* 0x0003500001027983 */ /* 0x001ea80000300800 */
[----:B------:R-:W3:Y:S04]  /*226f0*/  LDL.LU R4, [R1+0x354] ;  /* 0x0003540001047983 */ /* 0x000ee80000300800 */
[----:B------:R-:W4:Y:S04]  /*22700*/  LDL.LU R5, [R1+0x340] ;  /* 0x0003400001057983 */ /* 0x000f280000300800 */
[----:B------:R-:W4:Y:S04]  /*22710*/  LDL.LU R11, [R1+0x310] ;  /* 0x00031000010b7983 */ /* 0x000f280000300800 */
[----:B------:R-:W4:Y:S01]  /*22720*/  LDL.LU R12, [R1+0x314] ;  /* 0x00031400010c7983 */ /* 0x000f220000300800 */
[----:B------:R-:W-:Y:S01]  /*22730*/  LOP3.LUT R7, R7, 0xffffbfff, RZ, 0xc0, !PT ;  /* 0xffffbfff07077812 */ /* 0x000fe200078ec0ff */
[----:B------:R-:W-:-:S03]  /*22740*/  @P0 FMUL R3, R3, 0.25 ;  /* 0x3e80000003030820 */ /* 0x000fc60000400000 */
[----:B------:R-:W-:Y:S02]  /*22750*/  @P1 LOP3.LUT R7, R7, 0x4000, RZ, 0xfc, !PT ;  /* 0x0000400007071812 */ /* 0x000fe400078efcff */
[C---:B------:R-:W-:Y:S01]  /*22760*/  FSETP.GEU.AND P1, PT, |R104|.reuse, 1.175494350822287508e-38, PT ;  /* 0x008000006800780b */ /* 0x040fe20003f2e200 */
[----:B------:R-:W-:Y:S01]  /*22770*/  @P0 FMUL R104, R104, 0.25 ;  /* 0x3e80000068680820 */ /* 0x000fe20000400000 */
[----:B------:R-:W-:Y:S02]  /*22780*/  FSETP.GT.AND P0, PT, |R105|, 8.50705917302346158658e+37, PT ;  /* 0x7e8000006900780b */ /* 0x000fe40003f04200 */
[----:B------:R-:W-:Y:S01]  /*22790*/  MOV R10, R54 ;  /* 0x00000036000a7202 */ /* 0x000fe20000000f00 */
[----:B------:R-:W-:Y:S01]  /*227a0*/  IMAD.MOV.U32 R9, RZ, RZ, R55 ;  /* 0x000000ffff097224 */ /* 0x000fe200078e0037 */
[----:B------:R-:W-:-:S09]  /*227b0*/  MOV R8, R56 ;  /* 0x0000003800087202 */ /* 0x000fd20000000f00 */
[----:B------:R-:W-:Y:S02]  /*227c0*/  @P0 FMUL R10, R10, 0.25 ;  /* 0x3e8000000a0a0820 */ /* 0x000fe40000400000 */
[----:B------:R-:W-:Y:S02]  /*227d0*/  @P0 FMUL R9, R9, 0.25 ;  /* 0x3e80000009090820 */ /* 0x000fe40000400000 */
[----:B------:R-:W-:Y:S02]  /*227e0*/  @P0 FMUL R8, R8, 0.25 ;  /* 0x3e80000008080820 */ /* 0x000fe40000400000 */
[----:B--2---:R-:W-:Y:S02]  /*227f0*/  @P0 FMUL R2, R2, 0.25 ;  /* 0x3e80000002020820 */ /* 0x004fe40000400000 */
[----:B---3--:R-:W-:Y:S02]  /*22800*/  @P0 FMUL R4, R4, 0.25 ;  /* 0x3e80000004040820 */ /* 0x008fe40000400000 */
[----:B----4-:R-:W-:-:S02]  /*22810*/  @P0 FMUL R5, R5, 0.25 ;  /* 0x3e80000005050820 */ /* 0x010fc40000400000 */
[----:B------:R-:W-:Y:S02]  /*22820*/  @P0 FMUL R11, R11, 0.25 ;  /* 0x3e8000000b0b0820 */ /* 0x000fe40000400000 */
[----:B------:R-:W-:-:S05]  /*22830*/  @P0 FMUL R12, R12, 0.25 ;  /* 0x3e8000000c0c0820 */ /* 0x000fca0000400000 */
        /* <DEDUP_REMOVED lines=8> */
[----:B0-----:R-:W2:Y:S04]  /*228c0*/  LDL.LU R4, [R1+0xf8] ;  /* 0x0000f80001047983 */ /* 0x001ea80000300800 */
[----:B------:R-:W3:Y:S04]  /*228d0*/  LDL.LU R5, [R1+0xfc] ;  /* 0x0000fc0001057983 */ /* 0x000ee80000300800 */
[----:B------:R-:W4:Y:S04]  /*228e0*/  LDL.LU R8, [R1+0xe8] ;  /* 0x0000e80001087983 */ /* 0x000f280000300800 */
[----:B-1----:R-:W4:Y:S04]  /*228f0*/  LDL.LU R2, [R1+0xec] ;  /* 0x0000ec0001027983 */ /* 0x002f280000300800 */
        /* <DEDUP_REMOVED lines=8> */
[----:B------:R-:W-:-:S13]  /*22980*/  FSETP.GT.AND P0, PT, |R106|, 8.50705917302346158658e+37, PT ;  /* 0x7e8000006a00780b */ /* 0x000fda0003f04200 */
[----:B--2---:R-:W-:Y:S02]  /*22990*/  @P0 FMUL R4, R4, 0.25 ;  /* 0x3e80000004040820 */ /* 0x004fe40000400000 */
[----:B---3--:R-:W-:Y:S02]  /*229a0*/  @P0 FMUL R5, R5, 0.25 ;  /* 0x3e80000005050820 */ /* 0x008fe40000400000 */
[----:B----4-:R-:W-:Y:S02]  /*229b0*/  @P0 FMUL R8, R8, 0.25 ;  /* 0x3e80000008080820 */ /* 0x010fe40000400000 */
[----:B------:R-:W-:Y:S02]  /*229c0*/  @P0 FMUL R9, R9, 0.25 ;  /* 0x3e80000009090820 */ /* 0x000fe40000400000 */
[----:B------:R-:W-:Y:S02]  /*229d0*/  @P0 FMUL R10, R10, 0.25 ;  /* 0x3e8000000a0a0820 */ /* 0x000fe40000400000 */
[----:B------:R-:W-:-:S02]  /*229e0*/  @P0 FMUL R11, R11, 0.25 ;  /* 0x3e8000000b0b0820 */ /* 0x000fc40000400000 */
        /* <DEDUP_REMOVED lines=8> */
[----:B0-----:R-:W2:Y:S04]  /*22a70*/  LDL.LU R4, [R1+0xf0] ;  /* 0x0000f00001047983 */ /* 0x001ea80000300800 */
[----:B------:R-:W3:Y:S04]  /*22a80*/  LDL.LU R5, [R1+0xf4] ;  /* 0x0000f40001057983 */ /* 0x000ee80000300800 */
[----:B------:R-:W4:Y:S04]  /*22a90*/  LDL.LU R8, [R1+0xe0] ;  /* 0x0000e00001087983 */ /* 0x000f280000300800 */
        /* <DEDUP_REMOVED lines=10> */
[----:B------:R-:W-:-:S10]  /*22b40*/  IMAD.MOV.U32 R12, RZ, RZ, R53 ;  /* 0x000000ffff0c7224 */ /* 0x000fd400078e0035 */
[----:B------:R-:W-:Y:S02]  /*22b50*/  @P0 FMUL R13, R13, 0.25 ;  /* 0x3e8000000d0d0820 */ /* 0x000fe40000400000 */
[----:B------:R-:W-:-:S03]  /*22b60*/  @P0 FMUL R12, R12, 0.25 ;  /* 0x3e8000000c0c0820 */ /* 0x000fc60000400000 */
[----:B------:R-:W-:Y:S04]  /*22b70*/  STL [R1+0xa8], R13 ;  /* 0x0000a80d01007387 */ /* 0x000fe80000100800 */
[----:B------:R-:W-:Y:S01]  /*22b80*/  STL [R1+0xac], R12 ;  /* 0x0000ac0c01007387 */ /* 0x000fe20000100800 */
[----:B--2---:R-:W-:Y:S02]  /*22b90*/  @P0 FMUL R4, R4, 0.25 ;  /* 0x3e80000004040820 */ /* 0x004fe40000400000 */
[----:B---3--:R-:W-:Y:S02]  /*22ba0*/  @P0 FMUL R5, R5, 0.25 ;  /* 0x3e80000005050820 */ /* 0x008fe40000400000 */
[----:B----4-:R-:W-:Y:S02]  /*22bb0*/  @P0 FMUL R8, R8, 0.25 ;  /* 0x3e80000008080820 */ /* 0x010fe40000400000 */
[----:B------:R-:W-:-:S02]  /*22bc0*/  @P0 FMUL R9, R9, 0.25 ;  /* 0x3e80000009090820 */ /* 0x000fc40000400000 */
[----:B------:R-:W-:Y:S02]  /*22bd0*/  @P0 FMUL R10, R10, 0.25 ;  /* 0x3e8000000a0a0820 */ /* 0x000fe40000400000 */
[----:B------:R-:W-:-:S05]  /*22be0*/  @P0 FMUL R11, R11, 0.25 ;  /* 0x3e8000000b0b0820 */ /* 0x000fca0000400000 */
        /* <DEDUP_REMOVED lines=48> */
[----:B------:R-:W-:-:S09]  /*22ef0*/  LOP3.LUT R7, R7, 0xfffffdff, RZ, 0xc0, !PT ;  /* 0xfffffdff07077812 */ /* 0x000fd200078ec0ff */
[----:B------:R-:W-:Y:S02]  /*22f00*/  @P0 FMUL R13, R13, 0.25 ;  /* 0x3e8000000d0d0820 */ /* 0x000fe40000400000 */
[----:B------:R-:W-:Y:S02]  /*22f10*/  @P0 FMUL R12, R12, 0.25 ;  /* 0x3e8000000c0c0820 */ /* 0x000fe40000400000 */
[----:B------:R-:W-:Y:S01]  /*22f20*/  @P0 FMUL R10, R10, 0.25 ;  /* 0x3e8000000a0a0820 */ /* 0x000fe20000400000 */
[----:B------:R-:W-:Y:S01]  /*22f30*/  STL [R1+0x68], R13 ;  /* 0x0000680d01007387 */ /* 0x000fe20000100800 */
[----:B------:R-:W-:Y:S02]  /*22f40*/  @P1 LOP3.LUT R7, R7, 0x200, RZ, 0xfc, !PT ;  /* 0x0000020007071812 */ /* 0x000fe400078efcff */
[C---:B------:R-:W-:Y:S01]  /*22f50*/  FSETP.GEU.AND P1, PT, |R113|.reuse, 1.175494350822287508e-38, PT ;  /* 0x008000007100780b */ /* 0x040fe20003f2e200 */
[----:B------:R-:W-:Y:S01]  /*22f60*/  STL [R1+0x6c], R12 ;  /* 0x00006c0c01007387 */ /* 0x000fe20000100800 */
[----:B------:R-:W-:-:S02]  /*22f70*/  @P0 FMUL R113, R113, 0.25 ;  /* 0x3e80000071710820 */ /* 0x000fc40000400000 */
[----:B--2---:R-:W-:Y:S02]  /*22f80*/  @P0 FMUL R4, R4, 0.25 ;  /* 0x3e80000004040820 */ /* 0x004fe40000400000 */
[----:B---3--:R-:W-:Y:S02]  /*22f90*/  @P0 FMUL R5, R5, 0.25 ;  /* 0x3e80000005050820 */ /* 0x008fe40000400000 */
[----:B----4-:R-:W-:Y:S02]  /*22fa0*/  @P0 FMUL R8, R8, 0.25 ;  /* 0x3e80000008080820 */ /* 0x010fe40000400000 */
[----:B------:R-:W-:Y:S02]  /*22fb0*/  @P0 FMUL R9, R9, 0.25 ;  /* 0x3e80000009090820 */ /* 0x000fe40000400000 */
[----:B------:R-:W-:-:S05]  /*22fc0*/  @P0 FMUL R11, R11, 0.25 ;  /* 0x3e8000000b0b0820 */ /* 0x000fca0000400000 */
[----:B------:R-:W-:Y:S04]  /*22fd0*/  STL [R1+0x70], R11 ;  /* 0x0000700b01007387 */ /* 0x000fe80000100800 */
[----:B------:R-:W-:Y:S04]  /*22fe0*/  STL [R1+0x74], R10 ;  /* 0x0000740a01007387 */ /* 0x000fe80000100800 */
[----:B------:R-:W-:Y:S04]  /*22ff0*/  STL [R1+0x78], R9 ;  /* 0x0000780901007387 */ /* 0x000fe80000100800 */
[----:B------:R-:W-:Y:S04]  /*23000*/  STL [R1+0x7c], R8 ;  /* 0x00007c0801007387 */ /* 0x000fe80000100800 */
[----:B------:R0:W-:Y:S04]  /*23010*/  STL [R1+0x80], R5 ;  /* 0x0000800501007387 */ /* 0x0001e80000100800 */
[----:B------:R1:W-:Y:S04]  /*23020*/  STL [R1+0x84], R4 ;  /* 0x0000840401007387 */ /* 0x0003e80000100800 */
[----:B------:R2:W-:Y:S04]  /*23030*/  STL [R1+0xbb0], R113 ;  /* 0x000bb07101007387 */ /* 0x0005e80000100800 */
[----:B0-----:R-:W3:Y:S04]  /*23040*/  LDL.LU R5, [R1+0x308] ;  /* 0x0003080001057983 */ /* 0x001ee80000300800 */
[----:B------:R-:W4:Y:S04]  /*23050*/  LDL.LU R8, [R1+0x30c] ;  /* 0x00030c0001087983 */ /* 0x000f280000300800 */
[----:B------:R-:W4:Y:S04]  /*23060*/  LDL.LU R9, [R1+0x218] ;  /* 0x0002180001097983 */ /* 0x000f280000300800 */
[----:B------:R-:W4:Y:S04]  /*23070*/  LDL.LU R10, [R1+0x21c] ;  /* 0x00021c00010a7983 */ /* 0x000f280000300800 */
[----:B-1----:R-:W4:Y:S04]  /*23080*/  LDL.LU R4, [R1+0x268] ;  /* 0x0002680001047983 */ /* 0x002f280000300800 */
[----:B--2---:R-:W2:Y:S01]  /*23090*/  LDL.LU R113, [R1+0x26c] ;  /* 0x00026c0001717983 */ /* 0x004ea20000300800 */
[----:B------:R-:W-:Y:S01]  /*230a0*/  FSETP.GT.AND P0, PT, |R115|, 8.50705917302346158658e+37, PT ;  /* 0x7e8000007300780b */ /* 0x000fe20003f04200 */
[----:B------:R-:W-:Y:S01]  /*230b0*/  IMAD.MOV.U32 R12, RZ, RZ, R45 ;  /* 0x000000ffff0c7224 */ /* 0x000fe200078e002d */
[----:B------:R-:W-:-:S02]  /*230c0*/  MOV R11, R46 ;  /* 0x0000002e000b7202 */ /* 0x000fc40000000f00 */
[----:B------:R-:W-:-:S04]  /*230d0*/  LOP3.LUT R7, R7, 0xfffffeff, RZ, 0xc0, !PT ;  /* 0xfffffeff07077812 */ /* 0x000fc800078ec0ff */
[----:B------:R-:W-:-:S05]  /*230e0*/  @P1 LOP3.LUT R7, R7, 0x100, RZ, 0xfc, !PT ;  /* 0x0000010007071812 */ /* 0x000fca00078efcff */
[----:B------:R-:W-:Y:S02]  /*230f0*/  @P0 FMUL R12, R12, 0.25 ;  /* 0x3e8000000c0c0820 */ /* 0x000fe40000400000 */
[----:B------:R-:W-:Y:S01]  /*23100*/  @P0 FMUL R11, R11, 0.25 ;  /* 0x3e8000000b0b0820 */ /* 0x000fe20000400000 */
[C---:B------:R-:W-:Y:S02]  /*23110*/  FSETP.GEU.AND P1, PT, |R115|.reuse, 1.175494350822287508e-38, PT ;  /* 0x008000007300780b */ /* 0x040fe40003f2e200 */
[----:B------:R-:W-:Y:S01]  /*23120*/  STL [R1+0x48], R12 ;  /* 0x0000480c01007387 */ /* 0x000fe20000100800 */
[----:B------:R-:W-:-:S03]  /*23130*/  @P0 FMUL R115, R115, 0.25 ;  /* 0x3e80000073730820 */ /* 0x000fc60000400000 */
[----:B------:R-:W-:Y:S01]  /*23140*/  STL [R1+0x4c], R11 ;  /* 0x00004c0b01007387 */ /* 0x000fe20000100800 */
[----:B---3--:R-:W-:Y:S02]  /*23150*/  @P0 FMUL R5, R5, 0.25 ;  /* 0x3e80000005050820 */ /* 0x008fe40000400000 */
[----:B----4-:R-:W-:Y:S02]  /*23160*/  @P0 FMUL R8, R8, 0.25 ;  /* 0x3e80000008080820 */ /* 0x010fe40000400000 */
[----:B------:R-:W-:Y:S02]  /*23170*/  @P0 FMUL R9, R9, 0.25 ;  /* 0x3e80000009090820 */ /* 0x000fe40000400000 */
[----:B------:R-:W-:Y:S02]  /*23180*/  @P0 FMUL R10, R10, 0.25 ;  /* 0x3e8000000a0a0820 */ /* 0x000fe40000400000 */
[----:B------:R-:W-:Y:S02]  /*23190*/  @P0 FMUL R4, R4, 0.25 ;  /* 0x3e80000004040820 */ /* 0x000fe40000400000 */
[----:B--2---:R-:W-:-:S05]  /*231a0*/  @P0 FMUL R113, R113, 0.25 ;  /* 0x3e80000071710820 */ /* 0x004fca0000400000 */
        /* <DEDUP_REMOVED lines=12> */
[----:B------:R-:W4:Y:S04]  /*23270*/  LDL.LU R12, [R1+0x264] ;  /* 0x00026400010c7983 */ /* 0x000f280000300800 */
[----:B------:R-:W4:Y:S04]  /*23280*/  LDL.LU R13, [R1+0x1f0] ;  /* 0x0001f000010d7983 */ /* 0x000f280000300800 */
[----:B------:R-:W4:Y:S01]  /*23290*/  LDL.LU R15, [R1+0x1f4] ;  /* 0x0001f400010f7983 */ /* 0x000f220000300800 */
[----:B------:R-:W-:-:S02]  /*232a0*/  FSETP.GT.AND P0, PT, |R114|, 8.50705917302346158658e+37, PT ;  /* 0x7e8000007200780b */ /* 0x000fc40003f04200 */
[----:B------:R-:W-:-:S04]  /*232b0*/  LOP3.LUT R7, R7, 0xffffff7f, RZ, 0xc0, !PT ;  /* 0xffffff7f07077812 */ /* 0x000fc800078ec0ff */
[----:B------:R-:W-:Y:S02]  /*232c0*/  @P1 LOP3.LUT R7, R7, 0x80, RZ, 0xfc, !PT ;  /* 0x0000008007071812 */ /* 0x000fe400078efcff */
[----:B------:R-:W-:-:S05]  /*232d0*/  FSETP.GEU.AND P1, PT, |R114|, 1.175494350822287508e-38, PT ;  /* 0x008000007200780b */ /* 0x000fca0003f2e200 */
[----:B------:R-:W-:Y:S01]  /*232e0*/  @P0 FMUL R114, R114, 0.25 ;  /* 0x3e80000072720820 */ /* 0x000fe20000400000 */
[----:B------:R-:W-:-:S07]  /*232f0*/  LOP3.LUT R7, R7, 0xffffffbf, RZ, 0xc0, !PT ;  /* 0xffffffbf07077812 */ /* 0x000fce00078ec0ff */
[----:B------:R-:W-:Y:S02]  /*23300*/  @P1 LOP3.LUT R7, R7, 0x40, RZ, 0xfc, !PT ;  /* 0x0000004007071812 */ /* 0x000fe400078efcff */
[----:B------:R-:W-:Y:S02]  /*23310*/  FSETP.GEU.AND P1, PT, |R117|, 1.175494350822287508e-38, PT ;  /* 0x008000007500780b */ /* 0x000fe40003f2e200 */
[----:B------:R-:W-:Y:S01]  /*23320*/  MOV R95, R32 ;  /* 0x00000020005f7202 */ /* 0x000fe20000000f00 */
[----:B------:R-:W-:Y:S01]  /*23330*/  IMAD.MOV.U32 R108, RZ, RZ, R33 ;  /* 0x000000ffff6c7224 */ /* 0x000fe200078e0021 */
[----:B------:R-:W-:Y:S01]  /*23340*/  MOV R109, R34 ;  /* 0x00000022006d7202 */ /* 0x000fe20000000f00 */
[----:B------:R-:W-:Y:S01]  /*23350*/  IMAD.MOV.U32 R110, RZ, RZ, R35 ;  /* 0x000000ffff6e7224 */ /* 0x000fe200078e0023 */
[----:B------:R-:W-:Y:S01]  /*23360*/  MOV R111, R36 ;  /* 0x00000024006f7202 */ /* 0x000fe20000000f00 */
[----:B--2---:R-:W-:Y:S02]  /*23370*/  @P0 FMUL R5, R5, 0.25 ;  /* 0x3e80000005050820 */ /* 0x004fe40000400000 */
[----:B---3--:R-:W-:-:S02]  /*23380*/  @P0 FMUL R8, R8, 0.25 ;  /* 0x3e80000008080820 */ /* 0x008fc40000400000 */
[----:B----4-:R-:W-:Y:S02]  /*23390*/  @P0 FMUL R9, R9, 0.25 ;  /* 0x3e80000009090820 */ /* 0x010fe40000400000 */
[----:B------:R-:W-:Y:S02]  /*233a0*/  @P0 FMUL R10, R10, 0.25 ;  /* 0x3e8000000a0a0820 */ /* 0x000fe40000400000 */
[----:B------:R-:W-:Y:S02]  /*233b0*/  @P0 FMUL R11, R11, 0.25 ;  /* 0x3e8000000b0b0820 */ /* 0x000fe40000400000 */
[----:B------:R-:W-:Y:S02]  /*233c0*/  @P0 FMUL R12, R12, 0.25 ;  /* 0x3e8000000c0c0820 */ /* 0x000fe40000400000 */
[----:B------:R-:W-:Y:S02]  /*233d0*/  @P0 FMUL R13, R13, 0.25 ;  /* 0x3e8000000d0d0820 */ /* 0x000fe40000400000 */
[----:B------:R-:W-:Y:S01]  /*233e0*/  @P0 FMUL R15, R15, 0.25 ;  /* 0x3e8000000f0f0820 */ /* 0x000fe20000400000 */
[----:B------:R-:W-:-:S04]  /*233f0*/  FSETP.GT.AND P0, PT, |R117|, 8.50705917302346158658e+37, PT ;  /* 0x7e8000007500780b */ /* 0x000fc80003f04200 */
[----:B------:R-:W-:Y:S04]  /*23400*/  STL [R1+0x28], R15 ;  /* 0x0000280f01007387 */ /* 0x000fe80000100800 */
[----:B------:R0:W-:Y:S04]  /*23410*/  STL [R1+0x2c], R13 ;  /* 0x00002c0d01007387 */ /* 0x0001e80000100800 */
[----:B------:R1:W-:Y:S04]  /*23420*/  STL [R1+0x30], R12 ;  /* 0x0000300c01007387 */ /* 0x0003e80000100800 */
[----:B------:R2:W-:Y:S04]  /*23430*/  STL [R1+0x34], R11 ;  /* 0x0000340b01007387 */ /* 0x0005e80000100800 */
[----:B------:R3:W-:Y:S01]  /*23440*/  STL [R1+0x38], R10 ;  /* 0x0000380a01007387 */ /* 0x0007e20000100800 */
[----:B0-----:R-:W-:-:S03]  /*23450*/  MOV R13, R38 ;  /* 0x00000026000d7202 */ /* 0x001fc60000000f00 */
[----:B------:R0:W-:Y:S01]  /*23460*/  STL [R1+0x3c], R9 ;  /* 0x00003c0901007387 */ /* 0x0001e20000100800 */
[----:B-1----:R-:W-:Y:S01]  /*23470*/  IMAD.MOV.U32 R12, RZ, RZ, R39 ;  /* 0x000000ffff0c7224 */ /* 0x002fe200078e0027 */
[----:B--2---:R-:W-:Y:S02]  /*23480*/  MOV R11, R40 ;  /* 0x00000028000b7202 */ /* 0x004fe40000000f00 */
[----:B------:R1:W-:Y:S01]  /*23490*/  STL [R1+0x40], R8 ;  /* 0x0000400801007387 */ /* 0x0003e20000100800 */
[----:B------:R-:W-:-:S03]  /*234a0*/  IMAD.MOV.U32 R15, RZ, RZ, R37 ;  /* 0x000000ffff0f7224 */ /* 0x000fc600078e0025 */
[----:B------:R2:W-:Y:S01]  /*234b0*/  STL [R1+0x44], R5 ;  /* 0x0000440501007387 */ /* 0x0005e20000100800 */
[----:B---3--:R-:W-:Y:S01]  /*234c0*/  IMAD.MOV.U32 R10, RZ, RZ, R41 ;  /* 0x000000ffff0a7224 */ /* 0x008fe200078e0029 */
[----:B0-----:R-:W-:Y:S01]  /*234d0*/  MOV R9, R42 ;  /* 0x0000002a00097202 */ /* 0x001fe20000000f00 */
[----:B-1----:R-:W-:Y:S01]  /*234e0*/  IMAD.MOV.U32 R8, RZ, RZ, R43 ;  /* 0x000000ffff087224 */ /* 0x002fe200078e002b */
[----:B--2---:R-:W-:Y:S01]  /*234f0*/  MOV R5, R44 ;  /* 0x0000002c00057202 */ /* 0x004fe20000000f00 */
[----:B------:R-:W-:Y:S02]  /*23500*/  @P0 FMUL R15, R15, 0.25 ;  /* 0x3e8000000f0f0820 */ /* 0x000fe40000400000 */
[----:B------:R-:W-:Y:S02]  /*23510*/  @P0 FMUL R13, R13, 0.25 ;  /* 0x3e8000000d0d0820 */ /* 0x000fe40000400000 */
[----:B------:R-:W-:Y:S02]  /*23520*/  @P0 FMUL R12, R12, 0.25 ;  /* 0x3e8000000c0c0820 */ /* 0x000fe40000400000 */
[----:B------:R-:W-:-:S02]  /*23530*/  @P0 FMUL R11, R11, 0.25 ;  /* 0x3e8000000b0b0820 */ /* 0x000fc40000400000 */
[----:B------:R-:W-:Y:S02]  /*23540*/  @P0 FMUL R10, R10, 0.25 ;  /* 0x3e8000000a0a0820 */ /* 0x000fe40000400000 */
[----:B------:R-:W-:Y:S02]  /*23550*/  @P0 FMUL R9, R9, 0.25 ;  /* 0x3e80000009090820 */ /* 0x000fe40000400000 */
[----:B------:R-:W-:Y:S02]  /*23560*/  @P0 FMUL R8, R8, 0.25 ;  /* 0x3e80000008080820 */ /* 0x000fe40000400000 */
[----:B------:R-:W-:Y:S02]  /*23570*/  @P0 FMUL R5, R5, 0.25 ;  /* 0x3e80000005050820 */ /* 0x000fe40000400000 */
[----:B------:R-:W-:Y:S01]  /*23580*/  @P0 FMUL R117, R117, 0.25 ;  /* 0x3e80000075750820 */ /* 0x000fe20000400000 */
[----:B------:R-:W-:Y:S01]  /*23590*/  FSETP.GT.AND P0, PT, |R116|, 8.50705917302346158658e+37, PT ;  /* 0x7e8000007400780b */ /* 0x000fe20003f04200 */
[----:B------:R-:W-:Y:S04]  /*235a0*/  STL [R1+0xba8], R114 ;  /* 0x000ba87201007387 */ /* 0x000fe80000100800 */
[----:B------:R-:W-:Y:S04]  /*235b0*/  STL [R1+0x8], R15 ;  /* 0x0000080f01007387 */ /* 0x000fe80000100800 */
[----:B------:R-:W-:Y:S04]  /*235c0*/  STL [R1+0xc], R13 ;  /* 0x00000c0d01007387 */ /* 0x000fe80000100800 */
[----:B------:R-:W-:Y:S04]  /*235d0*/  STL [R1+0x10], R12 ;  /* 0x0000100c01007387 */ /* 0x000fe80000100800 */
[----:B------:R0:W-:Y:S04]  /*235e0*/  STL [R1+0x14], R11 ;  /* 0x0000140b01007387 */ /* 0x0001e80000100800 */
[----:B------:R1:W-:Y:S04]  /*235f0*/  STL [R1+0x18], R10 ;  /* 0x0000180a01007387 */ /* 0x0003e80000100800 */
[----:B------:R2:W-:Y:S01]  /*23600*/  STL [R1+0x1c], R9 ;  /* 0x00001c0901007387 */ /* 0x0005e20000100800 */
[----:B0-----:R-:W-:Y:S01]  /*23610*/  IMAD.MOV.U32 R11, RZ, RZ, R29 ;  /* 0x000000ffff0b7224 */ /* 0x001fe200078e001d */
[----:B-1----:R-:W-:-:S03]  /*23620*/  MOV R10, R30 ;  /* 0x0000001e000a7202 */ /* 0x002fc60000000f00 */
[----:B------:R-:W-:Y:S02]  /*23630*/  @P0 FMUL R11, R11, 0.25 ;  /* 0x3e8000000b0b0820 */ /* 0x000fe40000400000 */
[----:B--2---:R-:W-:Y:S01]  /*23640*/  IMAD.MOV.U32 R9, RZ, RZ, R31 ;  /* 0x000000ffff097224 */ /* 0x004fe200078e001f */
[----:B------:R0:W-:Y:S01]  /*23650*/  STL [R1+0x20], R8 ;  /* 0x0000200801007387 */ /* 0x0001e20000100800 */
        /* <DEDUP_REMOVED lines=8> */
[----:B------:R-:W-:Y:S04]  /*236e0*/  STL [R1+0xbb4], R11 ;  /* 0x000bb40b01007387 */ /* 0x000fe80000100800 */
[----:B------:R-:W-:Y:S04]  /*236f0*/  STL [R1+0xbb8], R10 ;  /* 0x000bb80a01007387 */ /* 0x000fe80000100800 */
[----:B------:R-:W-:Y:S04]  /*23700*/  STL [R1+0xbbc], R9 ;  /* 0x000bbc0901007387 */ /* 0x000fe80000100800 */
[----:B------:R-:W-:Y:S04]  /*23710*/  STL [R1+0xbc0], R95 ;  /* 0x000bc05f01007387 */ /* 0x000fe80000100800 */
[----:B------:R-:W-:Y:S04]  /*23720*/  STL [R1+0xbc4], R108 ;  /* 0x000bc46c01007387 */ /* 0x000fe80000100800 */
[----:B------:R-:W-:Y:S04]  /*23730*/  STL [R1+0xbc8], R109 ;  /* 0x000bc86d01007387 */ /* 0x000fe80000100800 */
[----:B------:R-:W-:Y:S04]  /*23740*/  STL [R1+0xbcc], R110 ;  /* 0x000bcc6e01007387 */ /* 0x000fe80000100800 */
[----:B------:R-:W2:Y:S04]  /*23750*/  LDL.LU R13, [R1+0x2fc] ;  /* 0x0002fc00010d7983 */ /* 0x000ea80000300800 */
        /* <DEDUP_REMOVED lines=8> */
[----:B------:R-:W-:-:S03]  /*237e0*/  MOV R12, R28 ;  /* 0x0000001c000c7202 */ /* 0x000fc60000000f00 */
        /* <DEDUP_REMOVED lines=38> */
[----:B------:R-:W-:Y:S01]  /*23a50*/  LOP3.LUT R7, R7, 0xffffffef, RZ, 0xc0, !PT ;  /* 0xffffffef07077812 */ /* 0x000fe200078ec0ff */
[----:B------:R-:W-:Y:S01]  /*23a60*/  @P0 FMUL R111, R111, 0.25 ;  /* 0x3e8000006f6f0820 */ /* 0x000fe20000400000 */
[----:B------:R-:W-:Y:S01]  /*23a70*/  FSETP.GT.AND P2, PT, |R121|, 8.50705917302346158658e+37, PT ;  /* 0x7e8000007900780b */ /* 0x000fe20003f44200 */
[----:B0-----:R-:W4:Y:S01]  /*23a80*/  LDL.LU R8, [R1] ;  /* 0x0000000001087983 */ /* 0x001f220000300800 */
[----:B------:R-:W-:-:S02]  /*23a90*/  @P1 LOP3.LUT R7, R7, 0x10, RZ, 0xfc, !PT ;  /* 0x0000001007071812 */ /* 0x000fc400078efcff */
[C---:B------:R-:W-:Y:S01]  /*23aa0*/  FSETP.GEU.AND P1, PT, |R116|.reuse, 1.175494350822287508e-38, PT ;  /* 0x008000007400780b */ /* 0x040fe20003f2e200 */
[----:B------:R-:W4:Y:S01]  /*23ab0*/  LDL.LU R62, [R1+0x1e8] ;  /* 0x0001e800013e7983 */ /* 0x000f220000300800 */
[----:B------:R-:W-:Y:S01]  /*23ac0*/  LOP3.LUT R7, R7, 0xfffffff7, RZ, 0xc0, !PT ;  /* 0xfffffff707077812 */ /* 0x000fe200078ec0ff */
[----:B------:R-:W-:Y:S01]  /*23ad0*/  @P0 FMUL R116, R116, 0.25 ;  /* 0x3e80000074740820 */ /* 0x000fe20000400000 */
[----:B------:R-:W-:Y:S01]  /*23ae0*/  FSETP.GT.AND P3, PT, |R123|, 8.50705917302346158658e+37, PT ;  /* 0x7e8000007b00780b */ /* 0x000fe20003f64200 */
[----:B------:R-:W4:Y:S08]  /*23af0*/  LDL.LU R63, [R1+0x1ec] ;  /* 0x0001ec00013f7983 */ /* 0x000f300000300800 */
[----:B------:R-:W-:Y:S01]  /*23b00*/  @P1 LOP3.LUT R7, R7, 0x8, RZ, 0xfc, !PT ;  /* 0x0000000807071812 */ /* 0x000fe200078efcff */
[----:B------:R-:W4:Y:S01]  /*23b10*/  LDL.LU R64, [R1+0x1c8] ;  /* 0x0001c80001407983 */ /* 0x000f220000300800 */
[----:B------:R-:W-:-:S02]  /*23b20*/  FSETP.GEU.AND P1, PT, |R118|, 1.175494350822287508e-38, PT ;  /* 0x008000007600780b */ /* 0x000fc40003f2e200 */
[----:B------:R-:W-:Y:S01]  /*23b30*/  LOP3.LUT R7, R7, 0xfffffffb, RZ, 0xc0, !PT ;  /* 0xfffffffb07077812 */ /* 0x000fe200078ec0ff */
[----:B------:R-:W4:Y:S01]  /*23b40*/  LDL.LU R65, [R1+0x1cc] ;  /* 0x0001cc0001417983 */ /* 0x000f220000300800 */
[----:B------:R-:W-:Y:S02]  /*23b50*/  FSETP.GT.AND P0, PT, |R118|, 8.50705917302346158658e+37, PT ;  /* 0x7e8000007600780b */ /* 0x000fe40003f04200 */
[----:B------:R-:W-:Y:S01]  /*23b60*/  FSETP.GT.AND P4, PT, |R70|, 8.50705917302346158658e+37, PT ;  /* 0x7e8000004600780b */ /* 0x000fe20003f84200 */
[----:B------:R-:W4:Y:S04]  /*23b70*/  LDL.LU R66, [R1+0x1b8] ;  /* 0x0001b80001427983 */ /* 0x000f280000300800 */
[----:B------:R-:W4:Y:S02]  /*23b80*/  LDL.LU R67, [R1+0x1bc] ;  /* 0x0001bc0001437983 */ /* 0x000f240000300800 */
[----:B------:R-:W-:-:S02]  /*23b90*/  @P1 LOP3.LUT R7, R7, 0x4, RZ, 0xfc, !PT ;  /* 0x0000000407071812 */ /* 0x000fc400078efcff */
[----:B------:R-:W-:Y:S01]  /*23ba0*/  FSETP.GEU.AND P1, PT, |R120|, 1.175494350822287508e-38, PT ;  /* 0x008000007800780b */ /* 0x000fe20003f2e200 */
[----:B------:R-:W4:Y:S01]  /*23bb0*/  LDL.LU R68, [R1+0x1a8] ;  /* 0x0001a80001447983 */ /* 0x000f220000300800 */
[----:B------:R-:W-:Y:S01]  /*23bc0*/  LOP3.LUT R7, R7, 0xfffffffd, RZ, 0xc0, !PT ;  /* 0xfffffffd07077812 */ /* 0x000fe200078ec0ff */
[----:B------:R-:W-:Y:S02]  /*23bd0*/  @P0 FMUL R12, R12, 0.25 ;  /* 0x3e8000000c0c0820 */ /* 0x000fe40000400000 */
[----:B------:R-:W-:Y:S01]  /*23be0*/  @P0 FMUL R118, R118, 0.25 ;  /* 0x3e80000076760820 */ /* 0x000fe20000400000 */
[----:B------:R-:W4:Y:S07]  /*23bf0*/  LDL.LU R69, [R1+0x1ac] ;  /* 0x0001ac0001457983 */ /* 0x000f2e0000300800 */
[----:B------:R-:W-:-:S02]  /*23c00*/  @P1 LOP3.LUT R7, R7, 0x2, RZ, 0xfc, !PT ;  /* 0x0000000207071812 */ /* 0x000fc400078efcff */
[----:B------:R-:W-:Y:S02]  /*23c10*/  FSETP.GEU.AND P1, PT, |R119|, 1.175494350822287508e-38, PT ;  /* 0x008000007700780b */ /* 0x000fe40003f2e200 */
[----:B------:R-:W-:-:S11]  /*23c20*/  LOP3.LUT R7, R7, 0xfffffffe, RZ, 0xc0, !PT ;  /* 0xfffffffe07077812 */ /* 0x000fd600078ec0ff */
[----:B------:R-:W-:Y:S02]  /*23c30*/  @P1 LOP3.LUT R7, R7, 0x1, RZ, 0xfc, !PT ;  /* 0x0000000107071812 */ /* 0x000fe400078efcff */
[----:B------:R-:W-:Y:S01]  /*23c40*/  FSETP.GT.AND P1, PT, |R122|, 8.50705917302346158658e+37, PT ;  /* 0x7e8000007a00780b */ /* 0x000fe20003f24200 */
[----:B--2---:R-:W-:Y:S02]  /*23c50*/  @P0 FMUL R13, R13, 0.25 ;  /* 0x3e8000000d0d0820 */ /* 0x004fe40000400000 */
[----:B---3--:R-:W-:Y:S02]  /*23c60*/  @P0 FMUL R15, R15, 0.25 ;  /* 0x3e8000000f0f0820 */ /* 0x008fe40000400000 */
[----:B----4-:R-:W-:Y:S02]  /*23c70*/  @P0 FMUL R16, R16, 0.25 ;  /* 0x3e80000010100820 */ /* 0x010fe40000400000 */
[----:B------:R-:W-:Y:S02]  /*23c80*/  @P0 FMUL R17, R17, 0.25 ;  /* 0x3e80000011110820 */ /* 0x000fe40000400000 */
[----:B------:R-:W-:-:S02]  /*23c90*/  @P0 FMUL R19, R19, 0.25 ;  /* 0x3e80000013130820 */ /* 0x000fc40000400000 */
[----:B------:R-:W-:Y:S02]  /*23ca0*/  @P0 FMUL R20, R20, 0.25 ;  /* 0x3e80000014140820 */ /* 0x000fe40000400000 */
[----:B------:R-:W-:Y:S01]  /*23cb0*/  @P0 FMUL R21, R21, 0.25 ;  /* 0x3e80000015150820 */ /* 0x000fe20000400000 */
[----:B------:R-:W-:-:S13]  /*23cc0*/  FSETP.GT.AND P0, PT, |R120|, 8.50705917302346158658e+37, PT ;  /* 0x7e8000007800780b */ /* 0x000fda0003f04200 */
[----:B------:R-:W-:Y:S02]  /*23cd0*/  @P0 FMUL R24, R24, 0.25 ;  /* 0x3e80000018180820 */ /* 0x000fe40000400000 */
[----:B------:R-:W-:Y:S02]  /*23ce0*/  @P0 FMUL R25, R25, 0.25 ;  /* 0x3e80000019190820 */ /* 0x000fe40000400000 */
[----:B------:R-:W-:Y:S02]  /*23cf0*/  @P0 FMUL R23, R23, 0.25 ;  /* 0x3e80000017170820 */ /* 0x000fe40000400000 */
[----:B------:R-:W-:Y:S02]  /*23d00*/  @P0 FMUL R26, R26, 0.25 ;  /* 0x3e8000001a1a0820 */ /* 0x000fe40000400000 */
[----:B------:R-:W-:Y:S02]  /*23d10*/  @P0 FMUL R22, R22, 0.25 ;  /* 0x3e80000016160820 */ /* 0x000fe40000400000 */
[----:B------:R-:W-:-:S02]  /*23d20*/  @P0 FMUL R27, R27, 0.25 ;  /* 0x3e8000001b1b0820 */ /* 0x000fc40000400000 */
[----:B------:R-:W-:Y:S02]  /*23d30*/  @P0 FMUL R120, R120, 0.25 ;  /* 0x3e80000078780820 */ /* 0x000fe40000400000 */
        /* <DEDUP_REMOVED lines=12> */
[C---:B------:R-:W-:Y:S01]  /*23e00*/  FSETP.GEU.AND P0, PT, |R122|.reuse, 1.175494350822287508e-38, PT ;  /* 0x008000007a00780b */ /* 0x040fe20003f0e200 */
[----:B------:R-:W-:Y:S02]  /*23e10*/  @P1 FMUL R122, R122, 0.25 ;  /* 0x3e8000007a7a1820 */ /* 0x000fe40000400000 */
[----:B------:R-:W-:Y:S02]  /*23e20*/  @P1 FMUL R38, R38, 0.25 ;  /* 0x3e80000026261820 */ /* 0x000fe40000400000 */
[----:B------:R-:W-:-:S02]  /*23e30*/  @P1 FMUL R39, R39, 0.25 ;  /* 0x3e80000027271820 */ /* 0x000fc40000400000 */
[----:B------:R-:W-:Y:S02]  /*23e40*/  @P1 FMUL R40, R40, 0.25 ;  /* 0x3e80000028281820 */ /* 0x000fe40000400000 */
[----:B------:R-:W-:Y:S02]  /*23e50*/  @P1 FMUL R41, R41, 0.25 ;  /* 0x3e80000029291820 */ /* 0x000fe40000400000 */
[----:B------:R-:W-:Y:S02]  /*23e60*/  @P1 FMUL R42, R42, 0.25 ;  /* 0x3e8000002a2a1820 */ /* 0x000fe40000400000 */
[----:B------:R-:W-:Y:S02]  /*23e70*/  @P1 FMUL R43, R43, 0.25 ;  /* 0x3e8000002b2b1820 */ /* 0x000fe40000400000 */
[----:B------:R-:W-:Y:S02]  /*23e80*/  @P1 FMUL R44, R44, 0.25 ;  /* 0x3e8000002c2c1820 */ /* 0x000fe40000400000 */
[----:B------:R-:W-:Y:S01]  /*23e90*/  @P1 FMUL R45, R45, 0.25 ;  /* 0x3e8000002d2d1820 */ /* 0x000fe20000400000 */
[C---:B------:R-:W-:Y:S01]  /*23ea0*/  FSETP.GEU.AND P1, PT, |R121|.reuse, 1.175494350822287508e-38, PT ;  /* 0x008000007900780b */ /* 0x040fe20003f2e200 */
[----:B------:R-:W-:-:S02]  /*23eb0*/  @P2 FMUL R121, R121, 0.25 ;  /* 0x3e80000079792820 */ /* 0x000fc40000400000 */
[----:B------:R-:W-:Y:S02]  /*23ec0*/  @P2 FMUL R46, R46, 0.25 ;  /* 0x3e8000002e2e2820 */ /* 0x000fe40000400000 */
[----:B------:R-:W-:Y:S02]  /*23ed0*/  @P2 FMUL R47, R47, 0.25 ;  /* 0x3e8000002f2f2820 */ /* 0x000fe40000400000 */
[----:B------:R-:W-:Y:S02]  /*23ee0*/  @P2 FMUL R48, R48, 0.25 ;  /* 0x3e80000030302820 */ /* 0x000fe40000400000 */
[----:B------:R-:W-:Y:S02]  /*23ef0*/  @P2 FMUL R49, R49, 0.25 ;  /* 0x3e80000031312820 */ /* 0x000fe40000400000 */
[----:B------:R-:W-:Y:S02]  /*23f00*/  @P2 FMUL R50, R50, 0.25 ;  /* 0x3e80000032322820 */ /* 0x000fe40000400000 */
[----:B------:R-:W-:-:S02]  /*23f10*/  @P2 FMUL R51, R51, 0.25 ;  /* 0x3e80000033332820 */ /* 0x000fc40000400000 */
[----:B------:R-:W-:Y:S02]  /*23f20*/  @P2 FMUL R52, R52, 0.25 ;  /* 0x3e80000034342820 */ /* 0x000fe40000400000 */
[----:B------:R-:W-:Y:S01]  /*23f30*/  @P2 FMUL R53, R53, 0.25 ;  /* 0x3e80000035352820 */ /* 0x000fe20000400000 */
[C---:B------:R-:W-:Y:S01]  /*23f40*/  FSETP.GEU.AND P2, PT, |R123|.reuse, 1.175494350822287508e-38, PT ;  /* 0x008000007b00780b */ /* 0x040fe20003f4e200 */
        /* <DEDUP_REMOVED lines=9> */
[C---:B------:R-:W-:Y:S01]  /*23fe0*/  FSETP.GEU.AND P3, PT, |R70|.reuse, 1.175494350822287508e-38, PT ;  /* 0x008000004600780b */ /* 0x040fe20003f6e200 */
[----:B------:R-:W-:-:S05]  /*23ff0*/  @P4 FMUL R70, R70, 0.25 ;  /* 0x3e80000046464820 */ /* 0x000fca0000400000 */
        /* <DEDUP_REMOVED lines=17> */
[----:B------:R-:W-:-:S02]  /*24110*/  FSETP.GT.AND P6, PT, |R125|, 8.50705917302346158658e+37, PT ;  /* 0x7e8000007d00780b */ /* 0x000fc40003fc4200 */
[----:B------:R-:W-:Y:S01]  /*24120*/  FSETP.GT.AND P5, PT, |R8|, 8.50705917302346158658e+37, PT ;  /* 0x7e8000000800780b */ /* 0x000fe20003fa4200 */
        /* <DEDUP_REMOVED lines=10> */
[----:B------:R-:W-:Y:S02]  /*241d0*/  IMAD.MOV.U32 R115, RZ, RZ, R4 ;  /* 0x000000ffff737224 */ /* 0x000fe400078e0004 */
        /* <DEDUP_REMOVED lines=27> */
[----:B------:R-:W2:Y:S04]  /*24390*/  LDL.LU R86, [R1+0x2a0] ;  /* 0x0002a00001567983 */ /* 0x000ea80000300800 */
[----:B------:R-:W3:Y:S04]  /*243a0*/  LDL.LU R87, [R1+0x2a4] ;  /* 0x0002a40001577983 */ /* 0x000ee80000300800 */
[----:B------:R-:W4:Y:S04]  /*243b0*/  LDL.LU R88, [R1+0x280] ;  /* 0x0002800001587983 */ /* 0x000f280000300800 */
[----:B------:R-:W2:Y:S04]  /*243c0*/  LDL.LU R89, [R1+0x284] ;  /* 0x0002840001597983 */ /* 0x000ea80000300800 */
[----:B------:R-:W2:Y:S04]  /*243d0*/  LDL.LU R90, [R1+0x230] ;  /* 0x00023000015a7983 */ /* 0x000ea80000300800 */
[----:B------:R-:W2:Y:S04]  /*243e0*/  LDL.LU R91, [R1+0x234] ;  /* 0x00023400015b7983 */ /* 0x000ea80000300800 */
[----:B------:R-:W3:Y:S04]  /*243f0*/  LDL.LU R92, [R1+0x200] ;  /* 0x00020000015c7983 */ /* 0x000ee80000300800 */
[----:B------:R-:W4:Y:S04]  /*24400*/  LDL.LU R93, [R1+0x204] ;  /* 0x00020400015d7983 */ /* 0x000f280000300800 */
[----:B------:R-:W4:Y:S04]  /*24410*/  LDL R108, [R1+0x588] ;  /* 0x00058800016c7983 */ /* 0x000f280000100800 */
        /* <DEDUP_REMOVED lines=11> */
[----:B------:R-:W4:Y:S01]  /*244d0*/  LDL R97, [R1+0x57c] ;  /* 0x00057c0001617983 */ /* 0x000f220000100800 */
[----:B------:R-:W-:-:S03]  /*244e0*/  @P0 LOP3.LUT R14, R14, 0x4000, RZ, 0xfc, !PT ;  /* 0x000040000e0e0812 */ /* 0x000fc600078efcff */
[----:B0-----:R-:W4:Y:S01]  /*244f0*/  LDL.LU R125, [R1+0x8] ;  /* 0x00000800017d7983 */ /* 0x001f220000300800 */
[----:B------:R-:W-:-:S03]  /*24500*/  LOP3.LUT R14, R14, 0xffff7fff, RZ, 0xc0, !PT ;  /* 0xffff7fff0e0e7812 */ /* 0x000fc600078ec0ff */
[----:B------:R-:W4:Y:S01]  /*24510*/  LDL.LU R78, [R1+0xc] ;  /* 0x00000c00014e7983 */ /* 0x000f220000300800 */
[----:B------:R-:W-:-:S03]  /*24520*/  @P1 LOP3.LUT R14, R14, 0x8000, RZ, 0xfc, !PT ;  /* 0x000080000e0e1812 */ /* 0x000fc600078efcff */
[----:B------:R-:W4:Y:S01]  /*24530*/  LDL.LU R79, [R1+0x10] ;  /* 0x00001000014f7983 */ /* 0x000f220000300800 */
[----:B------:R-:W-:Y:S02]  /*24540*/  LOP3.LUT R14, R14, 0xfffeffff, RZ, 0xc0, !PT ;  /* 0xfffeffff0e0e7812 */ /* 0x000fe400078ec0ff */
[C---:B------:R-:W-:Y:S01]  /*24550*/  LOP3.LUT P1, RZ, R7.reuse, 0x2000000, RZ, 0xc0, !PT ;  /* 0x0200000007ff7812 */ /* 0x040fe2000782c0ff */
[----:B------:R-:W4:Y:S01]  /*24560*/  LDL.LU R80, [R1+0x14] ;  /* 0x0000140001507983 */ /* 0x000f220000300800 */
[----:B------:R-:W-:Y:S02]  /*24570*/  @P2 LOP3.LUT R14, R14, 0x10000, RZ, 0xfc, !PT ;  /* 0x000100000e0e2812 */ /* 0x000fe400078efcff */
[----:B------:R-:W-:Y:S01]  /*24580*/  FSETP.GT.AND P2, PT, |R124|, 8.50705917302346158658e+37, PT ;  /* 0x7e8000007c00780b */ /* 0x000fe20003f44200 */
[----:B------:R-:W4:Y:S01]  /*24590*/  LDL.LU R81, [R1+0x18] ;  /* 0x0000180001517983 */ /* 0x000f220000300800 */
[----:B------:R-:W-:-:S03]  /*245a0*/  LOP3.LUT P0, RZ, R7, 0x1000000, RZ, 0xc0, !PT ;  /* 0x0100000007ff7812 */ /* 0x000fc6000780c0ff */
[----:B------:R-:W4:Y:S04]  /*245b0*/  LDL.LU R82, [R1+0x1c] ;  /* 0x00001c0001527983 */ /* 0x000f280000300800 */
[----:B------:R-:W4:Y:S04]  /*245c0*/  LDL.LU R83, [R1+0x20] ;  /* 0x0000200001537983 */ /* 0x000f280000300800 */
[----:B------:R-:W4:Y:S04]  /*245d0*/  LDL.LU R84, [R1+0x24] ;  /* 0x0000240001547983 */ /* 0x000f280000300800 */
[----:B------:R-:W4:Y:S01]  /*245e0*/  LDL.LU R85, [R1+0x4] ;  /* 0x0000040001557983 */ /* 0x000f220000300800 */
[----:B--2---:R-:W-:-:S02]  /*245f0*/  @P2 FMUL R91, R91, 0.25 ;  /* 0x3e8000005b5b2820 */ /* 0x004fc40000400000 */
[----:B---3--:R-:W-:Y:S02]  /*24600*/  @P2 FMUL R92, R92, 0.25 ;  /* 0x3e8000005c5c2820 */ /* 0x008fe40000400000 */
[----:B----4-:R-:W-:Y:S02]  /*24610*/  @P2 FMUL R93, R93, 0.25 ;  /* 0x3e8000005d5d2820 */ /* 0x010fe40000400000 */
[----:B------:R-:W-:-:S03]  /*24620*/  @!P1 FMUL R108, R108, 16777216 ;  /* 0x4b8000006c6c9820 */ /* 0x000fc60000400000 */
[----:B------:R-:W-:Y:S01]  /*24630*/  STL [R1+0xb98], R93 ;  /* 0x000b985d01007387 */ /* 0x000fe20000100800 */
[----:B------:R-:W-:-:S03]  /*24640*/  @!P1 FMUL R96, R96, 16777216 ;  /* 0x4b80000060609820 */ /* 0x000fc60000400000 */
[----:B------:R-:W-:Y:S01]  /*24650*/  STL [R1+0xb9c], R92 ;  /* 0x000b9c5c01007387 */ /* 0x000fe20000100800 */
[----:B------:R-:W-:-:S03]  /*24660*/  @!P1 FMUL R5, R5, 16777216 ;  /* 0x4b80000005059820 */ /* 0x000fc60000400000 */
[----:B------:R-:W-:Y:S04]  /*24670*/  STL [R1+0xba0], R91 ;  /* 0x000ba05b01007387 */ /* 0x000fe80000100800 */
[----:B------:R-:W-:Y:S01]  /*24680*/  @!P1 STL [R1+0x588], R108 ;  /* 0x0005886c01009387 */ /* 0x000fe20000100800 */
[----:B------:R-:W-:-:S03]  /*24690*/  @!P1 FMUL R9, R9, 16777216 ;  /* 0x4b80000009099820 */ /* 0x000fc60000400000 */
[----:B------:R0:W-:Y:S01]  /*246a0*/  @!P1 STL [R1+0x58c], R96 ;  /* 0x00058c6001009387 */ /* 0x0001e20000100800 */
[----:B------:R-:W-:Y:S02]  /*246b0*/  @!P1 FMUL R114, R114, 16777216 ;  /* 0x4b80000072729820 */ /* 0x000fe40000400000 */
[----:B------:R-:W-:Y:S01]  /*246c0*/  @!P1 FMUL R10, R10, 16777216 ;  /* 0x4b8000000a0a9820 */ /* 0x000fe20000400000 */
[----:B0-----:R-:W2:Y:S04]  /*246d0*/  LDL R96, [R1+0x580] ;  /* 0x0005800001607983 */ /* 0x001ea80000100800 */
[----:B------:R0:W-:Y:S01]  /*246e0*/  @!P1 STL [R1+0x594], R5 ;  /* 0x0005940501009387 */ /* 0x0001e20000100800 */
[----:B------:R-:W-:-:S03]  /*246f0*/  @!P1 FMUL R95, R95, 16777216 ;  /* 0x4b8000005f5f9820 */ /* 0x000fc60000400000 */
[----:B------:R-:W3:Y:S01]  /*24700*/  LDL R91, [R1+0x544] ;  /* 0x00054400015b7983 */ /* 0x000ee20000100800 */
[----:B------:R-:W-:-:S03]  /*24710*/  @!P0 FMUL R4, R4, 16777216 ;  /* 0x4b80000004048820 */ /* 0x000fc60000400000 */
[----:B------:R-:W4:Y:S04]  /*24720*/  LDL R92, [R1+0x548] ;  /* 0x00054800015c7983 */ /* 0x000f280000100800 */
[----:B0-----:R-:W4:Y:S04]  /*24730*/  LDL R5, [R1+0x584] ;  /* 0x0005840001057983 */ /* 0x001f280000100800 */
[----:B------:R0:W-:Y:S01]  /*24740*/  @!P1 STL [R1+0x598], R9 ;  /* 0x0005980901009387 */ /* 0x0001e20000100800 */
[----:B------:R-:W-:-:S03]  /*24750*/  @!P0 FMUL R11, R11, 16777216 ;  /* 0x4b8000000b0b8820 */ /* 0x000fc60000400000 */
[----:B------:R-:W4:Y:S04]  /*24760*/  LDL R93, [R1+0x54c] ;  /* 0x00054c00015d7983 */ /* 0x000f280000100800 */
[----:B------:R1:W-:Y:S01]  /*24770*/  @!P1 STL [R1+0x59c], R114 ;  /* 0x00059c7201009387 */ /* 0x0003e20000100800 */
[----:B------:R-:W-:-:S03]  /*24780*/  @!P0 FMUL R94, R94, 16777216 ;  /* 0x4b8000005e5e8820 */ /* 0x000fc60000400000 */
[----:B------:R-:W4:Y:S01]  /*24790*/  LDL R110, [R1+0x550] ;  /* 0x00055000016e7983 */ /* 0x000f220000100800 */
[----:B------:R-:W-:-:S03]  /*247a0*/  @!P0 FMUL R117, R117, 16777216 ;  /* 0x4b80000075758820 */ /* 0x000fc60000400000 */
[----:B0-----:R-:W4:Y:S04]  /*247b0*/  LDL R9, [R1+0x554] ;  /* 0x0005540001097983 */ /* 0x001f280000100800 */
[----:B-1----:R-:W4:Y:S04]  /*247c0*/  LDL R114, [R1+0x558] ;  /* 0x0005580001727983 */ /* 0x002f280000100800 */
[----:B------:R-:W-:Y:S04]  /*247d0*/  @!P1 STL [R1+0x5a8], R10 ;  /* 0x0005a80a01009387 */ /* 0x000fe80000100800 */
[----:B------:R-:W-:Y:S04]  /*247e0*/  @!P1 STL [R1+0x5a0], R95 ;  /* 0x0005a05f01009387 */ /* 0x000fe80000100800 */
[----:B------:R0:W-:Y:S04]  /*247f0*/  @!P0 STL [R1+0x568], R4 ;  /* 0x0005680401008387 */ /* 0x0001e80000100800 */
[----:B0-----:R-:W4:Y:S04]  /*24800*/  LDL R4, [R1+0x55c] ;  /* 0x00055c0001047983 */ /* 0x001f280000100800 */
[----:B------:R-:W-:Y:S04]  /*24810*/  @!P0 STL [R1+0x564], R11 ;  /* 0x0005640b01008387 */ /* 0x000fe80000100800 */
[----:B------:R-:W4:Y:S04]  /*24820*/  LDL R10, [R1+0x560] ;  /* 0x00056000010a7983 */ /* 0x000f280000100800 */
[----:B------:R0:W-:Y:S04]  /*24830*/  @!P0 STL [R1+0x574], R94 ;  /* 0x0005745e01008387 */ /* 0x0001e80000100800 */
[----:B------:R1:W-:Y:S04]  /*24840*/  @!P0 STL [R1+0x56c], R117 ;  /* 0x00056c7501008387 */ /* 0x0003e80000100800 */
[----:B0-----:R-:W4:Y:S01]  /*24850*/  LDL R94, [R1+0x524] ;  /* 0x00052400015e7983 */ /* 0x001f220000100800 */
[----:B------:R-:W-:-:S05]  /*24860*/  @!P0 FMUL R98, R98, 16777216 ;  /* 0x4b80000062628820 */ /* 0x000fca0000400000 */
[----:B------:R0:W-:Y:S01]  /*24870*/  @!P0 STL [R1+0x570], R98 ;  /* 0x0005706201008387 */ /* 0x0001e20000100800 */
[----:B------:R-:W-:-:S03]  /*24880*/  @!P0 FMUL R97, R97, 16777216 ;  /* 0x4b80000061618820 */ /* 0x000fc60000400000 */
[----:B------:R-:W4:Y:S04]  /*24890*/  LDL R11, [R1+0x52c] ;  /* 0x00052c00010b7983 */ /* 0x000f280000100800 */
[----:B------:R-:W4:Y:S04]  /*248a0*/  LDL R109, [R1+0x528] ;  /* 0x00052800016d7983 */ /* 0x000f280000100800 */
[----:B------:R-:W4:Y:S04]  /*248b0*/  LDL R108, [R1+0x530] ;  /* 0x00053000016c7983 */ /* 0x000f280000100800 */
[----:B------:R-:W4:Y:S04]  /*248c0*/  LDL R95, [R1+0x534] ;  /* 0x00053400015f7983 */ /* 0x000f280000100800 */
[----:B-1----:R-:W4:Y:S04]  /*248d0*/  LDL R117, [R1+0x538] ;  /* 0x0005380001757983 */ /* 0x002f280000100800 */
[----:B------:R1:W-:Y:S04]  /*248e0*/  @!P0 STL [R1+0x57c], R97 ;  /* 0x00057c6101008387 */ /* 0x0003e80000100800 */
[----:B0-----:R-:W4:Y:S04]  /*248f0*/  LDL R98, [R1+0x53c] ;  /* 0x00053c0001627983 */ /* 0x001f280000100800 */
[----:B-1----:R-:W4:Y:S01]  /*24900*/  LDL R97, [R1+0x540] ;  /* 0x0005400001617983 */ /* 0x002f220000100800 */
[----:B------:R-:W-:-:S04]  /*24910*/  LOP3.LUT R0, R0, 0xfdffffff, RZ, 0xc0, !PT ;  /* 0xfdffffff00007812 */ /* 0x000fc800078ec0ff */
[----:B------:R-:W-:Y:S02]  /*24920*/  @P5 LOP3.LUT R0, R0, 0x2000000, RZ, 0xfc, !PT ;  /* 0x0200000000005812 */ /* 0x000fe400078efcff */
[----:B------:R-:W-:Y:S01]  /*24930*/  LOP3.LUT P5, RZ, R7, 0x800000, RZ, 0xc0, !PT ;  /* 0x0080000007ff7812 */ /* 0x000fe200078ac0ff */
[----:B------:R-:W-:Y:S01]  /*24940*/  @P2 FMUL R90, R90, 0.25 ;  /* 0x3e8000005a5a2820 */ /* 0x000fe20000400000 */
[----:B------:R-:W-:Y:S01]  /*24950*/  FSETP.GEU.AND P6, PT, |R124|, 1.175494350822287508e-38, PT ;  /* 0x008000007c00780b */ /* 0x000fe20003fce200 */
[----:B------:R-:W-:Y:S02]  /*24960*/  @P2 FMUL R89, R89, 0.25 ;  /* 0x3e80000059592820 */ /* 0x000fe40000400000 */
[----:B------:R-:W-:Y:S02]  /*24970*/  @P2 FMUL R88, R88, 0.25 ;  /* 0x3e80000058582820 */ /* 0x000fe40000400000 */
[----:B------:R-:W-:Y:S02]  /*24980*/  @P2 FMUL R87, R87, 0.25 ;  /* 0x3e80000057572820 */ /* 0x000fe40000400000 */
[----:B------:R-:W-:-:S02]  /*24990*/  @P2 FMUL R86, R86, 0.25 ;  /* 0x3e80000056562820 */ /* 0x000fc40000400000 */
[----:B------:R-:W-:Y:S01]  /*249a0*/  @P2 FMUL R124, R124, 0.25 ;  /* 0x3e8000007c7c2820 */ /* 0x000fe20000400000 */
[----:B------:R-:W-:Y:S01]  /*249b0*/  LOP3.LUT P2, RZ, R7, 0x400000, RZ, 0xc0, !PT ;  /* 0x0040000007ff7812 */ /* 0x000fe2000784c0ff */
[----:B--2---:R-:W-:-:S05]  /*249c0*/  @!P0 FMUL R96, R96, 16777216 ;  /* 0x4b80000060608820 */ /* 0x004fca0000400000 */
[----:B------:R0:W-:Y:S01]  /*249d0*/  @!P0 STL [R1+0x580], R96 ;  /* 0x0005806001008387 */ /* 0x0001e20000100800 */
[----:B---3--:R-:W-:Y:S02]  /*249e0*/  @!P5 FMUL R91, R91, 16777216 ;  /* 0x4b8000005b5bd820 */ /* 0x008fe40000400000 */
[----:B----4-:R-:W-:Y:S01]  /*249f0*/  @!P5 FMUL R92, R92, 16777216 ;  /* 0x4b8000005c5cd820 */ /* 0x010fe20000400000 */
[----:B0-----:R-:W2:Y:S01]  /*24a00*/  LDL.LU R96, [R1+0xbe4] ;  /* 0x000be40001607983 */ /* 0x001ea20000300800 */
[----:B------:R-:W-:-:S05]  /*24a10*/  @!P0 FMUL R5, R5, 16777216 ;  /* 0x4b80000005058820 */ /* 0x000fca0000400000 */
[----:B------:R0:W-:Y:S01]  /*24a20*/  @!P0 STL [R1+0x584], R5 ;  /* 0x0005840501008387 */ /* 0x0001e20000100800 */
[----:B------:R-:W-:-:S03]  /*24a30*/  @!P5 FMUL R93, R93, 16777216 ;  /* 0x4b8000005d5dd820 */ /* 0x000fc60000400000 */
[----:B0-----:R-:W3:Y:S01]  /*24a40*/  LDL.LU R5, [R1+0xbe0] ;  /* 0x000be00001057983 */ /* 0x001ee20000300800 */
[----:B------:R-:W-:-:S03]  /*24a50*/  @!P5 FMUL R110, R110, 16777216 ;  /* 0x4b8000006e6ed820 */ /* 0x000fc60000400000 */
[----:B------:R0:W-:Y:S01]  /*24a60*/  @!P5 STL [R1+0x544], R91 ;  /* 0x0005445b0100d387 */ /* 0x0001e20000100800 */
[----:B------:R-:W-:-:S03]  /*24a70*/  @!P5 FMUL R9, R9, 16777216 ;  /* 0x4b8000000909d820 */ /* 0x000fc60000400000 */
[----:B------:R1:W-:Y:S01]  /*24a80*/  @!P5 STL [R1+0x548], R92 ;  /* 0x0005485c0100d387 */ /* 0x0003e20000100800 */
[----:B------:R-:W-:-:S03]  /*24a90*/  @!P5 FMUL R114, R114, 16777216 ;  /* 0x4b8000007272d820 */ /* 0x000fc60000400000 */
[----:B------:R4:W-:Y:S04]  /*24aa0*/  @!P5 STL [R1+0x54c], R93 ;  /* 0x00054c5d0100d387 */ /* 0x0009e80000100800 */
[----:B0-----:R-:W3:Y:S04]  /*24ab0*/  LDL R91, [R1+0x504] ;  /* 0x00050400015b7983 */ /* 0x001ee80000100800 */
[----:B------:R0:W-:Y:S04]  /*24ac0*/  @!P5 STL [R1+0x550], R110 ;  /* 0x0005506e0100d387 */ /* 0x0001e80000100800 */
[----:B-1----:R-:W3:Y:S04]  /*24ad0*/  LDL R92, [R1+0x508] ;  /* 0x00050800015c7983 */ /* 0x002ee80000100800 */
[----:B------:R1:W-:Y:S01]  /*24ae0*/  @!P5 STL [R1+0x554], R9 ;  /* 0x000554090100d387 */ /* 0x0003e20000100800 */
[----:B------:R-:W-:-:S03]  /*24af0*/  @!P5 FMUL R4, R4, 16777216 ;  /* 0x4b8000000404d820 */ /* 0x000fc60000400000 */
[----:B----4-:R-:W4:Y:S04]  /*24b00*/  LDL R93, [R1+0x50c] ;  /* 0x00050c00015d7983 */ /* 0x010f280000100800 */
[----:B------:R1:W-:Y:S01]  /*24b10*/  @!P5 STL [R1+0x558], R114 ;  /* 0x000558720100d387 */ /* 0x0003e20000100800 */
[----:B------:R-:W-:-:S03]  /*24b20*/  @!P5 FMUL R10, R10, 16777216 ;  /* 0x4b8000000a0ad820 */ /* 0x000fc60000400000 */
[----:B0-----:R-:W4:Y:S04]  /*24b30*/  LDL R110, [R1+0x510] ;  /* 0x00051000016e7983 */ /* 0x001f280000100800 */
[----:B-1----:R-:W4:Y:S04]  /*24b40*/  LDL R9, [R1+0x514] ;  /* 0x0005140001097983 */ /* 0x002f280000100800 */
[----:B------:R-:W4:Y:S04]  /*24b50*/  LDL R114, [R1+0x518] ;  /* 0x0005180001727983 */ /* 0x000f280000100800 */
[----:B------:R0:W-:Y:S01]  /*24b60*/  @!P5 STL [R1+0x55c], R4 ;  /* 0x00055c040100d387 */ /* 0x0001e20000100800 */
[----:B------:R-:W-:-:S03]  /*24b70*/  @!P2 FMUL R94, R94, 16777216 ;  /* 0x4b8000005e5ea820 */ /* 0x000fc60000400000 */
[----:B0-----:R-:W4:Y:S04]  /*24b80*/  LDL.LU R4, [R1+0xbdc] ;  /* 0x000bdc0001047983 */ /* 0x001f280000300800 */
[----:B------:R0:W-:Y:S01]  /*24b90*/  @!P5 STL [R1+0x560], R10 ;  /* 0x0005600a0100d387 */ /* 0x0001e20000100800 */
[----:B------:R-:W-:-:S03]  /*24ba0*/  @!P2 FMUL R11, R11, 16777216 ;  /* 0x4b8000000b0ba820 */ /* 0x000fc60000400000 */
[----:B0-----:R-:W4:Y:S04]  /*24bb0*/  LDL R10, [R1+0x51c] ;  /* 0x00051c00010a7983 */ /* 0x001f280000100800 */
[----:B------:R0:W-:Y:S04]  /*24bc0*/  @!P2 STL [R1+0x524], R94 ;  /* 0x0005245e0100a387 */ /* 0x0001e80000100800 */
[----:B0-----:R-:W4:Y:S01]  /*24bd0*/  LDL.LU R94, [R1+0xbd8] ;  /* 0x000bd800015e7983 */ /* 0x001f220000300800 */
[----:B------:R-:W-:-:S03]  /*24be0*/  @!P2 FMUL R109, R109, 16777216 ;  /* 0x4b8000006d6da820 */ /* 0x000fc60000400000 */
[----:B------:R0:W-:Y:S01]  /*24bf0*/  @!P2 STL [R1+0x52c], R11 ;  /* 0x00052c0b0100a387 */ /* 0x0001e20000100800 */
[----:B------:R-:W-:Y:S02]  /*24c00*/  @!P2 FMUL R108, R108, 16777216 ;  /* 0x4b8000006c6ca820 */ /* 0x000fe40000400000 */
[----:B------:R-:W-:Y:S02]  /*24c10*/  @!P2 FMUL R95, R95, 16777216 ;  /* 0x4b8000005f5fa820 */ /* 0x000fe40000400000 */
[----:B------:R-:W-:Y:S01]  /*24c20*/  @!P2 FMUL R98, R98, 16777216 ;  /* 0x4b8000006262a820 */ /* 0x000fe20000400000 */
[----:B0-----:R-:W4:Y:S01]  /*24c30*/  LDL R11, [R1+0x520] ;  /* 0x00052000010b7983 */ /* 0x001f220000100800 */
[----:B------:R-:W-:Y:S02]  /*24c40*/  @!P2 FMUL R117, R117, 16777216 ;  /* 0x4b8000007575a820 */ /* 0x000fe40000400000 */
[----:B------:R-:W-:Y:S01]  /*24c50*/  @!P2 FMUL R97, R97, 16777216 ;  /* 0x4b8000006161a820 */ /* 0x000fe20000400000 */
[----:B------:R-:W-:Y:S04]  /*24c60*/  @!P2 STL [R1+0x528], R109 ;  /* 0x0005286d0100a387 */ /* 0x000fe80000100800 */
[----:B------:R-:W-:Y:S04]  /*24c70*/  @!P2 STL [R1+0x530], R108 ;  /* 0x0005306c0100a387 */ /* 0x000fe80000100800 */
[----:B------:R-:W-:Y:S04]  /*24c80*/  @!P2 STL [R1+0x534], R95 ;  /* 0x0005345f0100a387 */ /* 0x000fe80000100800 */
[----:B------:R0:W-:Y:S04]  /*24c90*/  @!P2 STL [R1+0x53c], R98 ;  /* 0x00053c620100a387 */ /* 0x0001e80000100800 */
[----:B------:R-:W-:Y:S04]  /*24ca0*/  @!P2 STL [R1+0x538], R117 ;  /* 0x000538750100a387 */ /* 0x000fe80000100800 */
[----:B0-----:R-:W4:Y:S04]  /*24cb0*/  LDL R98, [R1+0x4e4] ;  /* 0x0004e40001627983 */ /* 0x001f280000100800 */
[----:B------:R0:W-:Y:S01]  /*24cc0*/  @!P2 STL [R1+0x540], R97 ;  /* 0x000540610100a387 */ /* 0x0001e20000100800 */
[----:B------:R-:W-:-:S02]  /*24cd0*/  @!P1 FMUL R18, R18, 16777216 ;  /* 0x4b80000012129820 */ /* 0x000fc40000400000 */
[----:B------:R-:W-:Y:S01]  /*24ce0*/  @!P1 FMUL R6, R6, 16777216 ;  /* 0x4b80000006069820 */ /* 0x000fe20000400000 */
[----:B------:R-:W4:Y:S04]  /*24cf0*/  LDL R109, [R1+0x4f4] ;  /* 0x0004f400016d7983 */ /* 0x000f280000100800 */
[----:B------:R-:W4:Y:S04]  /*24d00*/  LDL R108, [R1+0x4f8] ;  /* 0x0004f800016c7983 */ /* 0x000f280000100800 */
[----:B0-----:R-:W4:Y:S01]  /*24d10*/  LDL R97, [R1+0x4e8] ;  /* 0x0004e80001617983 */ /* 0x001f220000100800 */
[----:B------:R-:W-:-:S03]  /*24d20*/  LOP3.LUT P1, RZ, R7, 0x200000, RZ, 0xc0, !PT ;  /* 0x0020000007ff7812 */ /* 0x000fc6000782c0ff */
[----:B------:R-:W4:Y:S04]  /*24d30*/  LDL R95, [R1+0x4fc] ;  /* 0x0004fc00015f7983 */ /* 0x000f280000100800 */
[----:B------:R-:W4:Y:S06]  /*24d40*/  LDL R117, [R1+0x500] ;  /* 0x0005000001757983 */ /* 0x000f2c0000100800 */
[----:B--2---:R-:W-:-:S02]  /*24d50*/  @!P1 FMUL R96, R96, 16777216 ;  /* 0x4b80000060609820 */ /* 0x004fc40000400000 */
[----:B---3--:R-:W-:Y:S01]  /*24d60*/  @!P0 FMUL R5, R5, 16777216 ;  /* 0x4b80000005058820 */ /* 0x008fe20000400000 */
[----:B------:R-:W-:Y:S01]  /*24d70*/  LOP3.LUT P0, RZ, R7, 0x100000, RZ, 0xc0, !PT ;  /* 0x0010000007ff7812 */ /* 0x000fe2000780c0ff */
[----:B------:R-:W-:Y:S02]  /*24d80*/  @!P1 FMUL R91, R91, 16777216 ;  /* 0x4b8000005b5b9820 */ /* 0x000fe40000400000 */
[----:B------:R-:W-:Y:S02]  /*24d90*/  @!P1 FMUL R92, R92, 16777216 ;  /* 0x4b8000005c5c9820 */ /* 0x000fe40000400000 */
[----:B----4-:R-:W-:Y:S02]  /*24da0*/  @!P1 FMUL R93, R93, 16777216 ;  /* 0x4b8000005d5d9820 */ /* 0x010fe40000400000 */
[----:B------:R-:W-:Y:S02]  /*24db0*/  @!P1 FMUL R110, R110, 16777216 ;  /* 0x4b8000006e6e9820 */ /* 0x000fe40000400000 */
[----:B------:R-:W-:-:S02]  /*24dc0*/  @!P1 FMUL R9, R9, 16777216 ;  /* 0x4b80000009099820 */ /* 0x000fc40000400000 */
[----:B------:R-:W-:Y:S02]  /*24dd0*/  @!P1 FMUL R114, R114, 16777216 ;  /* 0x4b80000072729820 */ /* 0x000fe40000400000 */
[----:B------:R-:W-:Y:S02]  /*24de0*/  @!P1 FMUL R10, R10, 16777216 ;  /* 0x4b8000000a0a9820 */ /* 0x000fe40000400000 */
[----:B------:R-:W-:-:S05]  /*24df0*/  @!P2 FMUL R94, R94, 16777216 ;  /* 0x4b8000005e5ea820 */ /* 0x000fca0000400000 */
[----:B------:R0:W-:Y:S04]  /*24e00*/  STL [R1+0xb90], R94 ;  /* 0x000b905e01007387 */ /* 0x0001e80000100800 */
[----:B0-----:R-:W2:Y:S04]  /*24e10*/  LDL R94, [R1+0x4f0] ;  /* 0x0004f000015e7983 */ /* 0x001ea80000100800 */
[----:B------:R0:W-:Y:S04]  /*24e20*/  @!P1 STL [R1+0x504], R91 ;  /* 0x0005045b01009387 */ /* 0x0001e80000100800 */
[----:B------:R1:W-:Y:S01]  /*24e30*/  @!P1 STL [R1+0x508], R92 ;  /* 0x0005085c01009387 */ /* 0x0003e20000100800 */
[----:B------:R-:W-:-:S03]  /*24e40*/  @!P1 FMUL R11, R11, 16777216 ;  /* 0x4b8000000b0b9820 */ /* 0x000fc60000400000 */
[----:B------:R-:W-:Y:S04]  /*24e50*/  @!P1 STL [R1+0x50c], R93 ;  /* 0x00050c5d01009387 */ /* 0x000fe80000100800 */
[----:B0-----:R-:W3:Y:S04]  /*24e60*/  LDL R91, [R1+0x4c4] ;  /* 0x0004c400015b7983 */ /* 0x001ee80000100800 */
[----:B------:R-:W-:Y:S04]  /*24e70*/  @!P1 STL [R1+0x510], R110 ;  /* 0x0005106e01009387 */ /* 0x000fe80000100800 */
[----:B------:R0:W-:Y:S04]  /*24e80*/  @!P1 STL [R1+0x518], R114 ;  /* 0x0005187201009387 */ /* 0x0001e80000100800 */
[----:B------:R4:W-:Y:S04]  /*24e90*/  @!P1 STL [R1+0x514], R9 ;  /* 0x0005140901009387 */ /* 0x0009e80000100800 */
[----:B-1----:R-:W3:Y:S04]  /*24ea0*/  LDL R92, [R1+0x4cc] ;  /* 0x0004cc00015c7983 */ /* 0x002ee80000100800 */
[----:B0-----:R-:W3:Y:S04]  /*24eb0*/  LDL R114, [R1+0x4c8] ;  /* 0x0004c80001727983 */ /* 0x001ee80000100800 */
[----:B------:R-:W3:Y:S04]  /*24ec0*/  LDL R93, [R1+0x4d0] ;  /* 0x0004d000015d7983 */ /* 0x000ee80000100800 */
[----:B------:R-:W3:Y:S04]  /*24ed0*/  LDL R110, [R1+0x4d4] ;  /* 0x0004d400016e7983 */ /* 0x000ee80000100800 */
[----:B------:R0:W-:Y:S04]  /*24ee0*/  @!P1 STL [R1+0x51c], R10 ;  /* 0x00051c0a01009387 */ /* 0x0001e80000100800 */
[----:B----4-:R-:W4:Y:S04]  /*24ef0*/  LDL R9, [R1+0x4d8] ;  /* 0x0004d80001097983 */ /* 0x010f280000100800 */
[----:B0-----:R-:W4:Y:S04]  /*24f00*/  LDL R10, [R1+0x4dc] ;  /* 0x0004dc00010a7983 */ /* 0x001f280000100800 */
[----:B------:R0:W-:Y:S01]  /*24f10*/  @!P1 STL [R1+0x520], R11 ;  /* 0x0005200b01009387 */ /* 0x0001e20000100800 */
[----:B------:R-:W-:-:S02]  /*24f20*/  @!P0 FMUL R98, R98, 16777216 ;  /* 0x4b80000062628820 */ /* 0x000fc40000400000 */
[----:B------:R-:W-:Y:S01]  /*24f30*/  @!P0 FMUL R97, R97, 16777216 ;  /* 0x4b80000061618820 */ /* 0x000fe20000400000 */
[----:B0-----:R-:W4:Y:S04]  /*24f40*/  LDL R11, [R1+0x4e0] ;  /* 0x0004e000010b7983 */ /* 0x001f280000100800 */
[----:B------:R0:W-:Y:S04]  /*24f50*/  STL [R1+0xb8c], R96 ;  /* 0x000b8c6001007387 */ /* 0x0001e80000100800 */
[----:B0-----:R-:W4:Y:S04]  /*24f60*/  LDL R96, [R1+0x4ec] ;  /* 0x0004ec0001607983 */ /* 0x001f280000100800 */
[----:B------:R0:W-:Y:S04]  /*24f70*/  @!P0 STL [R1+0x4e4], R98 ;  /* 0x0004e46201008387 */ /* 0x0001e80000100800 */
[----:B0-----:R-:W4:Y:S04]  /*24f80*/  LDL.LU R98, [R1+0xbd4] ;  /* 0x000bd40001627983 */ /* 0x001f280000300800 */
[----:B------:R0:W-:Y:S04]  /*24f90*/  @!P0 STL [R1+0x4e8], R97 ;  /* 0x0004e86101008387 */ /* 0x0001e80000100800 */
[----:B0-----:R-:W4:Y:S01]  /*24fa0*/  LDL.LU R97, [R1+0xbd0] ;  /* 0x000bd00001617983 */ /* 0x001f220000300800 */
[----:B------:R-:W-:Y:S01]  /*24fb0*/  @!P5 FMUL R4, R4, 16777216 ;  /* 0x4b8000000404d820 */ /* 0x000fe20000400000 */
[----:B------:R-:W-:Y:S01]  /*24fc0*/  LOP3.LUT P5, RZ, R7, 0x80000, RZ, 0xc0, !PT ;  /* 0x0008000007ff7812 */ /* 0x000fe200078ac0ff */
[----:B------:R-:W-:-:S02]  /*24fd0*/  @!P0 FMUL R109, R109, 16777216 ;  /* 0x4b8000006d6d8820 */ /* 0x000fc40000400000 */
[----:B------:R-:W-:Y:S02]  /*24fe0*/  @!P0 FMUL R108, R108, 16777216 ;  /* 0x4b8000006c6c8820 */ /* 0x000fe40000400000 */
[----:B------:R-:W-:Y:S02]  /*24ff0*/  @!P0 FMUL R95, R95, 16777216 ;  /* 0x4b8000005f5f8820 */ /* 0x000fe40000400000 */
[----:B------:R-:W-:Y:S02]  /*25000*/  @!P0 FMUL R117, R117, 16777216 ;  /* 0x4b80000075758820 */ /* 0x000fe40000400000 */
[----:B--2---:R-:W-:-:S04]  /*25010*/  @!P0 FMUL R94, R94, 16777216 ;  /* 0x4b8000005e5e8820 */ /* 0x004fc80000400000 */
[----:B---3--:R-:W-:Y:S02]  /*25020*/  @!P5 FMUL R91, R91, 16777216 ;  /* 0x4b8000005b5bd820 */ /* 0x008fe40000400000 */
[----:B------:R-:W-:Y:S02]  /*25030*/  @!P5 FMUL R92, R92, 16777216 ;  /* 0x4b8000005c5cd820 */ /* 0x000fe40000400000 */
[----:B------:R-:W-:Y:S02]  /*25040*/  @!P5 FMUL R114, R114, 16777216 ;  /* 0x4b8000007272d820 */ /* 0x000fe40000400000 */
[----:B------:R-:W-:Y:S02]  /*25050*/  @!P5 FMUL R93, R93, 16777216 ;  /* 0x4b8000005d5dd820 */ /* 0x000fe40000400000 */
[----:B------:R-:W-:Y:S02]  /*25060*/  @!P5 FMUL R110, R110, 16777216 ;  /* 0x4b8000006e6ed820 */ /* 0x000fe40000400000 */
[----:B----4-:R-:W-:-:S02]  /*25070*/  @!P5 FMUL R9, R9, 16777216 ;  /* 0x4b8000000909d820 */ /* 0x010fc40000400000 */
[----:B------:R-:W-:Y:S02]  /*25080*/  @!P5 FMUL R10, R10, 16777216 ;  /* 0x4b8000000a0ad820 */ /* 0x000fe40000400000 */
[----:B------:R-:W-:-:S05]  /*25090*/  @!P0 FMUL R96, R96, 16777216 ;  /* 0x4b80000060608820 */ /* 0x000fca0000400000 */
[----:B------:R0:W-:Y:S04]  /*250a0*/  @!P0 STL [R1+0x4ec], R96 ;  /* 0x0004ec6001008387 */ /* 0x0001e80000100800 */
[----:B------:R1:W-:Y:S04]  /*250b0*/  @!P0 STL [R1+0x4f0], R94 ;  /* 0x0004f05e01008387 */ /* 0x0003e80000100800 */
[----:B------:R2:W-:Y:S04]  /*250c0*/  @!P0 STL [R1+0x4f4], R109 ;  /* 0x0004f46d01008387 */ /* 0x0005e80000100800 */
[----:B0-----:R-:W3:Y:S04]  /*250d0*/  LDL R96, [R1+0x4a8] ;  /* 0x0004a80001607983 */ /* 0x001ee80000100800 */
[----:B------:R0:W-:Y:S04]  /*250e0*/  @!P0 STL [R1+0x4f8], R108 ;  /* 0x0004f86c01008387 */ /* 0x0001e80000100800 */
[----:B-1----:R-:W4:Y:S01]  /*250f0*/  LDL R94, [R1+0x4ac] ;  /* 0x0004ac00015e7983 */ /* 0x002f220000100800 */
[----:B------:R-:W-:-:S03]  /*25100*/  @!P0 FMUL R97, R97, 16777216 ;  /* 0x4b80000061618820 */ /* 0x000fc60000400000 */
[----:B------:R1:W-:Y:S04]  /*25110*/  @!P0 STL [R1+0x4fc], R95 ;  /* 0x0004fc5f01008387 */ /* 0x0003e80000100800 */
[----:B--2---:R-:W2:Y:S04]  /*25120*/  LDL R109, [R1+0x4b0] ;  /* 0x0004b000016d7983 */ /* 0x004ea80000100800 */
[----:B------:R1:W-:Y:S04]  /*25130*/  @!P0 STL [R1+0x500], R117 ;  /* 0x0005007501008387 */ /* 0x0003e80000100800 */
[----:B0-----:R-:W2:Y:S04]  /*25140*/  LDL R108, [R1+0x4b4] ;  /* 0x0004b400016c7983 */ /* 0x001ea80000100800 */
[----:B-1----:R-:W2:Y:S04]  /*25150*/  LDL R95, [R1+0x4b8] ;  /* 0x0004b800015f7983 */ /* 0x002ea80000100800 */
[----:B------:R-:W2:Y:S04]  /*25160*/  LDL R117, [R1+0x4bc] ;  /* 0x0004bc0001757983 */ /* 0x000ea80000100800 */
[----:B------:R-:W-:Y:S04]  /*25170*/  STL [R1+0xb94], R97 ;  /* 0x000b946101007387 */ /* 0x000fe80000100800 */
[----:B------:R0:W-:Y:S01]  /*25180*/  @!P5 STL [R1+0x4c8], R114 ;  /* 0x0004c8720100d387 */ /* 0x0001e20000100800 */
[----:B------:R-:W-:-:S02]  /*25190*/  @!P5 FMUL R11, R11, 16777216 ;  /* 0x4b8000000b0bd820 */ /* 0x000fc40000400000 */
[----:B------:R-:W-:Y:S01]  /*251a0*/  @!P5 FMUL R98, R98, 16777216 ;  /* 0x4b8000006262d820 */ /* 0x000fe20000400000 */
[----:B0-----:R-:W2:Y:S04]  /*251b0*/  LDL R114, [R1+0x4c0] ;  /* 0x0004c00001727983 */ /* 0x001ea80000100800 */
[----:B------:R-:W-:Y:S04]  /*251c0*/  @!P5 STL [R1+0x4c4], R91 ;  /* 0x0004c45b0100d387 */ /* 0x000fe80000100800 */
[----:B------:R-:W-:Y:S04]  /*251d0*/  @!P5 STL [R1+0x4cc], R92 ;  /* 0x0004cc5c0100d387 */ /* 0x000fe80000100800 */
[----:B------:R-:W-:Y:S04]  /*251e0*/  @!P5 STL [R1+0x4d0], R93 ;  /* 0x0004d05d0100d387 */ /* 0x000fe80000100800 */
[----:B------:R-:W2:Y:S04]  /*251f0*/  LDL R97, [R1+0x484] ;  /* 0x0004840001617983 */ /* 0x000ea80000100800 */
[----:B------:R-:W-:Y:S04]  /*25200*/  @!P5 STL [R1+0x4d4], R110 ;  /* 0x0004d46e0100d387 */ /* 0x000fe80000100800 */
[----:B------:R0:W-:Y:S04]  /*25210*/  @!P5 STL [R1+0x4d8], R9 ;  /* 0x0004d8090100d387 */ /* 0x0001e80000100800 */
[----:B0-----:R-:W2:Y:S04]  /*25220*/  LDL R9, [R1+0x488] ;  /* 0x0004880001097983 */ /* 0x001ea80000100800 */
[----:B------:R0:W-:Y:S04]  /*25230*/  @!P5 STL [R1+0x4dc], R10 ;  /* 0x0004dc0a0100d387 */ /* 0x0001e80000100800 */
[----:B------:R-:W2:Y:S04]  /*25240*/  LDL R91, [R1+0x48c] ;  /* 0x00048c00015b7983 */ /* 0x000ea80000100800 */
[----:B------:R-:W2:Y:S04]  /*25250*/  LDL R92, [R1+0x490] ;  /* 0x00049000015c7983 */ /* 0x000ea80000100800 */
[----:B------:R-:W2:Y:S04]  /*25260*/  LDL R93, [R1+0x494] ;  /* 0x00049400015d7983 */ /* 0x000ea80000100800 */
[----:B------:R1:W-:Y:S04]  /*25270*/  @!P5 STL [R1+0x4e0], R11 ;  /* 0x0004e00b0100d387 */ /* 0x0003e80000100800 */
[----:B------:R-:W2:Y:S04]  /*25280*/  LDL R110, [R1+0x498] ;  /* 0x00049800016e7983 */ /* 0x000ea80000100800 */
[----:B0-----:R-:W2:Y:S04]  /*25290*/  LDL R10, [R1+0x49c] ;  /* 0x00049c00010a7983 */ /* 0x001ea80000100800 */
[----:B-1----:R-:W2:Y:S04]  /*252a0*/  LDL R11, [R1+0x4a0] ;  /* 0x0004a000010b7983 */ /* 0x002ea80000100800 */
[----:B------:R0:W-:Y:S04]  /*252b0*/  STL [R1+0xb84], R98 ;  /* 0x000b846201007387 */ /* 0x0001e80000100800 */
[----:B0-----:R-:W2:Y:S01]  /*252c0*/  LDL R98, [R1+0x4a4] ;  /* 0x0004a40001627983 */ /* 0x001ea20000100800 */
[----:B------:R-:W-:-:S13]  /*252d0*/  LOP3.LUT P2, RZ, R7, 0x40000, RZ, 0xc0, !PT ;  /* 0x0004000007ff7812 */ /* 0x000fda000784c0ff */
[----:B---3--:R-:W-:Y:S02]  /*252e0*/  @!P2 FMUL R96, R96, 16777216 ;  /* 0x4b8000006060a820 */ /* 0x008fe40000400000 */
[----:B----4-:R-:W-:Y:S02]  /*252f0*/  @!P2 FMUL R94, R94, 16777216 ;  /* 0x4b8000005e5ea820 */ /* 0x010fe40000400000 */
[----:B--2---:R-:W-:Y:S02]  /*25300*/  @!P2 FMUL R109, R109, 16777216 ;  /* 0x4b8000006d6da820 */ /* 0x004fe40000400000 */
[----:B------:R-:W-:Y:S02]  /*25310*/  @!P2 FMUL R108, R108, 16777216 ;  /* 0x4b8000006c6ca820 */ /* 0x000fe40000400000 */
[----:B------:R-:W-:Y:S02]  /*25320*/  @!P2 FMUL R95, R95, 16777216 ;  /* 0x4b8000005f5fa820 */ /* 0x000fe40000400000 */
[----:B------:R-:W-:-:S02]  /*25330*/  @!P2 FMUL R117, R117, 16777216 ;  /* 0x4b8000007575a820 */ /* 0x000fc40000400000 */
[----:B------:R-:W-:Y:S02]  /*25340*/  @!P2 FMUL R114, R114, 16777216 ;  /* 0x4b8000007272a820 */ /* 0x000fe40000400000 */
[----:B------:R-:W-:-:S05]  /*25350*/  @!P2 FMUL R98, R98, 16777216 ;  /* 0x4b8000006262a820 */ /* 0x000fca0000400000 */
[----:B------:R-:W-:Y:S04]  /*25360*/  @!P2 STL [R1+0x4a4], R98 ;  /* 0x0004a4620100a387 */ /* 0x000fe80000100800 */
[----:B------:R0:W-:Y:S04]  /*25370*/  @!P2 STL [R1+0x4a8], R96 ;  /* 0x0004a8600100a387 */ /* 0x0001e80000100800 */
[----:B------:R1:W-:Y:S04]  /*25380*/  @!P2 STL [R1+0x4ac], R94 ;  /* 0x0004ac5e0100a387 */ /* 0x0003e80000100800 */
[----:B------:R2:W-:Y:S04]  /*25390*/  @!P2 STL [R1+0x4b0], R109 ;  /* 0x0004b06d0100a387 */ /* 0x0005e80000100800 */
[----:B0-----:R-:W3:Y:S04]  /*253a0*/  LDL R96, [R1+0x3e4] ;  /* 0x0003e40001607983 */ /* 0x001ee80000100800 */
[----:B------:R0:W-:Y:S04]  /*253b0*/  @!P2 STL [R1+0x4b4], R108 ;  /* 0x0004b46c0100a387 */ /* 0x0001e80000100800 */
[----:B-1----:R-:W4:Y:S04]  /*253c0*/  LDL R94, [R1+0x3e8] ;  /* 0x0003e800015e7983 */ /* 0x002f280000100800 */
[----:B------:R1:W-:Y:S04]  /*253d0*/  @!P2 STL [R1+0x4b8], R95 ;  /* 0x0004b85f0100a387 */ /* 0x0003e80000100800 */
[----:B--2---:R-:W2:Y:S04]  /*253e0*/  LDL R109, [R1+0x3ec] ;  /* 0x0003ec00016d7983 */ /* 0x004ea80000100800 */
[----:B------:R1:W-:Y:S04]  /*253f0*/  @!P2 STL [R1+0x4bc], R117 ;  /* 0x0004bc750100a387 */ /* 0x0003e80000100800 */
[----:B0-----:R-:W2:Y:S04]  /*25400*/  LDL R108, [R1+0x3f0] ;  /* 0x0003f000016c7983 */ /* 0x001ea80000100800 */
[----:B-1----:R-:W2:Y:S04]  /*25410*/  LDL R95, [R1+0x3f4] ;  /* 0x0003f400015f7983 */ /* 0x002ea80000100800 */
[----:B------:R-:W2:Y:S04]  /*25420*/  LDL R117, [R1+0x3f8] ;  /* 0x0003f80001757983 */ /* 0x000ea80000100800 */
[----:B------:R0:W-:Y:S04]  /*25430*/  @!P2 STL [R1+0x4c0], R114 ;  /* 0x0004c0720100a387 */ /* 0x0001e80000100800 */
[----:B0-----:R-:W2:Y:S01]  /*25440*/  LDL R114, [R1+0x3fc] ;  /* 0x0003fc0001727983 */ /* 0x001ea20000100800 */
[----:B------:R-:W-:Y:S01]  /*25450*/  LOP3.LUT P1, RZ, R7, 0x20000, RZ, 0xc0, !PT ;  /* 0x0002000007ff7812 */ /* 0x000fe2000782c0ff */
[----:B------:R-:W-:Y:S01]  /*25460*/  @!P2 FMUL R99, R99, 16777216 ;  /* 0x4b8000006363a820 */ /* 0x000fe20000400000 */
[----:B------:R-:W-:-:S04]  /*25470*/  LOP3.LUT P0, RZ, R7, 0x10000, RZ, 0xc0, !PT ;  /* 0x0001000007ff7812 */ /* 0x000fc8000780c0ff */
[----:B------:R-:W-:Y:S07]  /*25480*/  STL [R1+0xb80], R99 ;  /* 0x000b806301007387 */ /* 0x000fee0000100800 */
[----:B------:R-:W-:Y:S02]  /*25490*/  @!P1 FMUL R9, R9, 16777216 ;  /* 0x4b80000009099820 */ /* 0x000fe40000400000 */
[----:B------:R-:W-:Y:S02]  /*254a0*/  @!P1 FMUL R97, R97, 16777216 ;  /* 0x4b80000061619820 */ /* 0x000fe40000400000 */
[----:B------:R-:W-:Y:S01]  /*254b0*/  @!P1 FMUL R91, R91, 16777216 ;  /* 0x4b8000005b5b9820 */ /* 0x000fe20000400000 */
[----:B------:R0:W-:Y:S01]  /*254c0*/  @!P1 STL [R1+0x488], R9 ;  /* 0x0004880901009387 */ /* 0x0001e20000100800 */
[----:B------:R-:W-:-:S02]  /*254d0*/  @!P1 FMUL R92, R92, 16777216 ;  /* 0x4b8000005c5c9820 */ /* 0x000fc40000400000 */
[----:B------:R-:W-:Y:S02]  /*254e0*/  @!P1 FMUL R10, R10, 16777216 ;  /* 0x4b8000000a0a9820 */ /* 0x000fe40000400000 */
[----:B------:R-:W-:Y:S02]  /*254f0*/  @!P1 FMUL R93, R93, 16777216 ;  /* 0x4b8000005d5d9820 */ /* 0x000fe40000400000 */
[----:B------:R-:W-:Y:S01]  /*25500*/  @!P1 FMUL R110, R110, 16777216 ;  /* 0x4b8000006e6e9820 */ /* 0x000fe20000400000 */
[----:B0-----:R-:W2:Y:S01]  /*25510*/  LDL R9, [R1+0x400] ;  /* 0x0004000001097983 */ /* 0x001ea20000100800 */
[----:B------:R-:W-:-:S03]  /*25520*/  @!P1 FMUL R11, R11, 16777216 ;  /* 0x4b8000000b0b9820 */ /* 0x000fc60000400000 */
[----:B------:R-:W-:Y:S04]  /*25530*/  @!P1 STL [R1+0x484], R97 ;  /* 0x0004846101009387 */ /* 0x000fe80000100800 */
[----:B------:R-:W-:Y:S04]  /*25540*/  @!P1 STL [R1+0x48c], R91 ;  /* 0x00048c5b01009387 */ /* 0x000fe80000100800 */
[----:B------:R-:W-:Y:S04]  /*25550*/  @!P1 STL [R1+0x490], R92 ;  /* 0x0004905c01009387 */ /* 0x000fe80000100800 */
[----:B------:R0:W-:Y:S04]  /*25560*/  @!P1 STL [R1+0x49c], R10 ;  /* 0x00049c0a01009387 */ /* 0x0001e80000100800 */
[----:B------:R-:W-:Y:S04]  /*25570*/  @!P1 STL [R1+0x494], R93 ;  /* 0x0004945d01009387 */ /* 0x000fe80000100800 */
[----:B0-----:R-:W2:Y:S04]  /*25580*/  LDL R10, [R1+0x398] ;  /* 0x00039800010a7983 */ /* 0x001ea80000100800 */
[----:B------:R-:W-:Y:S04]  /*25590*/  @!P1 STL [R1+0x498], R110 ;  /* 0x0004986e01009387 */ /* 0x000fe80000100800 */
[----:B------:R0:W-:Y:S01]  /*255a0*/  @!P1 STL [R1+0x4a0], R11 ;  /* 0x0004a00b01009387 */ /* 0x0001e20000100800 */
[----:B------:R-:W-:-:S03]  /*255b0*/  @!P1 FMUL R100, R100, 16777216 ;  /* 0x4b80000064649820 */ /* 0x000fc60000400000 */
[----:B------:R-:W2:Y:S04]  /*255c0*/  LDL R91, [R1+0x39c] ;  /* 0x00039c00015b7983 */ /* 0x000ea80000100800 */
[----:B------:R-:W2:Y:S01]  /*255d0*/  LDL R92, [R1+0x3a4] ;  /* 0x0003a400015c7983 */ /* 0x000ea20000100800 */
[----:B0-----:R-:W-:Y:S01]  /*255e0*/  MOV R11, R115 ;  /* 0x00000073000b7202 */ /* 0x001fe20000000f00 */
[----:B------:R-:W-:Y:S02]  /*255f0*/  IMAD.MOV.U32 R115, RZ, RZ, R113 ;  /* 0x000000ffff737224 */ /* 0x000fe400078e0071 */
[----:B------:R-:W2:Y:S04]  /*25600*/  LDL R93, [R1+0x3a8] ;  /* 0x0003a800015d7983 */ /* 0x000ea80000100800 */
[----:B------:R-:W2:Y:S04]  /*25610*/  LDL R113, [R1+0x3a0] ;  /* 0x0003a00001717983 */ /* 0x000ea80000100800 */
[----:B------:R-:W2:Y:S04]  /*25620*/  LDL R110, [R1+0x3ac] ;  /* 0x0003ac00016e7983 */ /* 0x000ea80000100800 */
[----:B------:R-:W-:Y:S01]  /*25630*/  STL [R1+0xb88], R100 ;  /* 0x000b886401007387 */ /* 0x000fe20000100800 */
[----:B---3--:R-:W-:-:S02]  /*25640*/  @!P0 FMUL R96, R96, 16777216 ;  /* 0x4b80000060608820 */ /* 0x008fc40000400000 */
[----:B----4-:R-:W-:-:S03]  /*25650*/  @!P0 FMUL R94, R94, 16777216 ;  /* 0x4b8000005e5e8820 */ /* 0x010fc60000400000 */
[----:B------:R-:W-:Y:S04]  /*25660*/  @!P0 STL [R1+0x3e4], R96 ;  /* 0x0003e46001008387 */ /* 0x000fe80000100800 */
[----:B------:R-:W-:Y:S01]  /*25670*/  @!P0 STL [R1+0x3e8], R94 ;  /* 0x0003e85e01008387 */ /* 0x000fe20000100800 */
[----:B--2---:R-:W-:-:S03]  /*25680*/  @!P0 FMUL R109, R109, 16777216 ;  /* 0x4b8000006d6d8820 */ /* 0x004fc60000400000 */
[----:B------:R-:W2:Y:S04]  /*25690*/  LDL R99, [R1+0x3d8] ;  /* 0x0003d80001637983 */ /* 0x000ea80000100800 */
[----:B------:R0:W-:Y:S01]  /*256a0*/  @!P0 STL [R1+0x3ec], R109 ;  /* 0x0003ec6d01008387 */ /* 0x0001e20000100800 */
[----:B------:R-:W-:-:S03]  /*256b0*/  @!P0 FMUL R108, R108, 16777216 ;  /* 0x4b8000006c6c8820 */ /* 0x000fc60000400000 */
[----:B------:R-:W3:Y:S01]  /*256c0*/  LDL R98, [R1+0x3e0] ;  /* 0x0003e00001627983 */ /* 0x000ee20000100800 */
[----:B------:R-:W-:-:S03]  /*256d0*/  @!P0 FMUL R95, R95, 16777216 ;  /* 0x4b8000005f5f8820 */ /* 0x000fc60000400000 */
[----:B------:R1:W-:Y:S01]  /*256e0*/  @!P0 STL [R1+0x3f0], R108 ;  /* 0x0003f06c01008387 */ /* 0x0003e20000100800 */
[----:B------:R-:W-:-:S03]  /*256f0*/  @!P0 FMUL R117, R117, 16777216 ;  /* 0x4b80000075758820 */ /* 0x000fc60000400000 */
[----:B------:R-:W-:Y:S04]  /*25700*/  @!P0 STL [R1+0x3f4], R95 ;  /* 0x0003f45f01008387 */ /* 0x000fe80000100800 */
[----:B0-----:R-:W4:Y:S04]  /*25710*/  LDL R109, [R1+0x378] ;  /* 0x00037800016d7983 */ /* 0x001f280000100800 */
[----:B-1----:R-:W4:Y:S04]  /*25720*/  LDL R108, [R1+0x37c] ;  /* 0x00037c00016c7983 */ /* 0x002f280000100800 */
[----:B------:R0:W-:Y:S01]  /*25730*/  @!P0 STL [R1+0x3f8], R117 ;  /* 0x0003f87501008387 */ /* 0x0001e20000100800 */
[----:B------:R-:W-:-:S03]  /*25740*/  @!P0 FMUL R114, R114, 16777216 ;  /* 0x4b80000072728820 */ /* 0x000fc60000400000 */
[----:B0-----:R-:W4:Y:S04]  /*25750*/  LDL R117, [R1+0x380] ;  /* 0x0003800001757983 */ /* 0x001f280000100800 */
[----:B------:R0:W-:Y:S01]  /*25760*/  @!P0 STL [R1+0x3fc], R114 ;  /* 0x0003fc7201008387 */ /* 0x0001e20000100800 */
[----:B------:R-:W-:Y:S01]  /*25770*/  LOP3.LUT P5, RZ, R7, 0x8000, RZ, 0xc0, !PT ;  /* 0x0000800007ff7812 */ /* 0x000fe200078ac0ff */
[----:B------:R-:W-:Y:S02]  /*25780*/  @!P0 FMUL R101, R101, 16777216 ;  /* 0x4b80000065658820 */ /* 0x000fe40000400000 */
[----:B------:R-:W4:Y:S04]  /*25790*/  LDL R95, [R1+0x388] ;  /* 0x00038800015f7983 */ /* 0x000f280000100800 */
[----:B0-----:R-:W4:Y:S01]  /*257a0*/  LDL R114, [R1+0x384] ;  /* 0x0003840001727983 */ /* 0x001f220000100800 */
[----:B------:R-:W-:Y:S01]  /*257b0*/  @!P0 FMUL R9, R9, 16777216 ;  /* 0x4b80000009098820 */ /* 0x000fe20000400000 */
[----:B------:R-:W-:-:S04]  /*257c0*/  LOP3.LUT P2, RZ, R7, 0x4000, RZ, 0xc0, !PT ;  /* 0x0000400007ff7812 */ /* 0x000fc8000784c0ff */
[----:B------:R0:W-:Y:S04]  /*257d0*/  @!P0 STL [R1+0x400], R9 ;  /* 0x0004000901008387 */ /* 0x0001e80000100800 */
[----:B0-----:R-:W4:Y:S04]  /*257e0*/  LDL R9, [R1+0x38c] ;  /* 0x00038c0001097983 */ /* 0x001f280000100800 */
[----:B------:R-:W-:Y:S01]  /*257f0*/  STL [R1+0xb7c], R101 ;  /* 0x000b7c6501007387 */ /* 0x000fe20000100800 */
[----:B------:R-:W-:-:S05]  /*25800*/  @!P5 FMUL R10, R10, 16777216 ;  /* 0x4b8000000a0ad820 */ /* 0x000fca0000400000 */
[----:B------:R0:W-:Y:S01]  /*25810*/  @!P5 STL [R1+0x398], R10 ;  /* 0x0003980a0100d387 */ /* 0x0001e20000100800 */
[----:B------:R-:W-:-:S03]  /*25820*/  @!P5 FMUL R91, R91, 16777216 ;  /* 0x4b8000005b5bd820 */ /* 0x000fc60000400000 */
[----:B0-----:R-:W4:Y:S01]  /*25830*/  LDL R10, [R1+0x390] ;  /* 0x00039000010a7983 */ /* 0x001f220000100800 */
[----:B------:R-:W-:Y:S02]  /*25840*/  @!P5 FMUL R92, R92, 16777216 ;  /* 0x4b8000005c5cd820 */ /* 0x000fe40000400000 */
[----:B------:R-:W-:Y:S02]  /*25850*/  @!P5 FMUL R113, R113, 16777216 ;  /* 0x4b8000007171d820 */ /* 0x000fe40000400000 */
[----:B------:R-:W-:-:S03]  /*25860*/  @!P5 FMUL R93, R93, 16777216 ;  /* 0x4b8000005d5dd820 */ /* 0x000fc60000400000 */
[----:B------:R0:W-:Y:S01]  /*25870*/  @!P5 STL [R1+0x3a0], R113 ;  /* 0x0003a0710100d387 */ /* 0x0001e20000100800 */
[----:B------:R-:W-:-:S03]  /*25880*/  @!P5 FMUL R110, R110, 16777216 ;  /* 0x4b8000006e6ed820 */ /* 0x000fc60000400000 */
[----:B0-----:R-:W4:Y:S04]  /*25890*/  LDL R113, [R1+0x394] ;  /* 0x0003940001717983 */ /* 0x001f280000100800 */
[----:B------:R0:W-:Y:S04]  /*258a0*/  @!P5 STL [R1+0x39c], R91 ;  /* 0x00039c5b0100d387 */ /* 0x0001e80000100800 */
[----:B------:R-:W4:Y:S04]  /*258b0*/  LDL R97, [R1+0x358] ;  /* 0x0003580001617983 */ /* 0x000f280000100800 */
[----:B------:R1:W-:Y:S04]  /*258c0*/  @!P5 STL [R1+0x3a4], R92 ;  /* 0x0003a45c0100d387 */ /* 0x0003e80000100800 */
[----:B------:R-:W4:Y:S04]  /*258d0*/  LDL R96, [R1+0x35c] ;  /* 0x00035c0001607983 */ /* 0x000f280000100800 */
[----:B------:R0:W-:Y:S04]  /*258e0*/  @!P5 STL [R1+0x3a8], R93 ;  /* 0x0003a85d0100d387 */ /* 0x0001e80000100800 */
[----:B------:R-:W4:Y:S04]  /*258f0*/  LDL R94, [R1+0x360] ;  /* 0x00036000015e7983 */ /* 0x000f280000100800 */
[----:B------:R1:W-:Y:S04]  /*25900*/  @!P5 STL [R1+0x3ac], R110 ;  /* 0x0003ac6e0100d387 */ /* 0x0003e80000100800 */
[----:B0-----:R-:W4:Y:S04]  /*25910*/  LDL R91, [R1+0x364] ;  /* 0x00036400015b7983 */ /* 0x001f280000100800 */
[----:B-1----:R-:W4:Y:S04]  /*25920*/  LDL R92, [R1+0x368] ;  /* 0x00036800015c7983 */ /* 0x002f280000100800 */
[----:B------:R-:W4:Y:S04]  /*25930*/  LDL R93, [R1+0x36c] ;  /* 0x00036c00015d7983 */ /* 0x000f280000100800 */
[----:B------:R-:W4:Y:S01]  /*25940*/  LDL R110, [R1+0x370] ;  /* 0x00037000016e7983 */ /* 0x000f220000100800 */
[----:B--2---:R-:W-:-:S02]  /*25950*/  @!P5 FMUL R99, R99, 16777216 ;  /* 0x4b8000006363d820 */ /* 0x004fc40000400000 */
[----:B---3--:R-:W-:-:S05]  /*25960*/  @!P5 FMUL R98, R98, 16777216 ;  /* 0x4b8000006262d820 */ /* 0x008fca0000400000 */
[----:B------:R-:W-:Y:S01]  /*25970*/  @!P5 STL [R1+0x3e0], R98 ;  /* 0x0003e0620100d387 */ /* 0x000fe20000100800 */
[----:B----4-:R-:W-:-:S03]  /*25980*/  @!P2 FMUL R109, R109, 16777216 ;  /* 0x4b8000006d6da820 */ /* 0x010fc60000400000 */
[----:B------:R-:W-:Y:S01]  /*25990*/  @!P5 STL [R1+0x3d8], R99 ;  /* 0x0003d8630100d387 */ /* 0x000fe20000100800 */
[----:B------:R-:W-:-:S03]  /*259a0*/  @!P2 FMUL R108, R108, 16777216 ;  /* 0x4b8000006c6ca820 */ /* 0x000fc60000400000 */
[----:B------:R-:W-:Y:S01]  /*259b0*/  @!P2 STL [R1+0x378], R109 ;  /* 0x0003786d0100a387 */ /* 0x000fe20000100800 */
[----:B------:R-:W-:-:S05]  /*259c0*/  @!P2 FMUL R117, R117, 16777216 ;  /* 0x4b8000007575a820 */ /* 0x000fca0000400000 */
[----:B------:R0:W-:Y:S04]  /*259d0*/  @!P2 STL [R1+0x380], R117 ;  /* 0x000380750100a387 */ /* 0x0001e80000100800 */
[----:B------:R1:W-:Y:S01]  /*259e0*/  @!P2 STL [R1+0x37c], R108 ;  /* 0x00037c6c0100a387 */ /* 0x0003e20000100800 */
[----:B------:R-:W-:-:S03]  /*259f0*/  @!P2 FMUL R114, R114, 16777216 ;  /* 0x4b8000007272a820 */ /* 0x000fc60000400000 */
[----:B0-----:R-:W2:Y:S04]  /*25a00*/  LDL R117, [R1+0x314] ;  /* 0x0003140001757983 */ /* 0x001ea80000100800 */
[----:B------:R0:W-:Y:S01]  /*25a10*/  @!P2 STL [R1+0x384], R114 ;  /* 0x000384720100a387 */ /* 0x0001e20000100800 */
[----:B------:R-:W-:Y:S01]  /*25a20*/  LOP3.LUT P1, RZ, R7, 0x2000, RZ, 0xc0, !PT ;  /* 0x0000200007ff7812 */ /* 0x000fe2000782c0ff */
[----:B------:R-:W-:Y:S02]  /*25a30*/  @!P2 FMUL R95, R95, 16777216 ;  /* 0x4b8000005f5fa820 */ /* 0x000fe40000400000 */
[----:B------:R-:W3:Y:S04]  /*25a40*/  LDL R109, [R1+0x31c] ;  /* 0x00031c00016d7983 */ /* 0x000ee80000100800 */
[----:B-1----:R-:W4:Y:S04]  /*25a50*/  LDL R108, [R1+0x330] ;  /* 0x00033000016c7983 */ /* 0x002f280000100800 */
[----:B0-----:R-:W3:Y:S01]  /*25a60*/  LDL R114, [R1+0x318] ;  /* 0x0003180001727983 */ /* 0x001ee20000100800 */
[----:B------:R-:W-:-:S03]  /*25a70*/  @!P2 FMUL R9, R9, 16777216 ;  /* 0x4b8000000909a820 */ /* 0x000fc60000400000 */
[----:B------:R0:W-:Y:S01]  /*25a80*/  @!P2 STL [R1+0x388], R95 ;  /* 0x0003885f0100a387 */ /* 0x0001e20000100800 */
[----:B------:R-:W-:-:S03]  /*25a90*/  LOP3.LUT P0, RZ, R7, 0x1000, RZ, 0xc0, !PT ;  /* 0x0000100007ff7812 */ /* 0x000fc6000780c0ff */
[----:B0-----:R-:W4:Y:S04]  /*25aa0*/  LDL R95, [R1+0x338] ;  /* 0x00033800015f7983 */ /* 0x001f280000100800 */
[----:B------:R0:W-:Y:S01]  /*25ab0*/  @!P2 STL [R1+0x38c], R9 ;  /* 0x00038c090100a387 */ /* 0x0001e20000100800 */
[----:B------:R-:W-:Y:S01]  /*25ac0*/  @!P2 FMUL R10, R10, 16777216 ;  /* 0x4b8000000a0aa820 */ /* 0x000fe20000400000 */
[----:B0-----:R-:W-:-:S04]  /*25ad0*/  MOV R9, R11 ;  /* 0x0000000b00097202 */ /* 0x001fc80000000f00 */
[----:B------:R0:W-:Y:S04]  /*25ae0*/  @!P2 STL [R1+0x390], R10 ;  /* 0x0003900a0100a387 */ /* 0x0001e80000100800 */
[----:B------:R-:W4:Y:S04]  /*25af0*/  LDL R11, [R1+0x348] ;  /* 0x00034800010b7983 */ /* 0x000f280000100800 */
[----:B0-----:R-:W4:Y:S01]  /*25b00*/  LDL R10, [R1+0x33c] ;  /* 0x00033c00010a7983 */ /* 0x001f220000100800 */
[----:B------:R-:W-:-:S05]  /*25b10*/  @!P2 FMUL R113, R113, 16777216 ;  /* 0x4b8000007171a820 */ /* 0x000fca0000400000 */
[----:B------:R0:W-:Y:S01]  /*25b20*/  @!P2 STL [R1+0x394], R113 ;  /* 0x000394710100a387 */ /* 0x0001e20000100800 */
[----:B------:R-:W-:-:S03]  /*25b30*/  @!P1 FMUL R97, R97, 16777216 ;  /* 0x4b80000061619820 */ /* 0x000fc60000400000 */
[----:B0-----:R-:W4:Y:S01]  /*25b40*/  LDL R113, [R1+0x34c] ;  /* 0x00034c0001717983 */ /* 0x001f220000100800 */
[----:B------:R-:W-:-:S03]  /*25b50*/  @!P1 FMUL R96, R96, 16777216 ;  /* 0x4b80000060609820 */ /* 0x000fc60000400000 */
[----:B------:R-:W-:Y:S01]  /*25b60*/  @!P1 STL [R1+0x358], R97 ;  /* 0x0003586101009387 */ /* 0x000fe20000100800 */
[----:B------:R-:W-:-:S03]  /*25b70*/  @!P1 FMUL R94, R94, 16777216 ;  /* 0x4b8000005e5e9820 */ /* 0x000fc60000400000 */
[----:B------:R-:W-:Y:S01]  /*25b80*/  @!P1 STL [R1+0x35c], R96 ;  /* 0x00035c6001009387 */ /* 0x000fe20000100800 */
[----:B------:R-:W-:-:S03]  /*25b90*/  @!P1 FMUL R91, R91, 16777216 ;  /* 0x4b8000005b5b9820 */ /* 0x000fc60000400000 */
[----:B------:R0:W-:Y:S01]  /*25ba0*/  @!P1 STL [R1+0x360], R94 ;  /* 0x0003605e01009387 */ /* 0x0001e20000100800 */
[----:B------:R-:W-:-:S03]  /*25bb0*/  @!P1 FMUL R92, R92, 16777216 ;  /* 0x4b8000005c5c9820 */ /* 0x000fc60000400000 */
[----:B------:R-:W-:Y:S01]  /*25bc0*/  @!P1 STL [R1+0x364], R91 ;  /* 0x0003645b01009387 */ /* 0x000fe20000100800 */
[----:B------:R-:W-:-:S03]  /*25bd0*/  @!P1 FMUL R93, R93, 16777216 ;  /* 0x4b8000005d5d9820 */ /* 0x000fc60000400000 */
[----:B------:R-:W4:Y:S01]  /*25be0*/  LDL R100, [R1+0xc8] ;  /* 0x0000c80001647983 */ /* 0x000f220000100800 */
[----:B------:R-:W-:Y:S02]  /*25bf0*/  @!P1 FMUL R3, R3, 16777216 ;  /* 0x4b80000003039820 */ /* 0x000fe40000400000 */
[----:B------:R-:W-:Y:S01]  /*25c00*/  @!P1 FMUL R110, R110, 16777216 ;  /* 0x4b8000006e6e9820 */ /* 0x000fe20000400000 */
[----:B------:R-:W-:Y:S04]  /*25c10*/  @!P1 STL [R1+0x368], R92 ;  /* 0x0003685c01009387 */ /* 0x000fe80000100800 */
[----:B------:R-:W4:Y:S04]  /*25c20*/  LDL R99, [R1+0xcc] ;  /* 0x0000cc0001637983 */ /* 0x000f280000100800 */
[----:B------:R-:W-:Y:S04]  /*25c30*/  @!P1 STL [R1+0x36c], R93 ;  /* 0x00036c5d01009387 */ /* 0x000fe80000100800 */
[----:B------:R-:W4:Y:S04]  /*25c40*/  LDL R98, [R1+0xd0] ;  /* 0x0000d00001627983 */ /* 0x000f280000100800 */
[----:B------:R-:W-:Y:S04]  /*25c50*/  @!P1 STL [R1+0x370], R110 ;  /* 0x0003706e01009387 */ /* 0x000fe80000100800 */
[----:B0-----:R-:W4:Y:S04]  /*25c60*/  LDL R94, [R1+0xd4] ;  /* 0x0000d400015e7983 */ /* 0x001f280000100800 */
[----:B------:R-:W-:Y:S01]  /*25c70*/  STL [R1+0xb70], R3 ;  /* 0x000b700301007387 */ /* 0x000fe20000100800 */
[----:B--2---:R-:W-:-:S05]  /*25c80*/  @!P0 FMUL R117, R117, 16777216 ;  /* 0x4b80000075758820 */ /* 0x004fca0000400000 */
[----:B------:R0:W-:Y:S04]  /*25c90*/  @!P0 STL [R1+0x314], R117 ;  /* 0x0003147501008387 */ /* 0x0001e80000100800 */
[----:B0-----:R-:W2:Y:S01]  /*25ca0*/  LDL R117, [R1+0xdc] ;  /* 0x0000dc0001757983 */ /* 0x001ea20000100800 */
[----:B---3--:R-:W-:-:S05]  /*25cb0*/  @!P0 FMUL R114, R114, 16777216 ;  /* 0x4b80000072728820 */ /* 0x008fca0000400000 */
[----:B------:R0:W-:Y:S01]  /*25cc0*/  @!P0 STL [R1+0x318], R114 ;  /* 0x0003187201008387 */ /* 0x0001e20000100800 */
[----:B------:R-:W-:Y:S02]  /*25cd0*/  @!P0 FMUL R109, R109, 16777216 ;  /* 0x4b8000006d6d8820 */ /* 0x000fe40000400000 */
[----:B----4-:R-:W-:Y:S01]  /*25ce0*/  @!P0 FMUL R108, R108, 16777216 ;  /* 0x4b8000006c6c8820 */ /* 0x010fe20000400000 */
[----:B------:R-:W3:Y:S04]  /*25cf0*/  LDL R97, [R1+0x310] ;  /* 0x0003100001617983 */ /* 0x000ee80000100800 */
[----:B0-----:R-:W4:Y:S01]  /*25d00*/  LDL R114, [R1+0xf8] ;  /* 0x0000f80001727983 */ /* 0x001f220000100800 */
[----:B------:R-:W-:Y:S02]  /*25d10*/  @!P0 FMUL R95, R95, 16777216 ;  /* 0x4b8000005f5f8820 */ /* 0x000fe40000400000 */
[----:B------:R-:W-:Y:S01]  /*25d20*/  @!P5 FMUL R102, R102, 16777216 ;  /* 0x4b8000006666d820 */ /* 0x000fe20000400000 */
[----:B------:R0:W-:Y:S01]  /*25d30*/  @!P0 STL [R1+0x31c], R109 ;  /* 0x00031c6d01008387 */ /* 0x0001e20000100800 */
[----:B------:R-:W-:-:S03]  /*25d40*/  LOP3.LUT P5, RZ, R7, 0x800, RZ, 0xc0, !PT ;  /* 0x0000080007ff7812 */ /* 0x000fc600078ac0ff */
[----:B------:R1:W-:Y:S04]  /*25d50*/  @!P0 STL [R1+0x330], R108 ;  /* 0x0003306c01008387 */ /* 0x0003e80000100800 */
[----:B------:R0:W-:Y:S04]  /*25d60*/  @!P0 STL [R1+0x338], R95 ;  /* 0x0003385f01008387 */ /* 0x0001e80000100800 */
[----:B------:R-:W3:Y:S04]  /*25d70*/  LDL R92, [R1+0xac] ;  /* 0x0000ac00015c7983 */ /* 0x000ee80000100800 */
[----:B------:R-:W3:Y:S01]  /*25d80*/  LDL R96, [R1+0xa8] ;  /* 0x0000a80001607983 */ /* 0x000ee20000100800 */
[----:B------:R-:W-:-:S02]  /*25d90*/  @!P0 FMUL R11, R11, 16777216 ;  /* 0x4b8000000b0b8820 */ /* 0x000fc40000400000 */
[----:B------:R-:W-:-:S05]  /*25da0*/  @!P0 FMUL R10, R10, 16777216 ;  /* 0x4b8000000a0a8820 */ /* 0x000fca0000400000 */
[----:B------:R0:W-:Y:S04]  /*25db0*/  @!P0 STL [R1+0x33c], R10 ;  /* 0x00033c0a01008387 */ /* 0x0001e80000100800 */
[----:B------:R-:W3:Y:S04]  /*25dc0*/  LDL R93, [R1+0xb0] ;  /* 0x0000b000015d7983 */ /* 0x000ee80000100800 */
[----:B------:R1:W-:Y:S01]  /*25dd0*/  @!P0 STL [R1+0x348], R11 ;  /* 0x0003480b01008387 */ /* 0x0003e20000100800 */
[----:B------:R-:W-:-:S03]  /*25de0*/  IMAD.MOV.U32 R91, RZ, RZ, R9 ;  /* 0x000000ffff5b7224 */ /* 0x000fc600078e0009 */
[----:B------:R-:W3:Y:S04]  /*25df0*/  LDL R110, [R1+0xb4] ;  /* 0x0000b400016e7983 */ /* 0x000ee80000100800 */
[----:B0-----:R-:W3:Y:S01]  /*25e00*/  LDL R109, [R1+0xb8] ;  /* 0x0000b800016d7983 */ /* 0x001ee20000100800 */
[----:B------:R-:W-:-:S03]  /*25e10*/  @!P0 FMUL R113, R113, 16777216 ;  /* 0x4b80000071718820 */ /* 0x000fc60000400000 */
[----:B-1----:R-:W3:Y:S04]  /*25e20*/  LDL R108, [R1+0xbc] ;  /* 0x0000bc00016c7983 */ /* 0x002ee80000100800 */
[----:B------:R0:W-:Y:S01]  /*25e30*/  @!P0 STL [R1+0x34c], R113 ;  /* 0x00034c7101008387 */ /* 0x0001e20000100800 */
[----:B------:R-:W-:-:S03]  /*25e40*/  @!P0 FMUL R105, R105, 16777216 ;  /* 0x4b80000069698820 */ /* 0x000fc60000400000 */
[----:B------:R-:W3:Y:S04]  /*25e50*/  LDL R95, [R1+0xc0] ;  /* 0x0000c000015f7983 */ /* 0x000ee80000100800 */
[----:B------:R-:W3:Y:S01]  /*25e60*/  LDL R9, [R1+0xc4] ;  /* 0x0000c40001097983 */ /* 0x000ee20000100800 */
[----:B------:R-:W-:-:S03]  /*25e70*/  @!P5 FMUL R2, R2, 16777216 ;  /* 0x4b8000000202d820 */ /* 0x000fc60000400000 */
[----:B------:R-:W3:Y:S04]  /*25e80*/  LDL R10, [R1+0x88] ;  /* 0x00008800010a7983 */ /* 0x000ee80000100800 */
[----:B------:R-:W3:Y:S04]  /*25e90*/  LDL R11, [R1+0x8c] ;  /* 0x00008c00010b7983 */ /* 0x000ee80000100800 */
[----:B0-----:R-:W3:Y:S01]  /*25ea0*/  LDL R113, [R1+0x90] ;  /* 0x0000900001717983 */ /* 0x001ee20000100800 */
[----:B------:R-:W-:-:S03]  /*25eb0*/  @!P5 FMUL R100, R100, 16777216 ;  /* 0x4b8000006464d820 */ /* 0x000fc60000400000 */
[----:B------:R-:W-:Y:S01]  /*25ec0*/  STL [R1+0xb74], R105 ;  /* 0x000b746901007387 */ /* 0x000fe20000100800 */
[----:B------:R-:W-:-:S03]  /*25ed0*/  @!P5 FMUL R99, R99, 16777216 ;  /* 0x4b8000006363d820 */ /* 0x000fc60000400000 */
[----:B------:R-:W-:Y:S04]  /*25ee0*/  @!P5 STL [R1+0xc8], R100 ;  /* 0x0000c8640100d387 */ /* 0x000fe80000100800 */
[----:B------:R-:W-:Y:S01]  /*25ef0*/  @!P5 STL [R1+0xcc], R99 ;  /* 0x0000cc630100d387 */ /* 0x000fe20000100800 */
[----:B------:R-:W-:-:S03]  /*25f00*/  @!P5 FMUL R98, R98, 16777216 ;  /* 0x4b8000006262d820 */ /* 0x000fc60000400000 */
[----:B------:R-:W-:Y:S01]  /*25f10*/  STL [R1+0xb78], R2 ;  /* 0x000b780201007387 */ /* 0x000fe20000100800 */
[----:B------:R-:W-:-:S03]  /*25f20*/  @!P5 FMUL R94, R94, 16777216 ;  /* 0x4b8000005e5ed820 */ /* 0x000fc60000400000 */
[----:B------:R-:W-:Y:S04]  /*25f30*/  @!P5 STL [R1+0xd0], R98 ;  /* 0x0000d0620100d387 */ /* 0x000fe80000100800 */
[----:B------:R0:W-:Y:S04]  /*25f40*/  @!P5 STL [R1+0xd4], R94 ;  /* 0x0000d45e0100d387 */ /* 0x0001e80000100800 */
[----:B0-----:R-:W3:Y:S01]  /*25f50*/  LDL R94, [R1+0x94] ;  /* 0x00009400015e7983 */ /* 0x001ee20000100800 */
[----:B--2---:R-:W-:-:S05]  /*25f60*/  @!P5 FMUL R117, R117, 16777216 ;  /* 0x4b8000007575d820 */ /* 0x004fca0000400000 */
[----:B------:R0:W-:Y:S04]  /*25f70*/  @!P5 STL [R1+0xdc], R117 ;  /* 0x0000dc750100d387 */ /* 0x0001e80000100800 */
[----:B0-----:R-:W2:Y:S01]  /*25f80*/  LDL R117, [R1+0x98] ;  /* 0x0000980001757983 */ /* 0x001ea20000100800 */
[----:B----4-:R-:W-:-:S05]  /*25f90*/  @!P5 FMUL R114, R114, 16777216 ;  /* 0x4b8000007272d820 */ /* 0x010fca0000400000 */
[----:B------:R0:W-:Y:S04]  /*25fa0*/  @!P5 STL [R1+0xf8], R114 ;  /* 0x0000f8720100d387 */ /* 0x0001e80000100800 */
[----:B0-----:R-:W4:Y:S01]  /*25fb0*/  LDL R114, [R1+0x9c] ;  /* 0x00009c0001727983 */ /* 0x001f220000100800 */
[----:B------:R-:W-:Y:S01]  /*25fc0*/  @!P2 FMUL R103, R103, 16777216 ;  /* 0x4b8000006767a820 */ /* 0x000fe20000400000 */
[C---:B------:R-:W-:Y:S01]  /*25fd0*/  LOP3.LUT P2, RZ, R7.reuse, 0x400, RZ, 0xc0, !PT ;  /* 0x0000040007ff7812 */ /* 0x040fe2000784c0ff */
[----:B------:R-:W-:Y:S01]  /*25fe0*/  @!P1 FMUL R104, R104, 16777216 ;  /* 0x4b80000068689820 */ /* 0x000fe20000400000 */
[----:B------:R-:W-:Y:S01]  /*25ff0*/  LOP3.LUT P1, RZ, R7, 0x200, RZ, 0xc0, !PT ;  /* 0x0000020007ff7812 */ /* 0x000fe2000782c0ff */
[----:B---3--:R-:W-:-:S05]  /*26000*/  @!P5 FMUL R97, R97, 16777216 ;  /* 0x4b8000006161d820 */ /* 0x008fca0000400000 */
[----:B------:R-:W-:Y:S05]  /*26010*/  @!P5 STL [R1+0x310], R97 ;  /* 0x000310610100d387 */ /* 0x000fea0000100800 */
[----:B------:R-:W-:Y:S02]  /*26020*/  @!P2 FMUL R92, R92, 16777216 ;  /* 0x4b8000005c5ca820 */ /* 0x000fe40000400000 */
[----:B------:R-:W-:-:S03]  /*26030*/  @!P2 FMUL R96, R96, 16777216 ;  /* 0x4b8000006060a820 */ /* 0x000fc60000400000 */
[----:B------:R0:W-:Y:S01]  /*26040*/  @!P2 STL [R1+0xac], R92 ;  /* 0x0000ac5c0100a387 */ /* 0x0001e20000100800 */
[----:B------:R-:W-:-:S03]  /*26050*/  @!P2 FMUL R93, R93, 16777216 ;  /* 0x4b8000005d5da820 */ /* 0x000fc60000400000 */
[----:B------:R-:W-:Y:S04]  /*26060*/  @!P2 STL [R1+0xa8], R96 ;  /* 0x0000a8600100a387 */ /* 0x000fe80000100800 */
[----:B0-----:R-:W3:Y:S01]  /*26070*/  LDL R92, [R1+0xa0] ;  /* 0x0000a000015c7983 */ /* 0x001ee20000100800 */
[----:B------:R-:W-:-:S03]  /*26080*/  @!P2 FMUL R110, R110, 16777216 ;  /* 0x4b8000006e6ea820 */ /* 0x000fc60000400000 */
[----:B------:R0:W-:Y:S01]  /*26090*/  @!P2 STL [R1+0xb0], R93 ;  /* 0x0000b05d0100a387 */ /* 0x0001e20000100800 */
[----:B------:R-:W-:Y:S02]  /*260a0*/  @!P2 FMUL R109, R109, 16777216 ;  /* 0x4b8000006d6da820 */ /* 0x000fe40000400000 */
[----:B------:R-:W-:Y:S01]  /*260b0*/  @!P2 FMUL R108, R108, 16777216 ;  /* 0x4b8000006c6ca820 */ /* 0x000fe20000400000 */
[----:B0-----:R-:W3:Y:S01]  /*260c0*/  LDL R93, [R1+0xa4] ;  /* 0x0000a400015d7983 */ /* 0x001ee20000100800 */
[----:B------:R-:W-:-:S03]  /*260d0*/  @!P2 FMUL R95, R95, 16777216 ;  /* 0x4b8000005f5fa820 */ /* 0x000fc60000400000 */
[----:B------:R0:W-:Y:S01]  /*260e0*/  @!P2 STL [R1+0xb4], R110 ;  /* 0x0000b46e0100a387 */ /* 0x0001e20000100800 */
[----:B------:R-:W-:-:S03]  /*260f0*/  @!P2 FMUL R9, R9, 16777216 ;  /* 0x4b8000000909a820 */ /* 0x000fc60000400000 */
[----:B------:R1:W-:Y:S01]  /*26100*/  @!P2 STL [R1+0xb8], R109 ;  /* 0x0000b86d0100a387 */ /* 0x0003e20000100800 */
        /* <DEDUP_REMOVED lines=9> */
[----:B------:R1:W-:Y:S04]  /*261a0*/  @!P1 STL [R1+0x8c], R11 ;  /* 0x00008c0b01009387 */ /* 0x0003e80000100800 */
[----:B------:R-:W3:Y:S04]  /*261b0*/  LDL R108, [R1+0x70] ;  /* 0x00007000016c7983 */ /* 0x000ee80000100800 */
[----:B------:R0:W-:Y:S04]  /*261c0*/  @!P1 STL [R1+0x90], R113 ;  /* 0x0000907101009387 */ /* 0x0001e80000100800 */
[----:B------:R-:W3:Y:S04]  /*261d0*/  LDL R95, [R1+0x74] ;  /* 0x00007400015f7983 */ /* 0x000ee80000100800 */
[----:B------:R-:W3:Y:S04]  /*261e0*/  LDL R9, [R1+0x78] ;  /* 0x0000780001097983 */ /* 0x000ee80000100800 */
[----:B0-----:R-:W3:Y:S01]  /*261f0*/  LDL R10, [R1+0x7c] ;  /* 0x00007c00010a7983 */ /* 0x001ee20000100800 */
[----:B------:R-:W-:-:S03]  /*26200*/  @!P1 FMUL R94, R94, 16777216 ;  /* 0x4b8000005e5e9820 */ /* 0x000fc60000400000 */
[----:B-1----:R-:W3:Y:S04]  /*26210*/  LDL R11, [R1+0x80] ;  /* 0x00008000010b7983 */ /* 0x002ee80000100800 */
[----:B------:R-:W3:Y:S01]  /*26220*/  LDL R113, [R1+0x84] ;  /* 0x0000840001717983 */ /* 0x000ee20000100800 */
[----:B--2---:R-:W-:-:S05]  /*26230*/  @!P1 FMUL R117, R117, 16777216 ;  /* 0x4b80000075759820 */ /* 0x004fca0000400000 */
[----:B------:R0:W-:Y:S04]  /*26240*/  @!P1 STL [R1+0x98], R117 ;  /* 0x0000987501009387 */ /* 0x0001e80000100800 */
[----:B------:R-:W-:Y:S04]  /*26250*/  @!P1 STL [R1+0x94], R94 ;  /* 0x0000945e01009387 */ /* 0x000fe80000100800 */
[----:B0-----:R-:W2:Y:S01]  /*26260*/  LDL R117, [R1+0x48] ;  /* 0x0000480001757983 */ /* 0x001ea20000100800 */
[----:B----4-:R-:W-:-:S05]  /*26270*/  @!P1 FMUL R114, R114, 16777216 ;  /* 0x4b80000072729820 */ /* 0x010fca0000400000 */
[----:B------:R0:W-:Y:S01]  /*26280*/  @!P1 STL [R1+0x9c], R114 ;  /* 0x00009c7201009387 */ /* 0x0001e20000100800 */
[----:B------:R-:W-:Y:S02]  /*26290*/  LOP3.LUT P0, RZ, R7, 0x100, RZ, 0xc0, !PT ;  /* 0x0000010007ff7812 */ /* 0x000fe4000780c0ff */
[----:B------:R-:W-:Y:S01]  /*262a0*/  LOP3.LUT R0, R0, 0xfbffffff, RZ, 0xc0, !PT ;  /* 0xfbffffff00007812 */ /* 0x000fe200078ec0ff */
[----:B------:R-:W4:Y:S01]  /*262b0*/  LDL R105, [R1+0x58] ;  /* 0x0000580001697983 */ /* 0x000f220000100800 */
[----:B------:R-:W-:-:S03]  /*262c0*/  MOV R2, R91 ;  /* 0x0000005b00027202 */ /* 0x000fc60000000f00 */
[----:B------:R-:W4:Y:S04]  /*262d0*/  LDL R3, [R1+0x5c] ;  /* 0x00005c0001037983 */ /* 0x000f280000100800 */
[----:B0-----:R-:W4:Y:S01]  /*262e0*/  LDL R114, [R1+0x4c] ;  /* 0x00004c0001727983 */ /* 0x001f220000100800 */
[----:B------:R-:W-:-:S03]  /*262f0*/  @P6 LOP3.LUT R0, R0, 0x4000000, RZ, 0xfc, !PT ;  /* 0x0400000000006812 */ /* 0x000fc600078efcff */
[----:B------:R-:W4:Y:S01]  /*26300*/  LDL R101, [R1+0x60] ;  /* 0x0000600001657983 */ /* 0x000f220000100800 */
[----:B------:R-:W-:-:S03]  /*26310*/  LOP3.LUT P6, RZ, R7, 0x80, RZ, 0xc0, !PT ;  /* 0x0000008007ff7812 */ /* 0x000fc600078cc0ff */
[----:B------:R-:W4:Y:S04]  /*26320*/  LDL R100, [R1+0x64] ;  /* 0x0000640001647983 */ /* 0x000f280000100800 */
[----:B------:R-:W4:Y:S01]  /*26330*/  LDL R99, [R1+0x28] ;  /* 0x0000280001637983 */ /* 0x000f220000100800 */
[----:B---3--:R-:W-:-:S03]  /*26340*/  @!P1 FMUL R92, R92, 16777216 ;  /* 0x4b8000005c5c9820 */ /* 0x008fc60000400000 */
[----:B------:R-:W3:Y:S04]  /*26350*/  LDL R98, [R1+0x2c] ;  /* 0x00002c0001627983 */ /* 0x000ee80000100800 */
[----:B------:R0:W-:Y:S04]  /*26360*/  @!P1 STL [R1+0xa0], R92 ;  /* 0x0000a05c01009387 */ /* 0x0001e80000100800 */
[----:B------:R-:W3:Y:S01]  /*26370*/  LDL R97, [R1+0x30] ;  /* 0x0000300001617983 */ /* 0x000ee20000100800 */
[----:B------:R-:W-:-:S05]  /*26380*/  @!P1 FMUL R93, R93, 16777216 ;  /* 0x4b8000005d5d9820 */ /* 0x000fca0000400000 */
[----:B------:R1:W-:Y:S04]  /*26390*/  @!P1 STL [R1+0xa4], R93 ;  /* 0x0000a45d01009387 */ /* 0x0003e80000100800 */
[----:B------:R-:W3:Y:S04]  /*263a0*/  LDL R96, [R1+0x34] ;  /* 0x0000340001607983 */ /* 0x000ee80000100800 */
[----:B------:R-:W3:Y:S04]  /*263b0*/  LDL R94, [R1+0x38] ;  /* 0x00003800015e7983 */ /* 0x000ee80000100800 */
[----:B------:R-:W3:Y:S04]  /*263c0*/  LDL R91, [R1+0x3c] ;  /* 0x00003c00015b7983 */ /* 0x000ee80000100800 */
[----:B0-----:R-:W3:Y:S01]  /*263d0*/  LDL R92, [R1+0x40] ;  /* 0x00004000015c7983 */ /* 0x001ee20000100800 */
[----:B------:R-:W-:-:S03]  /*263e0*/  @!P0 FMUL R110, R110, 16777216 ;  /* 0x4b8000006e6e8820 */ /* 0x000fc60000400000 */
[----:B-1----:R-:W3:Y:S04]  /*263f0*/  LDL R93, [R1+0x44] ;  /* 0x00004400015d7983 */ /* 0x002ee80000100800 */
[----:B------:R0:W-:Y:S01]  /*26400*/  @!P0 STL [R1+0x68], R110 ;  /* 0x0000686e01008387 */ /* 0x0001e20000100800 */
[----:B------:R-:W-:-:S03]  /*26410*/  @!P0 FMUL R109, R109, 16777216 ;  /* 0x4b8000006d6d8820 */ /* 0x000fc60000400000 */
[----:B0-----:R-:W3:Y:S01]  /*26420*/  LDL.LU R110, [R1+0xbcc] ;  /* 0x000bcc00016e7983 */ /* 0x001ee20000300800 */
[----:B------:R-:W-:-:S03]  /*26430*/  @!P0 FMUL R108, R108, 16777216 ;  /* 0x4b8000006c6c8820 */ /* 0x000fc60000400000 */
[----:B------:R0:W-:Y:S01]  /*26440*/  @!P0 STL [R1+0x6c], R109 ;  /* 0x00006c6d01008387 */ /* 0x0001e20000100800 */
[----:B------:R-:W-:Y:S02]  /*26450*/  @!P0 FMUL R95, R95, 16777216 ;  /* 0x4b8000005f5f8820 */ /* 0x000fe40000400000 */
[----:B------:R-:W-:Y:S01]  /*26460*/  @!P0 FMUL R9, R9, 16777216 ;  /* 0x4b80000009098820 */ /* 0x000fe20000400000 */
[----:B0-----:R-:W3:Y:S01]  /*26470*/  LDL.LU R109, [R1+0xbc8] ;  /* 0x000bc800016d7983 */ /* 0x001ee20000300800 */
[----:B------:R-:W-:-:S03]  /*26480*/  @!P0 FMUL R10, R10, 16777216 ;  /* 0x4b8000000a0a8820 */ /* 0x000fc60000400000 */
[----:B------:R0:W-:Y:S01]  /*26490*/  @!P0 STL [R1+0x70], R108 ;  /* 0x0000706c01008387 */ /* 0x0001e20000100800 */
[----:B------:R-:W-:-:S03]  /*264a0*/  @!P0 FMUL R11, R11, 16777216 ;  /* 0x4b8000000b0b8820 */ /* 0x000fc60000400000 */
[----:B0-----:R-:W3:Y:S01]  /*264b0*/  LDL.LU R108, [R1+0xbc4] ;  /* 0x000bc400016c7983 */ /* 0x001ee20000300800 */
[----:B------:R-:W-:-:S03]  /*264c0*/  @!P0 FMUL R113, R113, 16777216 ;  /* 0x4b80000071718820 */ /* 0x000fc60000400000 */
[----:B------:R0:W-:Y:S01]  /*264d0*/  @!P0 STL [R1+0x74], R95 ;  /* 0x0000745f01008387 */ /* 0x0001e20000100800 */
[----:B------:R-:W-:-:S03]  /*264e0*/  @!P6 FMUL R115, R115, 16777216 ;  /* 0x4b8000007373e820 */ /* 0x000fc60000400000 */
[----:B0-----:R-:W3:Y:S04]  /*264f0*/  LDL.LU R95, [R1+0xbc0] ;  /* 0x000bc000015f7983 */ /* 0x001ee80000300800 */
[----:B------:R0:W-:Y:S04]  /*26500*/  @!P0 STL [R1+0x78], R9 ;  /* 0x0000780901008387 */ /* 0x0001e80000100800 */
[----:B0-----:R-:W3:Y:S04]  /*26510*/  LDL.LU R9, [R1+0xbbc] ;  /* 0x000bbc0001097983 */ /* 0x001ee80000300800 */
[----:B------:R0:W-:Y:S04]  /*26520*/  @!P0 STL [R1+0x7c], R10 ;  /* 0x00007c0a01008387 */ /* 0x0001e80000100800 */
[----:B0-----:R-:W3:Y:S04]  /*26530*/  LDL.LU R10, [R1+0xbb8] ;  /* 0x000bb800010a7983 */ /* 0x001ee80000300800 */
[----:B------:R0:W-:Y:S04]  /*26540*/  @!P0 STL [R1+0x80], R11 ;  /* 0x0000800b01008387 */ /* 0x0001e80000100800 */
[----:B0-----:R-:W3:Y:S04]  /*26550*/  LDL.LU R11, [R1+0xbb4] ;  /* 0x000bb400010b7983 */ /* 0x001ee80000300800 */
[----:B------:R0:W-:Y:S04]  /*26560*/  @!P0 STL [R1+0x84], R113 ;  /* 0x0000847101008387 */ /* 0x0001e80000100800 */
[----:B0-----:R-:W3:Y:S01]  /*26570*/  LDL.LU R113, [R1+0xbb0] ;  /* 0x000bb00001717983 */ /* 0x001ee20000300800 */
[----:B--2---:R-:W-:-:S05]  /*26580*/  @!P6 FMUL R117, R117, 16777216 ;  /* 0x4b8000007575e820 */ /* 0x004fca0000400000 */
[----:B------:R0:W-:Y:S04]  /*26590*/  @!P6 STL [R1+0x48], R117 ;  /* 0x000048750100e387 */ /* 0x0001e80000100800 */
[----:B0-----:R-:W2:Y:S01]  /*265a0*/  LDL.LU R117, [R1+0xbac] ;  /* 0x000bac0001757983 */ /* 0x001ea20000300800 */
[----:B----4-:R-:W-:-:S05]  /*265b0*/  @!P6 FMUL R114, R114, 16777216 ;  /* 0x4b8000007272e820 */ /* 0x010fca0000400000 */
[----:B------:R0:W-:Y:S04]  /*265c0*/  @!P6 STL [R1+0x4c], R114 ;  /* 0x00004c720100e387 */ /* 0x0001e80000100800 */
[----:B0-----:R-:W4:Y:S04]  /*265d0*/  LDL.LU R114, [R1+0xba8] ;  /* 0x000ba80001727983 */ /* 0x001f280000300800 */
[----:B------:R0:W-:Y:S04]  /*265e0*/  @!P6 STL [R1+0x50], R115 ;  /* 0x000050730100e387 */ /* 0x0001e80000100800 */
[----:B0-----:R-:W2:Y:S01]  /*265f0*/  LDL.LU R115, [R1+0xba4] ;  /* 0x000ba40001737983 */ /* 0x001ea20000300800 */
[----:B------:R-:W-:Y:S01]  /*26600*/  @!P5 FMUL R106, R106, 16777216 ;  /* 0x4b8000006a6ad820 */ /* 0x000fe20000400000 */
[----:B------:R-:W-:Y:S01]  /*26610*/  LOP3.LUT P5, RZ, R7, 0x40, RZ, 0xc0, !PT ;  /* 0x0000004007ff7812 */ /* 0x000fe200078ac0ff */
[----:B------:R-:W-:-:S02]  /*26620*/  @!P6 FMUL R2, R2, 16777216 ;  /* 0x4b8000000202e820 */ /* 0x000fc40000400000 */
[----:B------:R-:W-:Y:S02]  /*26630*/  @!P6 FMUL R105, R105, 16777216 ;  /* 0x4b8000006969e820 */ /* 0x000fe40000400000 */
[----:B------:R-:W-:Y:S02]  /*26640*/  @!P6 FMUL R3, R3, 16777216 ;  /* 0x4b8000000303e820 */ /* 0x000fe40000400000 */
[----:B------:R-:W-:Y:S01]  /*26650*/  @!P6 FMUL R100, R100, 16777216 ;  /* 0x4b8000006464e820 */ /* 0x000fe20000400000 */
[----:B------:R-:W-:Y:S01]  /*26660*/  @!P6 STL [R1+0x54], R2 ;  /* 0x000054020100e387 */ /* 0x000fe20000100800 */
[----:B------:R-:W-:-:S03]  /*26670*/  @!P6 FMUL R101, R101, 16777216 ;  /* 0x4b8000006565e820 */ /* 0x000fc60000400000 */
[----:B------:R-:W-:Y:S01]  /*26680*/  @!P6 STL [R1+0x58], R105 ;  /* 0x000058690100e387 */ /* 0x000fe20000100800 */
[----:B------:R-:W-:Y:S02]  /*26690*/  @!P5 FMUL R99, R99, 16777216 ;  /* 0x4b8000006363d820 */ /* 0x000fe40000400000 */
[----:B---3--:R-:W-:Y:S01]  /*266a0*/  @!P5 FMUL R98, R98, 16777216 ;  /* 0x4b8000006262d820 */ /* 0x008fe20000400000 */
[----:B------:R-:W-:Y:S01]  /*266b0*/  @!P6 STL [R1+0x5c], R3 ;  /* 0x00005c030100e387 */ /* 0x000fe20000100800 */
[----:B------:R-:W-:Y:S02]  /*266c0*/  @!P5 FMUL R97, R97, 16777216 ;  /* 0x4b8000006161d820 */ /* 0x000fe40000400000 */
[----:B------:R-:W-:Y:S01]  /*266d0*/  @!P5 FMUL R96, R96, 16777216 ;  /* 0x4b8000006060d820 */ /* 0x000fe20000400000 */
[----:B------:R-:W-:Y:S01]  /*266e0*/  @!P6 STL [R1+0x64], R100 ;  /* 0x000064640100e387 */ /* 0x000fe20000100800 */
[----:B------:R-:W-:Y:S02]  /*266f0*/  @!P5 FMUL R94, R94, 16777216 ;  /* 0x4b8000005e5ed820 */ /* 0x000fe40000400000 */
[----:B------:R-:W-:Y:S01]  /*26700*/  @!P5 FMUL R92, R92, 16777216 ;  /* 0x4b8000005c5cd820 */ /* 0x000fe20000400000 */
[----:B------:R-:W-:Y:S01]  /*26710*/  @!P6 STL [R1+0x60], R101 ;  /* 0x000060650100e387 */ /* 0x000fe20000100800 */
[----:B------:R-:W-:-:S03]  /*26720*/  @!P5 FMUL R91, R91, 16777216 ;  /* 0x4b8000005b5bd820 */ /* 0x000fc60000400000 */
[----:B------:R-:W-:Y:S04]  /*26730*/  @!P5 STL [R1+0x28], R99 ;  /* 0x000028630100d387 */ /* 0x000fe80000100800 */
[----:B------:R-:W-:Y:S04]  /*26740*/  @!P5 STL [R1+0x2c], R98 ;  /* 0x00002c620100d387 */ /* 0x000fe80000100800 */
[----:B------:R-:W-:Y:S04]  /*26750*/  @!P5 STL [R1+0x30], R97 ;  /* 0x000030610100d387 */ /* 0x000fe80000100800 */
[----:B------:R-:W-:Y:S04]  /*26760*/  @!P5 STL [R1+0x34], R96 ;  /* 0x000034600100d387 */ /* 0x000fe80000100800 */
[----:B------:R-:W-:Y:S04]  /*26770*/  @!P5 STL [R1+0x38], R94 ;  /* 0x0000385e0100d387 */ /* 0x000fe80000100800 */
[----:B------:R0:W-:Y:S04]  /*26780*/  @!P5 STL [R1+0x40], R92 ;  /* 0x0000405c0100d387 */ /* 0x0001e80000100800 */
[----:B------:R-:W-:Y:S01]  /*26790*/  @!P5 STL [R1+0x3c], R91 ;  /* 0x00003c5b0100d387 */ /* 0x000fe20000100800 */
[----:B------:R-:W-:-:S03]  /*267a0*/  @!P5 FMUL R93, R93, 16777216 ;  /* 0x4b8000005d5dd820 */ /* 0x000fc60000400000 */
[----:B0-----:R-:W3:Y:S04]  /*267b0*/  LDL.LU R92, [R1+0x610] ;  /* 0x00061000015c7983 */ /* 0x001ee80000300800 */
[----:B------:R0:W-:Y:S04]  /*267c0*/  @!P5 STL [R1+0x44], R93 ;  /* 0x0000445d0100d387 */ /* 0x0001e80000100800 */
[----:B0-----:R-:W3:Y:S04]  /*267d0*/  LDL.LU R93, [R1+0x60c] ;  /* 0x00060c00015d7983 */ /* 0x001ee80000300800 */
[----:B------:R-:W3:Y:S04]  /*267e0*/  LDL.LU R100, [R1+0x608] ;  /* 0x0006080001647983 */ /* 0x000ee80000300800 */
[----:B------:R-:W3:Y:S04]  /*267f0*/  LDL.LU R99, [R1+0x604] ;  /* 0x0006040001637983 */ /* 0x000ee80000300800 */
[----:B------:R-:W3:Y:S04]  /*26800*/  LDL.LU R98, [R1+0x600] ;  /* 0x0006000001627983 */ /* 0x000ee80000300800 */
[----:B------:R-:W3:Y:S04]  /*26810*/  LDL.LU R97, [R1+0x5fc] ;  /* 0x0005fc0001617983 */ /* 0x000ee80000300800 */
[----:B------:R-:W3:Y:S04]  /*26820*/  LDL.LU R96, [R1+0x5f8] ;  /* 0x0005f80001607983 */ /* 0x000ee80000300800 */
[----:B------:R-:W3:Y:S01]  /*26830*/  LDL.LU R94, [R1+0x5f4] ;  /* 0x0005f400015e7983 */ /* 0x000ee20000300800 */
[----:B------:R-:W-:Y:S01]  /*26840*/  @!P2 FMUL R112, R112, 16777216 ;  /* 0x4b8000007070a820 */ /* 0x000fe20000400000 */
[----:B------:R-:W-:Y:S01]  /*26850*/  LOP3.LUT P2, RZ, R7, 0x10, RZ, 0xc0, !PT ;  /* 0x0000001007ff7812 */ /* 0x000fe2000784c0ff */
[----:B------:R-:W-:Y:S01]  /*26860*/  @!P1 FMUL R107, R107, 16777216 ;  /* 0x4b8000006b6b9820 */ /* 0x000fe20000400000 */
[----:B------:R-:W-:-:S11]  /*26870*/  LOP3.LUT P1, RZ, R7, 0x8, RZ, 0xc0, !PT ;  /* 0x0000000807ff7812 */ /* 0x000fd6000782c0ff */
[----:B------:R-:W-:Y:S02]  /*26880*/  @!P2 FMUL R125, R125, 16777216 ;  /* 0x4b8000007d7da820 */ /* 0x000fe40000400000 */
[----:B------:R-:W-:Y:S02]  /*26890*/  @!P2 FMUL R78, R78, 16777216 ;  /* 0x4b8000004e4ea820 */ /* 0x000fe40000400000 */
[----:B------:R-:W-:Y:S02]  /*268a0*/  @!P2 FMUL R79, R79, 16777216 ;  /* 0x4b8000004f4fa820 */ /* 0x000fe40000400000 */
[----:B------:R-:W-:Y:S02]  /*268b0*/  @!P2 FMUL R80, R80, 16777216 ;  /* 0x4b8000005050a820 */ /* 0x000fe40000400000 */
[----:B------:R-:W-:Y:S02]  /*268c0*/  @!P2 FMUL R81, R81, 16777216 ;  /* 0x4b8000005151a820 */ /* 0x000fe40000400000 */
[----:B------:R-:W-:Y:S01]  /*268d0*/  @!P0 FMUL R113, R113, 16777216 ;  /* 0x4b80000071718820 */ /* 0x000fe20000400000 */
[----:B------:R-:W-:Y:S01]  /*268e0*/  LOP3.LUT P0, RZ, R7, 0x4, RZ, 0xc0, !PT ;  /* 0x0000000407ff7812 */ /* 0x000fe2000780c0ff */
[----:B------:R-:W-:-:S02]  /*268f0*/  @!P2 FMUL R82, R82, 16777216 ;  /* 0x4b8000005252a820 */ /* 0x000fc40000400000 */
[----:B------:R-:W-:Y:S02]  /*26900*/  @!P2 FMUL R83, R83, 16777216 ;  /* 0x4b8000005353a820 */ /* 0x000fe40000400000 */
[----:B------:R-:W-:Y:S02]  /*26910*/  @!P2 FMUL R84, R84, 16777216 ;  /* 0x4b8000005454a820 */ /* 0x000fe40000400000 */
[----:B------:R-:W-:Y:S02]  /*26920*/  @!P1 FMUL R11, R11, 16777216 ;  /* 0x4b8000000b0b9820 */ /* 0x000fe40000400000 */
[----:B------:R-:W-:Y:S02]  /*26930*/  @!P1 FMUL R10, R10, 16777216 ;  /* 0x4b8000000a0a9820 */ /* 0x000fe40000400000 */
[----:B------:R-:W-:Y:S02]  /*26940*/  @!P1 FMUL R9, R9, 16777216 ;  /* 0x4b80000009099820 */ /* 0x000fe40000400000 */
[----:B------:R-:W-:-:S02]  /*26950*/  @!P1 FMUL R95, R95, 16777216 ;  /* 0x4b8000005f5f9820 */ /* 0x000fc40000400000 */
        /* <DEDUP_REMOVED lines=14> */
[----:B------:R-:W-:Y:S01]  /*26a40*/  @!P0 FMUL R118, R118, 16777216 ;  /* 0x4b80000076768820 */ /* 0x000fe20000400000 */
[----:B------:R-:W-:Y:S01]  /*26a50*/  LOP3.LUT P0, RZ, R14, 0x4000, RZ, 0xc0, !PT ;  /* 0x000040000eff7812 */ /* 0x000fe2000780c0ff */
[----:B--2---:R-:W-:Y:S01]  /*26a60*/  @!P6 FMUL R115, R115, 16777216 ;  /* 0x4b8000007373e820 */ /* 0x004fe20000400000 */
[----:B------:R-:W-:-:S13]  /*26a70*/  LOP3.LUT P6, RZ, R7, 0x2, RZ, 0xc0, !PT ;  /* 0x0000000207ff7812 */ /* 0x000fda00078cc0ff */
        /* <DEDUP_REMOVED lines=8> */
[----:B------:R-:W-:Y:S01]  /*26b00*/  @!P6 FMUL R120, R120, 16777216 ;  /* 0x4b8000007878e820 */ /* 0x000fe20000400000 */
[C---:B------:R-:W-:Y:S02]  /*26b10*/  LOP3.LUT P6, RZ, R0.reuse, 0x800, RZ, 0xc0, !PT ;  /* 0x0000080000ff7812 */ /* 0x040fe400078cc0ff */
[----:B------:R-:W-:-:S11]  /*26b20*/  LOP3.LUT R0, R0, 0xf7ffffff, RZ, 0xc0, !PT ;  /* 0xf7ffffff00007812 */ /* 0x000fd600078ec0ff */
[----:B------:R-:W-:-:S04]  /*26b30*/  @P6 LOP3.LUT R0, R0, 0x8000000, RZ, 0xfc, !PT ;  /* 0x0800000000006812 */ /* 0x000fc800078efcff */
        /* <DEDUP_REMOVED lines=12> */
[----:B------:R-:W-:Y:S01]  /*26c00*/  LOP3.LUT P6, RZ, R0, 0x10000, RZ, 0xc0, !PT ;  /* 0x0001000000ff7812 */ /* 0x000fe200078cc0ff */
[----:B------:R-:W-:Y:S01]  /*26c10*/  @!P2 FMUL R117, R117, 16777216 ;  /* 0x4b8000007575a820 */ /* 0x000fe20000400000 */
[C---:B------:R-:W-:Y:S02]  /*26c20*/  LOP3.LUT P2, RZ, R14.reuse, 0x10000, RZ, 0xc0, !PT ;  /* 0x000100000eff7812 */ /* 0x040fe4000784c0ff */
[----:B------:R-:W-:-:S09]  /*26c30*/  LOP3.LUT R14, R14, 0xfffffffe, RZ, 0xc0, !PT ;  /* 0xfffffffe0e0e7812 */ /* 0x000fd200078ec0ff */
[----:B------:R-:W-:Y:S02]  /*26c40*/  @P6 LOP3.LUT R14, R14, 0x1, RZ, 0xfc, !PT ;  /* 0x000000010e0e6812 */ /* 0x000fe400078efcff */
[----:B------:R-:W-:Y:S02]  /*26c50*/  LOP3.LUT P6, RZ, R0, 0x20000, RZ, 0xc0, !PT ;  /* 0x0002000000ff7812 */ /* 0x000fe400078cc0ff */
[----:B------:R-:W-:-:S11]  /*26c60*/  LOP3.LUT R14, R14, 0xfffffffd, RZ, 0xc0, !PT ;  /* 0xfffffffd0e0e7812 */ /* 0x000fd600078ec0ff */
        /* <DEDUP_REMOVED lines=35> */
[----:B------:R-:W-:Y:S01]  /*26ea0*/  LOP3.LUT R14, R14, 0xffffdfff, RZ, 0xc0, !PT ;  /* 0xffffdfff0e0e7812 */ /* 0x000fe200078ec0ff */
[----:B----4-:R-:W-:-:S05]  /*26eb0*/  @!P5 FMUL R114, R114, 16777216 ;  /* 0x4b8000007272d820 */ /* 0x010fca0000400000 */
[----:B------:R-:W-:Y:S05]  /*26ec0*/  STL [R1+0xb6c], R114 ;  /* 0x000b6c7201007387 */ /* 0x000fea0000100800 */
[----:B------:R-:W-:Y:S02]  /*26ed0*/  @P6 LOP3.LUT R14, R14, 0x2000, RZ, 0xfc, !PT ;  /* 0x000020000e0e6812 */ /* 0x000fe400078efcff */
[----:B------:R-:W-:Y:S01]  /*26ee0*/  LOP3.LUT P6, RZ, R7, 0x8000000, RZ, 0xc0, !PT ;  /* 0x0800000007ff7812 */ /* 0x000fe200078cc0ff */
[----:B------:R-:W-:Y:S03]  /*26ef0*/  STL [R1+0xb64], R125 ;  /* 0x000b647d01007387 */ /* 0x000fe60000100800 */
[----:B---3--:R-:W-:Y:S01]  /*26f00*/  FSEL R2, R92, -INF , P6 ;  /* 0xff8000005c027808 */ /* 0x008fe20003000000 */
[----:B------:R-:W-:Y:S04]  /*26f10*/  STL [R1+0xb68], R78 ;  /* 0x000b684e01007387 */ /* 0x000fe80000100800 */
[----:B------:R-:W2:Y:S01]  /*26f20*/  LDL.LU R91, [R1+0x5f0] ;  /* 0x0005f000015b7983 */ /* 0x000ea20000300800 */
[----:B------:R-:W-:-:S03]  /*26f30*/  LOP3.LUT P6, RZ, R14, 0x2000, RZ, 0xc0, !PT ;  /* 0x000020000eff7812 */ /* 0x000fc600078cc0ff */
[----:B------:R0:W-:Y:S04]  /*26f40*/  STL [R1+0x610], R2 ;  /* 0x0006100201007387 */ /* 0x0001e80000100800 */
[----:B------:R-:W3:Y:S01]  /*26f50*/  LDL.LU R92, [R1+0x5ec] ;  /* 0x0005ec00015c7983 */ /* 0x000ee20000300800 */
[----:B------:R-:W-:Y:S01]  /*26f60*/  @!P0 FMUL R45, R45, 16777216 ;  /* 0x4b8000002d2d8820 */ /* 0x000fe20000400000 */
[----:B0-----:R-:W-:Y:S02]  /*26f70*/  FSEL R2, R93, -INF , P6 ;  /* 0xff8000005d027808 */ /* 0x001fe40003000000 */
[----:B------:R-:W4:Y:S01]  /*26f80*/  LDL.LU R93, [R1+0x5e8] ;  /* 0x0005e800015d7983 */ /* 0x000f220000300800 */
[----:B------:R-:W-:Y:S01]  /*26f90*/  @!P0 FMUL R44, R44, 16777216 ;  /* 0x4b8000002c2c8820 */ /* 0x000fe20000400000 */
[----:B------:R-:W-:Y:S01]  /*26fa0*/  LOP3.LUT P5, RZ, R7, 0x1, RZ, 0xc0, !PT ;  /* 0x0000000107ff7812 */ /* 0x000fe200078ac0ff */
[----:B------:R-:W-:Y:S01]  /*26fb0*/  @!P0 FMUL R43, R43, 16777216 ;  /* 0x4b8000002b2b8820 */ /* 0x000fe20000400000 */
[----:B------:R0:W-:Y:S01]  /*26fc0*/  STL [R1+0x60c], R2 ;  /* 0x00060c0201007387 */ /* 0x0001e20000100800 */
[----:B------:R-:W-:-:S02]  /*26fd0*/  @!P0 FMUL R42, R42, 16777216 ;  /* 0x4b8000002a2a8820 */ /* 0x000fc40000400000 */
[----:B------:R-:W-:Y:S02]  /*26fe0*/  @!P0 FMUL R41, R41, 16777216 ;  /* 0x4b80000029298820 */ /* 0x000fe40000400000 */
[----:B------:R-:W-:Y:S02]  /*26ff0*/  @!P0 FMUL R40, R40, 16777216 ;  /* 0x4b80000028288820 */ /* 0x000fe40000400000 */
[----:B------:R-:W-:Y:S02]  /*27000*/  @!P0 FMUL R39, R39, 16777216 ;  /* 0x4b80000027278820 */ /* 0x000fe40000400000 */
[----:B------:R-:W-:Y:S02]  /*27010*/  @!P0 FMUL R38, R38, 16777216 ;  /* 0x4b80000026268820 */ /* 0x000fe40000400000 */
[----:B------:R-:W-:Y:S01]  /*27020*/  @!P0 FMUL R122, R122, 16777216 ;  /* 0x4b8000007a7a8820 */ /* 0x000fe20000400000 */
[----:B------:R-:W-:Y:S02]  /*27030*/  LOP3.LUT P0, RZ, R7, 0x4000000, RZ, 0xc0, !PT ;  /* 0x0400000007ff7812 */ /* 0x000fe4000780c0ff */
[----:B------:R-:W4:Y:S01]  /*27040*/  LDL.LU R7, [R1+0x5e4] ;  /* 0x0005e40001077983 */ /* 0x000f220000300800 */
[----:B------:R-:W-:-:S03]  /*27050*/  LOP3.LUT P6, RZ, R14, 0x1000, RZ, 0xc0, !PT ;  /* 0x000010000eff7812 */ /* 0x000fc600078cc0ff */
[----:B------:R-:W4:Y:S01]  /*27060*/  LDL.LU R78, [R1+0x5e0] ;  /* 0x0005e000014e7983 */ /* 0x000f220000300800 */
[----:B0-----:R-:W-:Y:S02]  /*27070*/  FSEL R2, R100, -INF , P6 ;  /* 0xff80000064027808 */ /* 0x001fe40003000000 */
[----:B------:R-:W-:-:S03]  /*27080*/  LOP3.LUT P6, RZ, R14, 0x800, RZ, 0xc0, !PT ;  /* 0x000008000eff7812 */ /* 0x000fc600078cc0ff */
[----:B------:R0:W-:Y:S04]  /*27090*/  STL [R1+0x608], R2 ;  /* 0x0006080201007387 */ /* 0x0001e80000100800 */
[----:B------:R-:W4:Y:S04]  /*270a0*/  LDL.LU R125, [R1+0x5dc] ;  /* 0x0005dc00017d7983 */ /* 0x000f280000300800 */
[----:B------:R-:W4:Y:S01]  /*270b0*/  LDL.LU R114, [R1+0x5d8] ;  /* 0x0005d80001727983 */ /* 0x000f220000300800 */
[----:B0-----:R-:W-:Y:S02]  /*270c0*/  FSEL R2, R99, -INF , P6 ;  /* 0xff80000063027808 */ /* 0x001fe40003000000 */
[----:B------:R-:W-:-:S03]  /*270d0*/  LOP3.LUT P6, RZ, R14, 0x400, RZ, 0xc0, !PT ;  /* 0x000004000eff7812 */ /* 0x000fc600078cc0ff */
[----:B------:R0:W-:Y:S01]  /*270e0*/  STL [R1+0x604], R2 ;  /* 0x0006040201007387 */ /* 0x0001e20000100800 */
[----:B------:R-:W-:Y:S02]  /*270f0*/  FSEL R3, R98, -INF , P6 ;  /* 0xff80000062037808 */ /* 0x000fe40003000000 */
[----:B------:R-:W-:Y:S01]  /*27100*/  LOP3.LUT P6, RZ, R14, 0x200, RZ, 0xc0, !PT ;  /* 0x000002000eff7812 */ /* 0x000fe200078cc0ff */
[----:B0-----:R-:W4:Y:S04]  /*27110*/  LDL.LU R2, [R1+0x5d4] ;  /* 0x0005d40001027983 */ /* 0x001f280000300800 */
[----:B------:R-:W4:Y:S01]  /*27120*/  LDL.LU R105, [R1+0x5d0] ;  /* 0x0005d00001697983 */ /* 0x000f220000300800 */
[----:B------:R-:W-:-:S03]  /*27130*/  FSEL R97, R97, -INF , P6 ;  /* 0xff80000061617808 */ /* 0x000fc60003000000 */
[----:B------:R0:W-:Y:S01]  /*27140*/  STL [R1+0x600], R3 ;  /* 0x0006000301007387 */ /* 0x0001e20000100800 */
[----:B------:R-:W-:-:S03]  /*27150*/  LOP3.LUT P6, RZ, R14, 0x100, RZ, 0xc0, !PT ;  /* 0x000001000eff7812 */ /* 0x000fc600078cc0ff */
[----:B0-----:R-:W4:Y:S04]  /*27160*/  LDL.LU R3, [R1+0x5c8] ;  /* 0x0005c80001037983 */ /* 0x001f280000300800 */
[----:B------:R-:W4:Y:S04]  /*27170*/  LDL.LU R101, [R1+0x5c4] ;  /* 0x0005c40001657983 */ /* 0x000f280000300800 */
[----:B------:R0:W-:Y:S02]  /*27180*/  STL [R1+0x5fc], R97 ;  /* 0x0005fc6101007387 */ /* 0x0001e40000100800 */
[----:B0-----:R-:W-:-:S02]  /*27190*/  FSEL R97, R96, -INF , P6 ;  /* 0xff80000060617808 */ /* 0x001fc40003000000 */
[----:B------:R-:W-:Y:S01]  /*271a0*/  LOP3.LUT P6, RZ, R14, 0x80, RZ, 0xc0, !PT ;  /* 0x000000800eff7812 */ /* 0x000fe200078cc0ff */
[----:B------:R-:W4:Y:S03]  /*271b0*/  LDL.LU R96, [R1+0x5c0] ;  /* 0x0005c00001607983 */ /* 0x000f260000300800 */
[----:B------:R-:W-:Y:S01]  /*271c0*/  FSEL R94, R94, -INF , P6 ;  /* 0xff8000005e5e7808 */ /* 0x000fe20003000000 */
[----:B------:R0:W-:Y:S04]  /*271d0*/  STL [R1+0x5f8], R97 ;  /* 0x0005f86101007387 */ /* 0x0001e80000100800 */
[----:B------:R-:W4:Y:S04]  /*271e0*/  LDL.LU R100, [R1+0x5bc] ;  /* 0x0005bc0001647983 */ /* 0x000f280000300800 */
[----:B------:R-:W4:Y:S04]  /*271f0*/  LDL.LU R99, [R1+0x5b8] ;  /* 0x0005b80001637983 */ /* 0x000f280000300800 */
[----:B------:R1:W-:Y:S04]  /*27200*/  STL [R1+0x5f4], R94 ;  /* 0x0005f45e01007387 */ /* 0x0003e80000100800 */
[----:B------:R-:W4:Y:S04]  /*27210*/  LDL.LU R98, [R1+0x5b4] ;  /* 0x0005b40001627983 */ /* 0x000f280000300800 */
[----:B0-----:R-:W4:Y:S04]  /*27220*/  LDL.LU R97, [R1+0x5b0] ;  /* 0x0005b00001617983 */ /* 0x001f280000300800 */
[----:B-1----:R-:W4:Y:S01]  /*27230*/  LDL.LU R94, [R1+0x5ac] ;  /* 0x0005ac00015e7983 */ /* 0x002f220000300800 */
        /* <DEDUP_REMOVED lines=50> */
[----:B------:R-:W-:Y:S02]  /*27560*/  LOP3.LUT P1, RZ, R0, 0x40, RZ, 0xc0, !PT ;  /* 0x0000004000ff7812 */ /* 0x000fe4000782c0ff */
[----:B--2---:R-:W-:Y:S02]  /*27570*/  FSEL R91, R91, -INF , P6 ;  /* 0xff8000005b5b7808 */ /* 0x004fe40003000000 */
[----:B------:R-:W-:-:S04]  /*27580*/  LOP3.LUT P6, RZ, R14, 0x20, RZ, 0xc0, !PT ;  /* 0x000000200eff7812 */ /* 0x000fc800078cc0ff */
[----:B---3--:R-:W-:Y:S02]  /*27590*/  FSEL R92, R92, -INF , P6 ;  /* 0xff8000005c5c7808 */ /* 0x008fe40003000000 */
[C---:B------:R-:W-:Y:S01]  /*275a0*/  LOP3.LUT P6, RZ, R14.reuse, 0x10, RZ, 0xc0, !PT ;  /* 0x000000100eff7812 */ /* 0x040fe200078cc0ff */
[----:B------:R0:W-:Y:S03]  /*275b0*/  STL [R1+0x5f0], R91 ;  /* 0x0005f05b01007387 */ /* 0x0001e60000100800 */
[----:B----4-:R-:W-:Y:S02]  /*275c0*/  FSEL R93, R93, -INF , P6 ;  /* 0xff8000005d5d7808 */ /* 0x010fe40003000000 */
[----:B------:R-:W-:Y:S01]  /*275d0*/  LOP3.LUT P6, RZ, R14, 0x8, RZ, 0xc0, !PT ;  /* 0x000000080eff7812 */ /* 0x000fe200078cc0ff */
[----:B0-----:R-:W2:Y:S04]  /*275e0*/  LDL.LU R91, [R1+0xba0] ;  /* 0x000ba000015b7983 */ /* 0x001ea80000300800 */
[----:B------:R0:W-:Y:S01]  /*275f0*/  STL [R1+0x5ec], R92 ;  /* 0x0005ec5c01007387 */ /* 0x0001e20000100800 */
[----:B------:R-:W-:-:S03]  /*27600*/  FSEL R7, R7, -INF , P6 ;  /* 0xff80000007077808 */ /* 0x000fc60003000000 */
[----:B0-----:R-:W3:Y:S01]  /*27610*/  LDL.LU R92, [R1+0xb9c] ;  /* 0x000b9c00015c7983 */ /* 0x001ee20000300800 */
[----:B------:R-:W-:-:S03]  /*27620*/  LOP3.LUT P6, RZ, R14, 0x4, RZ, 0xc0, !PT ;  /* 0x000000040eff7812 */ /* 0x000fc600078cc0ff */
[----:B------:R0:W-:Y:S04]  /*27630*/  STL [R1+0x5e8], R93 ;  /* 0x0005e85d01007387 */ /* 0x0001e80000100800 */
[----:B0-----:R-:W4:Y:S04]  /*27640*/  LDL.LU R93, [R1+0xb98] ;  /* 0x000b9800015d7983 */ /* 0x001f280000300800 */
[----:B------:R0:W-:Y:S02]  /*27650*/  STL [R1+0x5e4], R7 ;  /* 0x0005e40701007387 */ /* 0x0001e40000100800 */
[----:B0-----:R-:W-:-:S02]  /*27660*/  FSEL R7, R78, -INF , P6 ;  /* 0xff8000004e077808 */ /* 0x001fc40003000000 */
[----:B------:R-:W-:-:S04]  /*27670*/  LOP3.LUT P6, RZ, R14, 0x2, RZ, 0xc0, !PT ;  /* 0x000000020eff7812 */ /* 0x000fc800078cc0ff */
[----:B------:R-:W-:Y:S02]  /*27680*/  FSEL R78, R125, -INF , P6 ;  /* 0xff8000007d4e7808 */ /* 0x000fe40003000000 */
[----:B------:R-:W-:Y:S01]  /*27690*/  LOP3.LUT P6, RZ, R14, 0x1, RZ, 0xc0, !PT ;  /* 0x000000010eff7812 */ /* 0x000fe200078cc0ff */
[----:B------:R0:W-:Y:S03]  /*276a0*/  STL [R1+0x5e0], R7 ;  /* 0x0005e00701007387 */ /* 0x0001e60000100800 */
[----:B0-----:R-:W-:Y:S02]  /*276b0*/  FSEL R7, R114, -INF , P6 ;  /* 0xff80000072077808 */ /* 0x001fe40003000000 */
[----:B------:R-:W-:Y:S01]  /*276c0*/  LOP3.LUT P6, RZ, R0, 0x80000000, RZ, 0xc0, !PT ;  /* 0x8000000000ff7812 */ /* 0x000fe200078cc0ff */
[----:B------:R-:W-:Y:S03]  /*276d0*/  STL [R1+0x5dc], R78 ;  /* 0x0005dc4e01007387 */ /* 0x000fe60000100800 */
[----:B------:R-:W-:-:S02]  /*276e0*/  FSEL R2, R2, -INF , P6 ;  /* 0xff80000002027808 */ /* 0x000fc40003000000 */
[C---:B------:R-:W-:Y:S01]  /*276f0*/  LOP3.LUT P6, RZ, R0.reuse, 0x40000000, RZ, 0xc0, !PT ;  /* 0x4000000000ff7812 */ /* 0x040fe200078cc0ff */
[----:B------:R0:W-:Y:S04]  /*27700*/  STL [R1+0x5d8], R7 ;  /* 0x0005d80701007387 */ /* 0x0001e80000100800 */
[----:B------:R1:W-:Y:S01]  /*27710*/  STL [R1+0x5d4], R2 ;  /* 0x0005d40201007387 */ /* 0x0003e20000100800 */
[----:B0-----:R-:W-:Y:S02]  /*27720*/  FSEL R7, R105, -INF , P6 ;  /* 0xff80000069077808 */ /* 0x001fe40003000000 */
[----:B------:R-:W-:-:S04]  /*27730*/  LOP3.LUT P6, RZ, R0, 0x20000000, RZ, 0xc0, !PT ;  /* 0x2000000000ff7812 */ /* 0x000fc800078cc0ff */
[----:B-1----:R-:W-:Y:S02]  /*27740*/  FSEL R2, R3, -INF , P6 ;  /* 0xff80000003027808 */ /* 0x002fe40003000000 */
[C---:B------:R-:W-:Y:S01]  /*27750*/  LOP3.LUT P6, RZ, R0.reuse, 0x10000000, RZ, 0xc0, !PT ;  /* 0x1000000000ff7812 */ /* 0x040fe200078cc0ff */
[----:B------:R-:W-:Y:S03]  /*27760*/  STL [R1+0x5d0], R7 ;  /* 0x0005d00701007387 */ /* 0x000fe60000100800 */
[----:B------:R-:W-:Y:S02]  /*27770*/  FSEL R3, R101, -INF , P6 ;  /* 0xff80000065037808 */ /* 0x000fe40003000000 */
[----:B------:R-:W-:Y:S01]  /*27780*/  LOP3.LUT P6, RZ, R0, 0x8000000, RZ, 0xc0, !PT ;  /* 0x0800000000ff7812 */ /* 0x000fe200078cc0ff */
[----:B------:R0:W-:Y:S04]  /*27790*/  STL [R1+0x5c8], R2 ;  /* 0x0005c80201007387 */ /* 0x0001e80000100800 */
[----:B------:R1:W-:Y:S01]  /*277a0*/  STL [R1+0x5c4], R3 ;  /* 0x0005c40301007387 */ /* 0x0003e20000100800 */
[----:B0-----:R-:W-:-:S03]  /*277b0*/  FSEL R2, R96, -INF , P6 ;  /* 0xff80000060027808 */ /* 0x001fc60003000000 */
[----:B------:R-:W2:Y:S01]  /*277c0*/  LDL.LU R96, [R1+0x578] ;  /* 0x0005780001607983 */ /* 0x000ea20000300800 */
[----:B-1----:R-:W-:-:S03]  /*277d0*/  FSEL R3, R100, -INF , P5 ;  /* 0xff80000064037808 */ /* 0x002fc60002800000 */
[----:B------:R0:W-:Y:S01]  /*277e0*/  STL [R1+0x5c0], R2 ;  /* 0x0005c00201007387 */ /* 0x0001e20000100800 */
[----:B------:R-:W-:-:S03]  /*277f0*/  FSEL R7, R98, -INF , P3 ;  /* 0xff80000062077808 */ /* 0x000fc60001800000 */
[----:B------:R1:W-:Y:S01]  /*27800*/  STL [R1+0x5bc], R3 ;  /* 0x0005bc0301007387 */ /* 0x0003e20000100800 */
[----:B0-----:R-:W-:Y:S02]  /*27810*/  FSEL R2, R99, -INF , P4 ;  /* 0xff80000063027808 */ /* 0x001fe40002000000 */
[----:B-1----:R-:W-:-:S03]  /*27820*/  FSEL R3, R97, -INF , P2 ;  /* 0xff80000061037808 */ /* 0x002fc60001000000 */
[----:B------:R0:W-:Y:S04]  /*27830*/  STL [R1+0x5b8], R2 ;  /* 0x0005b80201007387 */ /* 0x0001e80000100800 */
[----:B------:R-:W-:Y:S04]  /*27840*/  STL [R1+0x5b4], R7 ;  /* 0x0005b40701007387 */ /* 0x000fe80000100800 */
[----:B------:R-:W3:Y:S01]  /*27850*/  LDL.LU R125, [R1+0x588] ;  /* 0x00058800017d7983 */ /* 0x000ee20000300800 */
[----:B0-----:R-:W-:-:S03]  /*27860*/  FSEL R2, R94, -INF , P1 ;  /* 0xff8000005e027808 */ /* 0x001fc60000800000 */
[----:B------:R-:W-:Y:S04]  /*27870*/  STL [R1+0x5b0], R3 ;  /* 0x0005b00301007387 */ /* 0x000fe80000100800 */
[----:B------:R-:W4:Y:S04]  /*27880*/  LDL.LU R114, [R1+0x58c] ;  /* 0x00058c0001727983 */ /* 0x000f280000300800 */
[----:B------:R0:W-:Y:S04]  /*27890*/  STL [R1+0x5ac], R2 ;  /* 0x0005ac0201007387 */ /* 0x0001e80000100800 */
[----:B0-----:R-:W4:Y:S04]  /*278a0*/  LDL.LU R2, [R1+0x594] ;  /* 0x0005940001027983 */ /* 0x001f280000300800 */
[----:B------:R-:W4:Y:S04]  /*278b0*/  LDL.LU R105, [R1+0x598] ;  /* 0x0005980001697983 */ /* 0x000f280000300800 */
[----:B------:R-:W4:Y:S04]  /*278c0*/  LDL.LU R99, [R1+0x59c] ;  /* 0x00059c0001637983 */ /* 0x000f280000300800 */
[----:B------:R-:W4:Y:S04]  /*278d0*/  LDL.LU R97, [R1+0x5a0] ;  /* 0x0005a00001617983 */ /* 0x000f280000300800 */
[----:B------:R-:W4:Y:S04]  /*278e0*/  LDL.LU R94, [R1+0x5a8] ;  /* 0x0005a800015e7983 */ /* 0x000f280000300800 */
[----:B------:R-:W4:Y:S01]  /*278f0*/  LDL.LU R3, [R1+0x564] ;  /* 0x0005640001037983 */ /* 0x000f220000300800 */
[----:B------:R-:W0:Y:S01]  /*27900*/  MUFU.RCP R6, R6 ;  /* 0x0000000600067308 */ /* 0x000e220000001000 */
[----:B------:R-:W-:-:S02]  /*27910*/  FSEL R7, RZ, -23, P0 ;  /* 0xc1b80000ff077808 */ /* 0x000fc40000000000 */
[----:B------:R-:W4:Y:S01]  /*27920*/  LDL.LU R101, [R1+0x568] ;  /* 0x0005680001657983 */ /* 0x000f220000300800 */
[----:B------:R-:W-:-:S03]  /*27930*/  LOP3.LUT P6, RZ, R0, 0x4000000, RZ, 0xc0, !PT ;  /* 0x0400000000ff7812 */ /* 0x000fc600078cc0ff */
[----:B------:R-:W4:Y:S01]  /*27940*/  LDL.LU R100, [R1+0x56c] ;  /* 0x00056c0001647983 */ /* 0x000f220000300800 */
[----:B------:R-:W-:-:S03]  /*27950*/  LOP3.LUT P5, RZ, R0, 0x2000000, RZ, 0xc0, !PT ;  /* 0x0200000000ff7812 */ /* 0x000fc600078ac0ff */
[----:B------:R-:W4:Y:S01]  /*27960*/  LDL.LU R98, [R1+0x570] ;  /* 0x0005700001627983 */ /* 0x000f220000300800 */
[C---:B------:R-:W-:Y:S02]  /*27970*/  LOP3.LUT P2, RZ, R0.reuse, 0x20, RZ, 0xc0, !PT ;  /* 0x0000002000ff7812 */ /* 0x040fe4000784c0ff */
[----:B------:R-:W-:Y:S01]  /*27980*/  LOP3.LUT P3, RZ, R0, 0x10, RZ, 0xc0, !PT ;  /* 0x0000001000ff7812 */ /* 0x000fe2000786c0ff */
[----:B------:R1:W-:Y:S01]  /*27990*/  STL [R1+0xae8], R0 ;  /* 0x000ae80001007387 */ /* 0x0003e20000100800 */
[----:B0-----:R-:W-:Y:S01]  /*279a0*/  FMUL R18, R6, R18 ;  /* 0x0000001206127220 */ /* 0x001fe20000400000 */
[----:B------:R-:W0:Y:S01]  /*279b0*/  MUFU.RCP R5, R5 ;  /* 0x0000000500057308 */ /* 0x000e220000001000 */
[----:B--2---:R-:W-:Y:S02]  /*279c0*/  FSETP.NEU.AND P0, PT, R96, RZ, PT ;  /* 0x000000ff6000720b */ /* 0x004fe40003f0d000 */
[----:B------:R-:W2:Y:S04]  /*279d0*/  LDL.LU R96, [R1+0x574] ;  /* 0x0005740001607983 */ /* 0x000ea80000300800 */
[----:B-1----:R-:W2:Y:S04]  /*279e0*/  LDL.LU R0, [R1+0x57c] ;  /* 0x00057c0001007983 */ /* 0x002ea80000300800 */
[----:B------:R-:W2:Y:S01]  /*279f0*/  LDL.LU R78, [R1+0x584] ;  /* 0x00058400014e7983 */ /* 0x000ea20000300800 */
[----:B---3--:R-:W-:-:S05]  /*27a00*/  FMUL R14, R6, R125 ;  /* 0x0000007d060e7220 */ /* 0x008fca0000400000 */
[----:B------:R1:W-:Y:S01]  /*27a10*/  STL [R1+0x2b8], R14 ;  /* 0x0002b80e01007387 */ /* 0x0003e20000100800 */
[----:B----4-:R-:W-:-:S03]  /*27a20*/  FMUL R114, R6, R114 ;  /* 0x0000007206727220 */ /* 0x010fc60000400000 */
[----:B-1----:R-:W3:Y:S04]  /*27a30*/  LDL.LU R14, [R1+0x544] ;  /* 0x00054400010e7983 */ /* 0x002ee80000300800 */
[----:B------:R1:W-:Y:S01]  /*27a40*/  STL [R1+0x2ac], R114 ;  /* 0x0002ac7201007387 */ /* 0x0003e20000100800 */
[----:B------:R-:W-:-:S03]  /*27a50*/  FMUL R2, R6, R2 ;  /* 0x0000000206027220 */ /* 0x000fc60000400000 */
[----:B------:R-:W4:Y:S04]  /*27a60*/  LDL.LU R125, [R1+0x548] ;  /* 0x00054800017d7983 */ /* 0x000f280000300800 */
[----:B-1----:R-:W4:Y:S04]  /*27a70*/  LDL.LU R114, [R1+0x54c] ;  /* 0x00054c0001727983 */ /* 0x002f280000300800 */
[----:B------:R1:W-:Y:S01]  /*27a80*/  STL [R1+0xaf4], R18 ;  /* 0x000af41201007387 */ /* 0x0003e20000100800 */
[----:B------:R-:W-:-:S03]  /*27a90*/  FMUL R99, R6, R99 ;  /* 0x0000006306637220 */ /* 0x000fc60000400000 */
[----:B------:R0:W-:Y:S01]  /*27aa0*/  STL [R1+0x2a4], R2 ;  /* 0x0002a40201007387 */ /* 0x0001e20000100800 */
[C---:B------:R-:W-:Y:S02]  /*27ab0*/  FMUL R97, R6.reuse, R97 ;  /* 0x0000006106617220 */ /* 0x040fe40000400000 */
[C---:B-1----:R-:W-:Y:S01]  /*27ac0*/  FMUL R18, R6.reuse, R105 ;  /* 0x0000006906127220 */ /* 0x042fe20000400000 */
[----:B0-----:R-:W4:Y:S01]  /*27ad0*/  LDL.LU R2, [R1+0x550] ;  /* 0x0005500001027983 */ /* 0x001f220000300800 */
[----:B------:R-:W-:-:S03]  /*27ae0*/  FMUL R6, R6, R94 ;  /* 0x0000005e06067220 */ /* 0x000fc60000400000 */
[----:B------:R0:W-:Y:S04]  /*27af0*/  STL [R1+0x2b0], R18 ;  /* 0x0002b01201007387 */ /* 0x0001e80000100800 */
[----:B0-----:R-:W4:Y:S04]  /*27b00*/  LDL.LU R18, [R1+0x554] ;  /* 0x0005540001127983 */ /* 0x001f280000300800 */
[----:B------:R-:W4:Y:S04]  /*27b10*/  LDL.LU R105, [R1+0x558] ;  /* 0x0005580001697983 */ /* 0x000f280000300800 */
[----:B------:R0:W-:Y:S04]  /*27b20*/  STL [R1+0x2a0], R99 ;  /* 0x0002a06301007387 */ /* 0x0001e80000100800 */
[----:B0-----:R-:W4:Y:S04]  /*27b30*/  LDL.LU R99, [R1+0x55c] ;  /* 0x00055c0001637983 */ /* 0x001f280000300800 */
[----:B------:R0:W-:Y:S04]  /*27b40*/  STL [R1+0x2a8], R97 ;  /* 0x0002a86101007387 */ /* 0x0001e80000100800 */
[----:B0-----:R-:W4:Y:S04]  /*27b50*/  LDL.LU R97, [R1+0xb94] ;  /* 0x000b940001617983 */ /* 0x001f280000300800 */
[----:B------:R-:W4:Y:S04]  /*27b60*/  LDL.LU R94, [R1+0xb90] ;  /* 0x000b9000015e7983 */ /* 0x000f280000300800 */
[----:B------:R0:W-:Y:S04]  /*27b70*/  STL [R1+0x29c], R6 ;  /* 0x00029c0601007387 */ /* 0x0001e80000100800 */
[----:B0-----:R-:W4:Y:S01]  /*27b80*/  LDL.LU R6, [R1+0x580] ;  /* 0x0005800001067983 */ /* 0x001f220000300800 */
[----:B------:R-:W-:-:S05]  /*27b90*/  FMUL R3, R5, R3 ;  /* 0x0000000305037220 */ /* 0x000fca0000400000 */
[----:B------:R0:W-:Y:S04]  /*27ba0*/  STL [R1+0x238], R3 ;  /* 0x0002380301007387 */ /* 0x0001e80000100800 */
[----:B0-----:R-:W4:Y:S01]  /*27bb0*/  LDL.LU R3, [R1+0x560] ;  /* 0x0005600001037983 */ /* 0x001f220000300800 */
[C---:B------:R-:W-:Y:S01]  /*27bc0*/  FMUL R101, R5.reuse, R101 ;  /* 0x0000006505657220 */ /* 0x040fe20000400000 */
[----:B------:R-:W3:Y:S01]  /*27bd0*/  MUFU.RCP R4, R4 ;  /* 0x0000000400047308 */ /* 0x000ee20000001000 */
[----:B------:R-:W-:-:S03]  /*27be0*/  FMUL R100, R5, R100 ;  /* 0x0000006405647220 */ /* 0x000fc60000400000 */
[----:B------:R0:W-:Y:S04]  /*27bf0*/  STL [R1+0x230], R101 ;  /* 0x0002306501007387 */ /* 0x0001e80000100800 */
[----:B------:R1:W-:Y:S01]  /*27c00*/  STL [R1+0x234], R100 ;  /* 0x0002346401007387 */ /* 0x0003e20000100800 */
[----:B0-----:R-:W-:-:S03]  /*27c10*/  FMUL R101, R5, R98 ;  /* 0x0000006205657220 */ /* 0x001fc60000400000 */
[----:B-1----:R-:W4:Y:S04]  /*27c20*/  LDL.LU R100, [R1+0x524] ;  /* 0x0005240001647983 */ /* 0x002f280000300800 */
[----:B------:R-:W4:Y:S04]  /*27c30*/  LDL.LU R98, [R1+0x528] ;  /* 0x0005280001627983 */ /* 0x000f280000300800 */
[----:B------:R0:W-:Y:S04]  /*27c40*/  STL [R1+0x228], R101 ;  /* 0x0002286501007387 */ /* 0x0001e80000100800 */
[----:B0-----:R-:W4:Y:S01]  /*27c50*/  LDL.LU R101, [R1+0x52c] ;  /* 0x00052c0001657983 */ /* 0x001f220000300800 */
[----:B--2---:R-:W-:-:S02]  /*27c60*/  FMUL R96, R5, R96 ;  /* 0x0000006005607220 */ /* 0x004fc40000400000 */
[----:B------:R-:W-:-:S03]  /*27c70*/  FMUL R0, R5, R0 ;  /* 0x0000000005007220 */ /* 0x000fc60000400000 */
[----:B------:R0:W-:Y:S01]  /*27c80*/  STL [R1+0x22c], R96 ;  /* 0x00022c6001007387 */ /* 0x0001e20000100800 */
[----:B------:R-:W-:-:S03]  /*27c90*/  FMUL R78, R5, R78 ;  /* 0x0000004e054e7220 */ /* 0x000fc60000400000 */
[----:B0-----:R-:W2:Y:S04]  /*27ca0*/  LDL.LU R96, [R1+0xb8c] ;  /* 0x000b8c0001607983 */ /* 0x001ea80000300800 */
[----:B------:R0:W-:Y:S04]  /*27cb0*/  STL [R1+0x220], R0 ;  /* 0x0002200001007387 */ /* 0x0001e80000100800 */
[----:B0-----:R-:W2:Y:S01]  /*27cc0*/  LDL.LU R0, [R1+0x538] ;  /* 0x0005380001007983 */ /* 0x001ea20000300800 */
[C---:B---3--:R-:W-:Y:S02]  /*27cd0*/  FMUL R14, R4.reuse, R14 ;  /* 0x0000000e040e7220 */ /* 0x048fe40000400000 */
[----:B----4-:R-:W-:-:S02]  /*27ce0*/  FMUL R125, R4, R125 ;  /* 0x0000007d047d7220 */ /* 0x010fc40000400000 */
[C---:B------:R-:W-:Y:S02]  /*27cf0*/  FMUL R114, R4.reuse, R114 ;  /* 0x0000007204727220 */ /* 0x040fe40000400000 */
[C---:B------:R-:W-:Y:S02]  /*27d00*/  FMUL R2, R4.reuse, R2 ;  /* 0x0000000204027220 */ /* 0x040fe40000400000 */
[C---:B------:R-:W-:Y:S02]  /*27d10*/  FMUL R18, R4.reuse, R18 ;  /* 0x0000001204127220 */ /* 0x040fe40000400000 */
[C---:B------:R-:W-:Y:S02]  /*27d20*/  FMUL R105, R4.reuse, R105 ;  /* 0x0000006904697220 */ /* 0x040fe40000400000 */
[----:B------:R-:W-:Y:S02]  /*27d30*/  FMUL R6, R5, R6 ;  /* 0x0000000605067220 */ /* 0x000fe40000400000 */
[----:B------:R-:W3:Y:S04]  /*27d40*/  LDL.LU R5, [R1+0x534] ;  /* 0x0005340001057983 */ /* 0x000ee80000300800 */
[----:B------:R0:W-:Y:S04]  /*27d50*/  STL [R1+0x224], R6 ;  /* 0x0002240601007387 */ /* 0x0001e80000100800 */
[----:B0-----:R-:W4:Y:S04]  /*27d60*/  LDL.LU R6, [R1+0x53c] ;  /* 0x00053c0001067983 */ /* 0x001f280000300800 */
        /* <DEDUP_REMOVED lines=8> */
[----:B------:R0:W-:Y:S01]  /*27df0*/  STL [R1+0x288], R2 ;  /* 0x0002880201007387 */ /* 0x0001e20000100800 */
[----:B------:R-:W-:-:S03]  /*27e00*/  FMUL R3, R4, R3 ;  /* 0x0000000304037220 */ /* 0x000fc60000400000 */
[----:B0-----:R-:W4:Y:S04]  /*27e10*/  LDL.LU R2, [R1+0x510] ;  /* 0x0005100001027983 */ /* 0x001f280000300800 */
[----:B------:R0:W-:Y:S02]  /*27e20*/  STL [R1+0x28c], R18 ;  /* 0x00028c1201007387 */ /* 0x0001e40000100800 */
[----:B0-----:R-:W-:Y:S02]  /*27e30*/  FMUL R18, R4, R99 ;  /* 0x0000006304127220 */ /* 0x001fe40000400000 */
        /* <DEDUP_REMOVED lines=8> */
[----:B------:R-:W0:Y:S02]  /*27ec0*/  MUFU.RCP R94, R94 ;  /* 0x0000005e005e7308 */ /* 0x000e240000001000 */
[----:B0-----:R-:W-:-:S02]  /*27ed0*/  FMUL R100, R94, R100 ;  /* 0x000000645e647220 */ /* 0x001fc40000400000 */
[C---:B------:R-:W-:Y:S02]  /*27ee0*/  FMUL R98, R94.reuse, R98 ;  /* 0x000000625e627220 */ /* 0x040fe40000400000 */
[C---:B------:R-:W-:Y:S01]  /*27ef0*/  FMUL R101, R94.reuse, R101 ;  /* 0x000000655e657220 */ /* 0x040fe20000400000 */
[----:B------:R0:W-:Y:S01]  /*27f00*/  STL [R1+0x1fc], R100 ;  /* 0x0001fc6401007387 */ /* 0x0001e20000100800 */
[----:B--2---:R-:W1:Y:S03]  /*27f10*/  MUFU.RCP R96, R96 ;  /* 0x0000006000607308 */ /* 0x004e660000001000 */
[----:B0-----:R-:W2:Y:S04]  /*27f20*/  LDL.LU R100, [R1+0xb88] ;  /* 0x000b880001647983 */ /* 0x001ea80000300800 */
[----:B------:R0:W-:Y:S04]  /*27f30*/  STL [R1+0x1f4], R98 ;  /* 0x0001f46201007387 */ /* 0x0001e80000100800 */
[----:B0-----:R-:W2:Y:S01]  /*27f40*/  LDL.LU R98, [R1+0xb84] ;  /* 0x000b840001627983 */ /* 0x001ea20000300800 */
[----:B------:R-:W-:-:S03]  /*27f50*/  FMUL R0, R94, R0 ;  /* 0x000000005e007220 */ /* 0x000fc60000400000 */
[----:B------:R0:W-:Y:S04]  /*27f60*/  STL [R1+0x1f8], R101 ;  /* 0x0001f86501007387 */ /* 0x0001e80000100800 */
[----:B0-----:R-:W2:Y:S01]  /*27f70*/  LDL.LU R101, [R1+0x4e8] ;  /* 0x0004e80001657983 */ /* 0x001ea20000300800 */
[C---:B---3--:R-:W-:Y:S02]  /*27f80*/  FMUL R5, R94.reuse, R5 ;  /* 0x000000055e057220 */ /* 0x048fe40000400000 */
[C---:B----4-:R-:W-:Y:S02]  /*27f90*/  FMUL R6, R94.reuse, R6 ;  /* 0x000000065e067220 */ /* 0x050fe40000400000 */
[----:B------:R-:W-:Y:S02]  /*27fa0*/  FMUL R78, R94, R78 ;  /* 0x0000004e5e4e7220 */ /* 0x000fe40000400000 */
[----:B-1----:R-:W-:-:S02]  /*27fb0*/  FMUL R14, R96, R14 ;  /* 0x0000000e600e7220 */ /* 0x002fc40000400000 */
[C---:B------:R-:W-:Y:S02]  /*27fc0*/  FMUL R125, R96.reuse, R125 ;  /* 0x0000007d607d7220 */ /* 0x040fe40000400000 */
[C---:B------:R-:W-:Y:S02]  /*27fd0*/  FMUL R2, R96.reuse, R2 ;  /* 0x0000000260027220 */ /* 0x040fe40000400000 */
[----:B------:R-:W-:Y:S02]  /*27fe0*/  FMUL R99, R96, R99 ;  /* 0x0000006360637220 */ /* 0x000fe40000400000 */
[----:B------:R-:W-:-:S05]  /*27ff0*/  FMUL R4, R94, R4 ;  /* 0x000000045e047220 */ /* 0x000fca0000400000 */
[----:B------:R0:W-:Y:S04]  /*28000*/  STL [R1+0x1e8], R4 ;  /* 0x0001e80401007387 */ /* 0x0001e80000100800 */
[----:B0-----:R-:W3:Y:S04]  /*28010*/  LDL.LU R4, [R1+0x4f0] ;  /* 0x0004f00001047983 */ /* 0x001ee80000300800 */
[----:B------:R0:W-:Y:S04]  /*28020*/  STL [R1+0x1f0], R5 ;  /* 0x0001f00501007387 */ /* 0x0001e80000100800 */
[----:B0-----:R-:W4:Y:S04]  /*28030*/  LDL.LU R5, [R1+0x4f4] ;  /* 0x0004f40001057983 */ /* 0x001f280000300800 */
[----:B------:R0:W-:Y:S04]  /*28040*/  STL [R1+0x1e0], R0 ;  /* 0x0001e00001007387 */ /* 0x0001e80000100800 */
[----:B0-----:R-:W3:Y:S04]  /*28050*/  LDL.LU R0, [R1+0x4f8] ;  /* 0x0004f80001007983 */ /* 0x001ee80000300800 */
[----:B------:R0:W-:Y:S04]  /*28060*/  STL [R1+0x1e4], R6 ;  /* 0x0001e40601007387 */ /* 0x0001e80000100800 */
[----:B0-----:R-:W3:Y:S04]  /*28070*/  LDL.LU R6, [R1+0x4fc] ;  /* 0x0004fc0001067983 */ /* 0x001ee80000300800 */
[----:B------:R-:W3:Y:S04]  /*28080*/  LDL.LU R94, [R1+0x4ec] ;  /* 0x0004ec00015e7983 */ /* 0x000ee80000300800 */
[----:B------:R0:W-:Y:S01]  /*28090*/  STL [R1+0x1dc], R78 ;  /* 0x0001dc4e01007387 */ /* 0x0001e20000100800 */
[----:B------:R-:W-:-:S03]  /*280a0*/  FMUL R18, R96, R18 ;  /* 0x0000001260127220 */ /* 0x000fc60000400000 */
[----:B0-----:R-:W3:Y:S04]  /*280b0*/  LDL.LU R78, [R1+0x500] ;  /* 0x00050000014e7983 */ /* 0x001ee80000300800 */
[----:B------:R0:W-:Y:S02]  /*280c0*/  STL [R1+0x278], R14 ;  /* 0x0002780e01007387 */ /* 0x0001e40000100800 */
[C---:B0-----:R-:W-:Y:S02]  /*280d0*/  FMUL R14, R96.reuse, R114 ;  /* 0x00000072600e7220 */ /* 0x041fe40000400000 */
[----:B------:R-:W3:Y:S04]  /*280e0*/  LDL.LU R114, [R1+0x4c4] ;  /* 0x0004c40001727983 */ /* 0x000ee80000300800 */
[----:B------:R-:W-:Y:S04]  /*280f0*/  STL [R1+0x270], R125 ;  /* 0x0002707d01007387 */ /* 0x000fe80000100800 */
[----:B------:R0:W-:Y:S04]  /*28100*/  STL [R1+0x274], R14 ;  /* 0x0002740e01007387 */ /* 0x0001e80000100800 */
[----:B0-----:R-:W3:Y:S04]  /*28110*/  LDL.LU R14, [R1+0x4c8] ;  /* 0x0004c800010e7983 */ /* 0x001ee80000300800 */
[----:B------:R-:W3:Y:S04]  /*28120*/  LDL.LU R125, [R1+0x4cc] ;  /* 0x0004cc00017d7983 */ /* 0x000ee80000300800 */
[----:B------:R0:W-:Y:S01]  /*28130*/  STL [R1+0x268], R2 ;  /* 0x0002680201007387 */ /* 0x0001e20000100800 */
[----:B------:R-:W-:-:S03]  /*28140*/  FMUL R3, R96, R3 ;  /* 0x0000000360037220 */ /* 0x000fc60000400000 */
[----:B0-----:R-:W3:Y:S04]  /*28150*/  LDL.LU R2, [R1+0x4d0] ;  /* 0x0004d00001027983 */ /* 0x001ee80000300800 */
[----:B------:R0:W-:Y:S04]  /*28160*/  STL [R1+0x26c], R99 ;  /* 0x00026c6301007387 */ /* 0x0001e80000100800 */
[----:B0-----:R-:W3:Y:S04]  /*28170*/  LDL.LU R99, [R1+0xb80] ;  /* 0x000b800001637983 */ /* 0x001ee80000300800 */
[----:B------:R0:W-:Y:S02]  /*28180*/  STL [R1+0x260], R18 ;  /* 0x0002601201007387 */ /* 0x0001e40000100800 */
[----:B0-----:R-:W-:-:S02]  /*28190*/  FMUL R18, R96, R105 ;  /* 0x0000006960127220 */ /* 0x001fc40000400000 */
[----:B------:R-:W3:Y:S04]  /*281a0*/  LDL.LU R105, [R1+0x4d4] ;  /* 0x0004d40001697983 */ /* 0x000ee80000300800 */
[----:B------:R0:W-:Y:S04]  /*281b0*/  STL [R1+0xafc], R18 ;  /* 0x000afc1201007387 */ /* 0x0001e80000100800 */
[----:B------:R-:W3:Y:S01]  /*281c0*/  LDL.LU R96, [R1+0x4e4] ;  /* 0x0004e40001607983 */ /* 0x000ee20000300800 */
[----:B------:R-:W3:Y:S03]  /*281d0*/  MUFU.RCP R97, R97 ;  /* 0x0000006100617308 */ /* 0x000ee60000001000 */
[----:B0-----:R-:W4:Y:S04]  /*281e0*/  LDL.LU R18, [R1+0x4d8] ;  /* 0x0004d80001127983 */ /* 0x001f280000300800 */
[----:B------:R0:W-:Y:S04]  /*281f0*/  STL [R1+0x25c], R3 ;  /* 0x00025c0301007387 */ /* 0x0001e80000100800 */
[----:B0-----:R-:W4:Y:S01]  /*28200*/  LDL.LU R3, [R1+0x4dc] ;  /* 0x0004dc0001037983 */ /* 0x001f220000300800 */
[----:B--2---:R-:W0:Y:S01]  /*28210*/  MUFU.RCP R98, R98 ;  /* 0x0000006200627308 */ /* 0x004e220000001000 */
[----:B---3--:R-:W-:-:S05]  /*28220*/  FMUL R96, R97, R96 ;  /* 0x0000006061607220 */ /* 0x008fca0000400000 */
[----:B------:R1:W-:Y:S02]  /*28230*/  STL [R1+0x1d0], R96 ;  /* 0x0001d06001007387 */ /* 0x0003e40000100800 */
[C---:B-1----:R-:W-:Y:S02]  /*28240*/  FMUL R96, R97.reuse, R101 ;  /* 0x0000006561607220 */ /* 0x042fe40000400000 */
[----:B------:R-:W2:Y:S01]  /*28250*/  LDL.LU R101, [R1+0x4e0] ;  /* 0x0004e00001657983 */ /* 0x000ea20000300800 */
[----:B------:R-:W-:-:S03]  /*28260*/  FMUL R94, R97, R94 ;  /* 0x0000005e615e7220 */ /* 0x000fc60000400000 */
[----:B------:R1:W-:Y:S01]  /*28270*/  STL [R1+0x1c0], R96 ;  /* 0x0001c06001007387 */ /* 0x0003e20000100800 */
[----:B----4-:R-:W-:-:S03]  /*28280*/  FMUL R5, R97, R5 ;  /* 0x0000000561057220 */ /* 0x010fc60000400000 */
[----:B------:R3:W-:Y:S01]  /*28290*/  STL [R1+0x1c4], R94 ;  /* 0x0001c45e01007387 */ /* 0x0007e20000100800 */
[----:B-1----:R-:W-:-:S03]  /*282a0*/  FMUL R96, R97, R4 ;  /* 0x0000000461607220 */ /* 0x002fc60000400000 */
[----:B---3--:R-:W3:Y:S04]  /*282b0*/  LDL.LU R94, [R1+0x4a8] ;  /* 0x0004a800015e7983 */ /* 0x008ee80000300800 */
[----:B------:R-:W4:Y:S04]  /*282c0*/  LDL.LU R4, [R1+0x4ac] ;  /* 0x0004ac0001047983 */ /* 0x000f280000300800 */
[----:B------:R1:W-:Y:S01]  /*282d0*/  STL [R1+0x1b4], R96 ;  /* 0x0001b46001007387 */ /* 0x0003e20000100800 */
[C---:B------:R-:W-:Y:S02]  /*282e0*/  FMUL R78, R97.reuse, R78 ;  /* 0x0000004e614e7220 */ /* 0x040fe40000400000 */
[----:B-1----:R-:W-:-:S02]  /*282f0*/  FMUL R96, R97, R0 ;  /* 0x0000000061607220 */ /* 0x002fc40000400000 */
[----:B------:R-:W4:Y:S04]  /*28300*/  LDL.LU R0, [R1+0x4b0] ;  /* 0x0004b00001007983 */ /* 0x000f280000300800 */
[----:B------:R1:W-:Y:S04]  /*28310*/  STL [R1+0x1bc], R5 ;  /* 0x0001bc0501007387 */ /* 0x0003e80000100800 */
[----:B------:R0:W-:Y:S01]  /*28320*/  STL [R1+0x1a8], R96 ;  /* 0x0001a86001007387 */ /* 0x0001e20000100800 */
[----:B-1----:R-:W-:-:S03]  /*28330*/  FMUL R5, R97, R6 ;  /* 0x0000000661057220 */ /* 0x002fc60000400000 */
[----:B------:R-:W4:Y:S01]  /*28340*/  LDL.LU R6, [R1+0x4b4] ;  /* 0x0004b40001067983 */ /* 0x000f220000300800 */
[----:B0-----:R-:W-:-:S03]  /*28350*/  FMUL R96, R98, R114 ;  /* 0x0000007262607220 */ /* 0x001fc60000400000 */
[----:B------:R0:W-:Y:S04]  /*28360*/  STL [R1+0x1b0], R5 ;  /* 0x0001b00501007387 */ /* 0x0001e80000100800 */
[----:B------:R-:W4:Y:S04]  /*28370*/  LDL.LU R97, [R1+0x4a4] ;  /* 0x0004a40001617983 */ /* 0x000f280000300800 */
[----:B0-----:R-:W4:Y:S04]  /*28380*/  LDL.LU R5, [R1+0x4b8] ;  /* 0x0004b80001057983 */ /* 0x001f280000300800 */
[----:B------:R0:W-:Y:S01]  /*28390*/  STL [R1+0x1a0], R78 ;  /* 0x0001a04e01007387 */ /* 0x0001e20000100800 */
[----:B------:R-:W-:-:S03]  /*283a0*/  FMUL R2, R98, R2 ;  /* 0x0000000262027220 */ /* 0x000fc60000400000 */
[----:B0-----:R-:W4:Y:S04]  /*283b0*/  LDL.LU R78, [R1+0x4bc] ;  /* 0x0004bc00014e7983 */ /* 0x001f280000300800 */
[----:B------:R-:W4:Y:S04]  /*283c0*/  LDL.LU R114, [R1+0x4c0] ;  /* 0x0004c00001727983 */ /* 0x000f280000300800 */
[----:B------:R0:W-:Y:S01]  /*283d0*/  STL [R1+0x258], R96 ;  /* 0x0002586001007387 */ /* 0x0001e20000100800 */
[C---:B------:R-:W-:Y:S02]  /*283e0*/  FMUL R105, R98.reuse, R105 ;  /* 0x0000006962697220 */ /* 0x040fe40000400000 */
[----:B0-----:R-:W-:-:S02]  /*283f0*/  FMUL R96, R98, R14 ;  /* 0x0000000e62607220 */ /* 0x001fc40000400000 */
[----:B------:R-:W-:-:S03]  /*28400*/  FMUL R14, R98, R125 ;  /* 0x0000007d620e7220 */ /* 0x000fc60000400000 */
[----:B------:R0:W-:Y:S01]  /*28410*/  STL [R1+0x250], R96 ;  /* 0x0002506001007387 */ /* 0x0001e20000100800 */
[----:B------:R-:W-:-:S03]  /*28420*/  FMUL R18, R98, R18 ;  /* 0x0000001262127220 */ /* 0x000fc60000400000 */
[----:B0-----:R-:W4:Y:S04]  /*28430*/  LDL.LU R96, [R1+0x48c] ;  /* 0x00048c0001607983 */ /* 0x001f280000300800 */
[----:B------:R0:W-:Y:S04]  /*28440*/  STL [R1+0x254], R14 ;  /* 0x0002540e01007387 */ /* 0x0001e80000100800 */
[----:B0-----:R-:W4:Y:S04]  /*28450*/  LDL.LU R14, [R1+0x490] ;  /* 0x00049000010e7983 */ /* 0x001f280000300800 */
[----:B------:R0:W-:Y:S04]  /*28460*/  STL [R1+0x248], R2 ;  /* 0x0002480201007387 */ /* 0x0001e80000100800 */
[----:B------:R-:W4:Y:S04]  /*28470*/  LDL.LU R125, [R1+0x494] ;  /* 0x00049400017d7983 */ /* 0x000f280000300800 */
[----:B0-----:R-:W4:Y:S04]  /*28480*/  LDL.LU R2, [R1+0x498] ;  /* 0x0004980001027983 */ /* 0x001f280000300800 */
[----:B------:R0:W-:Y:S04]  /*28490*/  STL [R1+0x24c], R105 ;  /* 0x00024c6901007387 */ /* 0x0001e80000100800 */
[----:B0-----:R-:W4:Y:S04]  /*284a0*/  LDL.LU R105, [R1+0x49c] ;  /* 0x00049c0001697983 */ /* 0x001f280000300800 */
[----:B------:R0:W-:Y:S02]  /*284b0*/  STL [R1+0x240], R18 ;  /* 0x0002401201007387 */ /* 0x0001e40000100800 */
[----:B0-----:R-:W-:-:S02]  /*284c0*/  FMUL R18, R98, R3 ;  /* 0x0000000362127220 */ /* 0x001fc40000400000 */
[----:B------:R-:W4:Y:S04]  /*284d0*/  LDL.LU R3, [R1+0x4a0] ;  /* 0x0004a00001037983 */ /* 0x000f280000300800 */
[----:B------:R0:W-:Y:S04]  /*284e0*/  STL [R1+0xb00], R18 ;  /* 0x000b001201007387 */ /* 0x0001e80000100800 */
[----:B0-----:R-:W4:Y:S01]  /*284f0*/  LDL.LU R18, [R1+0x488] ;  /* 0x0004880001127983 */ /* 0x001f220000300800 */
[----:B--2---:R-:W-:-:S03]  /*28500*/  FMUL R98, R98, R101 ;  /* 0x0000006562627220 */ /* 0x004fc60000400000 */
[----:B------:R-:W2:Y:S04]  /*28510*/  LDL.LU R101, [R1+0xb7c] ;  /* 0x000b7c0001657983 */ /* 0x000ea80000300800 */
[----:B------:R0:W-:Y:S04]  /*28520*/  STL [R1+0x23c], R98 ;  /* 0x00023c6201007387 */ /* 0x0001e80000100800 */
[----:B0-----:R-:W2:Y:S01]  /*28530*/  LDL.LU R98, [R1+0x484] ;  /* 0x0004840001627983 */ /* 0x001ea20000300800 */
[----:B------:R-:W3:Y:S08]  /*28540*/  MUFU.RCP R99, R99 ;  /* 0x0000006300637308 */ /* 0x000ef00000001000 */
[----:B------:R-:W0:Y:S01]  /*28550*/  MUFU.RCP R100, R100 ;  /* 0x0000006400647308 */ /* 0x000e220000001000 */
[----:B---3--:R-:W-:-:S02]  /*28560*/  FMUL R94, R99, R94 ;  /* 0x0000005e635e7220 */ /* 0x008fc40000400000 */
[C---:B----4-:R-:W-:Y:S02]  /*28570*/  FMUL R4, R99.reuse, R4 ;  /* 0x0000000463047220 */ /* 0x050fe40000400000 */
[----:B------:R-:W-:-:S05]  /*28580*/  FMUL R97, R99, R97 ;  /* 0x0000006163617220 */ /* 0x000fca0000400000 */
[----:B------:R1:W-:Y:S01]  /*28590*/  STL [R1+0x198], R97 ;  /* 0x0001986101007387 */ /* 0x0003e20000100800 */
[----:B------:R-:W-:-:S03]  /*285a0*/  FMUL R6, R99, R6 ;  /* 0x0000000663067220 */ /* 0x000fc60000400000 */
[----:B-1----:R-:W3:Y:S04]  /*285b0*/  LDL.LU R97, [R1+0x3e4] ;  /* 0x0003e40001617983 */ /* 0x002ee80000300800 */
[----:B------:R1:W-:Y:S01]  /*285c0*/  STL [R1+0x18c], R94 ;  /* 0x00018c5e01007387 */ /* 0x0003e20000100800 */
[----:B------:R-:W-:-:S03]  /*285d0*/  FMUL R5, R99, R5 ;  /* 0x0000000563057220 */ /* 0x000fc60000400000 */
[----:B-1----:R-:W4:Y:S04]  /*285e0*/  LDL.LU R94, [R1+0x3e8] ;  /* 0x0003e800015e7983 */ /* 0x002f280000300800 */
[----:B------:R1:W-:Y:S01]  /*285f0*/  STL [R1+0x190], R4 ;  /* 0x0001900401007387 */ /* 0x0003e20000100800 */
[C---:B------:R-:W-:Y:S02]  /*28600*/  FMUL R78, R99.reuse, R78 ;  /* 0x0000004e634e7220 */ /* 0x040fe40000400000 */
[C---:B-1----:R-:W-:Y:S02]  /*28610*/  FMUL R4, R99.reuse, R0 ;  /* 0x0000000063047220 */ /* 0x042fe40000400000 */
[----:B------:R-:W4:Y:S04]  /*28620*/  LDL.LU R0, [R1+0x3ec] ;  /* 0x0003ec0001007983 */ /* 0x000f280000300800 */
[----:B------:R1:W-:Y:S01]  /*28630*/  STL [R1+0x17c], R4 ;  /* 0x00017c0401007387 */ /* 0x0003e20000100800 */
[----:B------:R-:W-:-:S03]  /*28640*/  FMUL R99, R99, R114 ;  /* 0x0000007263637220 */ /* 0x000fc60000400000 */
[----:B-1----:R-:W4:Y:S04]  /*28650*/  LDL.LU R4, [R1+0x3f0] ;  /* 0x0003f00001047983 */ /* 0x002f280000300800 */
[----:B------:R1:W-:Y:S01]  /*28660*/  STL [R1+0x188], R6 ;  /* 0x0001880601007387 */ /* 0x0003e20000100800 */
[----:B0-----:R-:W-:-:S03]  /*28670*/  FMUL R96, R100, R96 ;  /* 0x0000006064607220 */ /* 0x001fc60000400000 */
[----:B-1----:R-:W4:Y:S04]  /*28680*/  LDL.LU R6, [R1+0x3f4] ;  /* 0x0003f40001067983 */ /* 0x002f280000300800 */
[----:B------:R0:W-:Y:S04]  /*28690*/  STL [R1+0x174], R5 ;  /* 0x0001740501007387 */ /* 0x0001e80000100800 */
[----:B0-----:R-:W4:Y:S04]  /*286a0*/  LDL.LU R5, [R1+0x3f8] ;  /* 0x0003f80001057983 */ /* 0x001f280000300800 */
[----:B------:R0:W-:Y:S01]  /*286b0*/  STL [R1+0x178], R78 ;  /* 0x0001784e01007387 */ /* 0x0001e20000100800 */
[----:B------:R-:W-:-:S03]  /*286c0*/  FMUL R2, R100, R2 ;  /* 0x0000000264027220 */ /* 0x000fc60000400000 */
[----:B0-----:R-:W4:Y:S04]  /*286d0*/  LDL.LU R78, [R1+0x3fc] ;  /* 0x0003fc00014e7983 */ /* 0x001f280000300800 */
[----:B------:R-:W4:Y:S04]  /*286e0*/  LDL.LU R114, [R1+0x400] ;  /* 0x0004000001727983 */ /* 0x000f280000300800 */
[----:B------:R2:W-:Y:S01]  /*286f0*/  STL [R1+0x16c], R99 ;  /* 0x00016c6301007387 */ /* 0x0005e20000100800 */
[C---:B------:R-:W-:Y:S02]  /*28700*/  FMUL R3, R100.reuse, R3 ;  /* 0x0000000364037220 */ /* 0x040fe40000400000 */
[----:B--2---:R-:W-:-:S02]  /*28710*/  FMUL R99, R100, R98 ;  /* 0x0000006264637220 */ /* 0x004fc40000400000 */
[C---:B------:R-:W-:Y:S02]  /*28720*/  FMUL R98, R100.reuse, R18 ;  /* 0x0000001264627220 */ /* 0x040fe40000400000 */
[C---:B------:R-:W-:Y:S01]  /*28730*/  FMUL R18, R100.reuse, R14 ;  /* 0x0000000e64127220 */ /* 0x040fe20000400000 */
[----:B------:R-:W-:Y:S01]  /*28740*/  STL [R1+0x218], R99 ;  /* 0x0002186301007387 */ /* 0x000fe20000100800 */
[----:B------:R-:W-:-:S03]  /*28750*/  FMUL R14, R100, R125 ;  /* 0x0000007d640e7220 */ /* 0x000fc60000400000 */
[----:B------:R-:W-:Y:S04]  /*28760*/  STL [R1+0x210], R98 ;  /* 0x0002106201007387 */ /* 0x000fe80000100800 */
[----:B------:R-:W-:Y:S04]  /*28770*/  STL [R1+0x214], R96 ;  /* 0x0002146001007387 */ /* 0x000fe80000100800 */
[----:B------:R0:W-:Y:S04]  /*28780*/  STL [R1+0x208], R18 ;  /* 0x0002081201007387 */ /* 0x0001e80000100800 */
[----:B------:R-:W2:Y:S04]  /*28790*/  LDL.LU R125, [R1+0x398] ;  /* 0x00039800017d7983 */ /* 0x000ea80000300800 */
[----:B------:R1:W-:Y:S01]  /*287a0*/  STL [R1+0x20c], R14 ;  /* 0x00020c0e01007387 */ /* 0x0003e20000100800 */
[----:B0-----:R-:W-:-:S03]  /*287b0*/  FMUL R18, R100, R105 ;  /* 0x0000006964127220 */ /* 0x001fc60000400000 */
[----:B------:R0:W-:Y:S04]  /*287c0*/  STL [R1+0x200], R2 ;  /* 0x0002000201007387 */ /* 0x0001e80000100800 */
[----:B------:R-:W2:Y:S04]  /*287d0*/  LDL.LU R96, [R1+0x39c] ;  /* 0x00039c0001607983 */ /* 0x000ea80000300800 */
[----:B-1----:R-:W2:Y:S04]  /*287e0*/  LDL.LU R14, [R1+0x3a0] ;  /* 0x0003a000010e7983 */ /* 0x002ea80000300800 */
[----:B------:R-:W-:Y:S04]  /*287f0*/  STL [R1+0xb04], R18 ;  /* 0x000b041201007387 */ /* 0x000fe80000100800 */
[----:B0-----:R-:W2:Y:S04]  /*28800*/  LDL.LU R2, [R1+0x3a4] ;  /* 0x0003a40001027983 */ /* 0x001ea80000300800 */
[----:B------:R-:W2:Y:S04]  /*28810*/  LDL.LU R105, [R1+0x3a8] ;  /* 0x0003a80001697983 */ /* 0x000ea80000300800 */
[----:B------:R0:W-:Y:S04]  /*28820*/  STL [R1+0x1ec], R3 ;  /* 0x0001ec0301007387 */ /* 0x0001e80000100800 */
[----:B0-----:R-:W2:Y:S04]  /*28830*/  LDL.LU R3, [R1+0x3ac] ;  /* 0x0003ac0001037983 */ /* 0x001ea80000300800 */
[----:B------:R-:W2:Y:S01]  /*28840*/  LDL.LU R18, [R1+0x3d8] ;  /* 0x0003d80001127983 */ /* 0x000ea20000300800 */
[----:B------:R-:W3:Y:S02]  /*28850*/  MUFU.RCP R101, R101 ;  /* 0x0000006500657308 */ /* 0x000ee40000001000 */
[----:B---3--:R-:W-:-:S02]  /*28860*/  FMUL R97, R101, R97 ;  /* 0x0000006165617220 */ /* 0x008fc40000400000 */
[C---:B----4-:R-:W-:Y:S02]  /*28870*/  FMUL R98, R101.reuse, R94 ;  /* 0x0000005e65627220 */ /* 0x050fe40000400000 */
[----:B------:R-:W3:Y:S04]  /*28880*/  LDL.LU R94, [R1+0x3e0] ;  /* 0x0003e000015e7983 */ /* 0x000ee80000300800 */
[----:B------:R0:W-:Y:S01]  /*28890*/  STL [R1+0x158], R97 ;  /* 0x0001586101007387 */ /* 0x0001e20000100800 */
[----:B------:R-:W2:Y:S03]  /*288a0*/  MUFU.RCP R102, R102 ;  /* 0x0000006600667308 */ /* 0x000ea60000001000 */
[----:B------:R1:W-:Y:S01]  /*288b0*/  STL [R1+0x150], R98 ;  /* 0x0001506201007387 */ /* 0x0003e20000100800 */
[----:B0-----:R-:W-:-:S03]  /*288c0*/  FMUL R97, R101, R0 ;  /* 0x0000000065617220 */ /* 0x001fc60000400000 */
[----:B------:R-:W4:Y:S01]  /*288d0*/  LDL.LU R0, [R1+0x378] ;  /* 0x0003780001007983 */ /* 0x000f220000300800 */
[----:B-1----:R-:W-:-:S03]  /*288e0*/  FMUL R98, R101, R4 ;  /* 0x0000000465627220 */ /* 0x002fc60000400000 */
[----:B------:R0:W-:Y:S04]  /*288f0*/  STL [R1+0x154], R97 ;  /* 0x0001546101007387 */ /* 0x0001e80000100800 */
[----:B------:R-:W3:Y:S04]  /*28900*/  LDL.LU R4, [R1+0x37c] ;  /* 0x00037c0001047983 */ /* 0x000ee80000300800 */
[----:B------:R1:W-:Y:S01]  /*28910*/  STL [R1+0x148], R98 ;  /* 0x0001486201007387 */ /* 0x0003e20000100800 */
[----:B0-----:R-:W-:-:S03]  /*28920*/  FMUL R97, R101, R6 ;  /* 0x0000000665617220 */ /* 0x001fc60000400000 */
[----:B------:R-:W3:Y:S04]  /*28930*/  LDL.LU R6, [R1+0x380] ;  /* 0x0003800001067983 */ /* 0x000ee80000300800 */
[----:B------:R0:W-:Y:S01]  /*28940*/  STL [R1+0x14c], R97 ;  /* 0x00014c6101007387 */ /* 0x0001e20000100800 */
[----:B-1----:R-:W-:-:S03]  /*28950*/  FMUL R98, R101, R5 ;  /* 0x0000000565627220 */ /* 0x002fc60000400000 */
[----:B------:R-:W4:Y:S04]  /*28960*/  LDL.LU R5, [R1+0x384] ;  /* 0x0003840001057983 */ /* 0x000f280000300800 */
[----:B------:R1:W-:Y:S01]  /*28970*/  STL [R1+0x140], R98 ;  /* 0x0001406201007387 */ /* 0x0003e20000100800 */
[C---:B0-----:R-:W-:Y:S02]  /*28980*/  FMUL R97, R101.reuse, R78 ;  /* 0x0000004e65617220 */ /* 0x041fe40000400000 */
[----:B------:R-:W-:Y:S02]  /*28990*/  FMUL R78, R101, R114 ;  /* 0x00000072654e7220 */ /* 0x000fe40000400000 */
[----:B------:R-:W4:Y:S04]  /*289a0*/  LDL.LU R101, [R1+0x38c] ;  /* 0x00038c0001657983 */ /* 0x000f280000300800 */
[----:B------:R0:W-:Y:S04]  /*289b0*/  STL [R1+0x144], R97 ;  /* 0x0001446101007387 */ /* 0x0001e80000100800 */
[----:B------:R-:W4:Y:S04]  /*289c0*/  LDL.LU R100, [R1+0x390] ;  /* 0x0003900001647983 */ /* 0x000f280000300800 */
[----:B------:R0:W-:Y:S04]  /*289d0*/  STL [R1+0x134], R78 ;  /* 0x0001344e01007387 */ /* 0x0001e80000100800 */
[----:B------:R-:W4:Y:S04]  /*289e0*/  LDL.LU R99, [R1+0x394] ;  /* 0x0003940001637983 */ /* 0x000f280000300800 */
[----:B-1----:R-:W4:Y:S04]  /*289f0*/  LDL.LU R98, [R1+0x358] ;  /* 0x0003580001627983 */ /* 0x002f280000300800 */
[----:B0-----:R-:W4:Y:S04]  /*28a00*/  LDL.LU R97, [R1+0x35c] ;  /* 0x00035c0001617983 */ /* 0x001f280000300800 */
[----:B------:R-:W4:Y:S04]  /*28a10*/  LDL.LU R114, [R1+0x360] ;  /* 0x0003600001727983 */ /* 0x000f280000300800 */
[----:B------:R-:W4:Y:S01]  /*28a20*/  LDL.LU R78, [R1+0x364] ;  /* 0x00036400014e7983 */ /* 0x000f220000300800 */
[----:B--2---:R-:W-:-:S05]  /*28a30*/  FMUL R125, R102, R125 ;  /* 0x0000007d667d7220 */ /* 0x004fca0000400000 */
[----:B------:R0:W-:Y:S01]  /*28a40*/  STL [R1+0x1d8], R125 ;  /* 0x0001d87d01007387 */ /* 0x0001e20000100800 */
[----:B------:R-:W-:-:S03]  /*28a50*/  FMUL R96, R102, R96 ;  /* 0x0000006066607220 */ /* 0x000fc60000400000 */
[----:B0-----:R-:W2:Y:S01]  /*28a60*/  LDL.LU R125, [R1+0x368] ;  /* 0x00036800017d7983 */ /* 0x001ea20000300800 */
[----:B------:R-:W-:-:S03]  /*28a70*/  FMUL R14, R102, R14 ;  /* 0x0000000e660e7220 */ /* 0x000fc60000400000 */
[----:B------:R0:W-:Y:S01]  /*28a80*/  STL [R1+0x1cc], R96 ;  /* 0x0001cc6001007387 */ /* 0x0001e20000100800 */
[C---:B------:R-:W-:Y:S02]  /*28a90*/  FMUL R2, R102.reuse, R2 ;  /* 0x0000000266027220 */ /* 0x040fe40000400000 */
[C---:B------:R-:W-:Y:S01]  /*28aa0*/  FMUL R105, R102.reuse, R105 ;  /* 0x0000006966697220 */ /* 0x040fe20000400000 */
[----:B0-----:R-:W2:Y:S04]  /*28ab0*/  LDL.LU R96, [R1+0x36c] ;  /* 0x00036c0001607983 */ /* 0x001ea80000300800 */
[----:B------:R0:W-:Y:S01]  /*28ac0*/  STL [R1+0x1d4], R14 ;  /* 0x0001d40e01007387 */ /* 0x0001e20000100800 */
[----:B------:R-:W-:-:S03]  /*28ad0*/  FMUL R3, R102, R3 ;  /* 0x0000000366037220 */ /* 0x000fc60000400000 */
[----:B0-----:R-:W2:Y:S01]  /*28ae0*/  LDL.LU R14, [R1+0x370] ;  /* 0x00037000010e7983 */ /* 0x001ea20000300800 */
[----:B------:R-:W-:-:S03]  /*28af0*/  FMUL R18, R102, R18 ;  /* 0x0000001266127220 */ /* 0x000fc60000400000 */
[----:B------:R0:W-:Y:S04]  /*28b00*/  STL [R1+0x1b8], R2 ;  /* 0x0001b80201007387 */ /* 0x0001e80000100800 */
[----:B0-----:R-:W2:Y:S04]  /*28b10*/  LDL.LU R2, [R1+0xb78] ;  /* 0x000b780001027983 */ /* 0x001ea80000300800 */
[----:B------:R0:W-:Y:S04]  /*28b20*/  STL [R1+0x1c8], R105 ;  /* 0x0001c86901007387 */ /* 0x0001e80000100800 */
[----:B0-----:R-:W2:Y:S04]  /*28b30*/  LDL.LU R105, [R1+0xb74] ;  /* 0x000b740001697983 */ /* 0x001ea80000300800 */
[----:B------:R0:W-:Y:S04]  /*28b40*/  STL [R1+0x1a4], R3 ;  /* 0x0001a40301007387 */ /* 0x0001e80000100800 */
[----:B0-----:R-:W2:Y:S04]  /*28b50*/  LDL.LU R3, [R1+0xb70] ;  /* 0x000b700001037983 */ /* 0x001ea80000300800 */
[----:B------:R0:W-:Y:S04]  /*28b60*/  STL [R1+0xb08], R18 ;  /* 0x000b081201007387 */ /* 0x0001e80000100800 */
[----:B0-----:R-:W2:Y:S01]  /*28b70*/  LDL.LU R18, [R1+0x388] ;  /* 0x0003880001127983 */ /* 0x001ea20000300800 */
[----:B------:R-:W4:Y:S01]  /*28b80*/  MUFU.RCP R103, R103 ;  /* 0x0000006700677308 */ /* 0x000f220000001000 */
[----:B---3--:R-:W-:-:S05]  /*28b90*/  FMUL R94, R102, R94 ;  /* 0x0000005e665e7220 */ /* 0x008fca0000400000 */
[----:B------:R0:W-:Y:S01]  /*28ba0*/  STL [R1+0x19c], R94 ;  /* 0x00019c5e01007387 */ /* 0x0001e20000100800 */
[----:B----4-:R-:W-:-:S03]  /*28bb0*/  FMUL R102, R103, R0 ;  /* 0x0000000067667220 */ /* 0x010fc60000400000 */
[----:B0-----:R-:W3:Y:S04]  /*28bc0*/  LDL.LU R94, [R1+0x314] ;  /* 0x00031400015e7983 */ /* 0x001ee80000300800 */
[----:B------:R-:W4:Y:S04]  /*28bd0*/  LDL.LU R0, [R1+0x318] ;  /* 0x0003180001007983 */ /* 0x000f280000300800 */
[----:B------:R0:W-:Y:S01]  /*28be0*/  STL [R1+0x120], R102 ;  /* 0x0001206601007387 */ /* 0x0001e20000100800 */
[----:B------:R-:W1:Y:S01]  /*28bf0*/  MUFU.RCP R104, R104 ;  /* 0x0000006800687308 */ /* 0x000e620000001000 */
[----:B0-----:R-:W-:-:S02]  /*28c00*/  FMUL R102, R103, R4 ;  /* 0x0000000467667220 */ /* 0x001fc40000400000 */
[C---:B------:R-:W-:Y:S02]  /*28c10*/  FMUL R4, R103.reuse, R6 ;  /* 0x0000000667047220 */ /* 0x040fe40000400000 */
[----:B------:R-:W3:Y:S04]  /*28c20*/  LDL.LU R6, [R1+0x31c] ;  /* 0x00031c0001067983 */ /* 0x000ee80000300800 */
[----:B------:R0:W-:Y:S04]  /*28c30*/  STL [R1+0x118], R102 ;  /* 0x0001186601007387 */ /* 0x0001e80000100800 */
[----:B------:R1:W-:Y:S01]  /*28c40*/  STL [R1+0x11c], R4 ;  /* 0x00011c0401007387 */ /* 0x0003e20000100800 */
[----:B0-----:R-:W-:-:S03]  /*28c50*/  FMUL R102, R103, R5 ;  /* 0x0000000567667220 */ /* 0x001fc60000400000 */
[----:B-1----:R-:W3:Y:S04]  /*28c60*/  LDL.LU R4, [R1+0x330] ;  /* 0x0003300001047983 */ /* 0x002ee80000300800 */
[----:B------:R-:W3:Y:S01]  /*28c70*/  LDL.LU R5, [R1+0x338] ;  /* 0x0003380001057983 */ /* 0x000ee20000300800 */
[C---:B------:R-:W-:Y:S02]  /*28c80*/  FMUL R101, R103.reuse, R101 ;  /* 0x0000006567657220 */ /* 0x040fe40000400000 */
[C---:B------:R-:W-:Y:S01]  /*28c90*/  FMUL R100, R103.reuse, R100 ;  /* 0x0000006467647220 */ /* 0x040fe20000400000 */
[----:B------:R-:W-:Y:S01]  /*28ca0*/  STL [R1+0x110], R102 ;  /* 0x0001106601007387 */ /* 0x000fe20000100800 */
[----:B------:R-:W-:Y:S02]  /*28cb0*/  FMUL R98, R104, R98 ;  /* 0x0000006268627220 */ /* 0x000fe40000400000 */
[----:B--2---:R-:W-:-:S05]  /*28cc0*/  FMUL R18, R103, R18 ;  /* 0x0000001267127220 */ /* 0x004fca0000400000 */
[----:B------:R0:W-:Y:S04]  /*28cd0*/  STL [R1+0x114], R18 ;  /* 0x0001141201007387 */ /* 0x0001e80000100800 */
[----:B------:R-:W-:Y:S01]  /*28ce0*/  STL [R1+0x108], R101 ;  /* 0x0001086501007387 */ /* 0x000fe20000100800 */
[----:B0-----:R-:W-:-:S03]  /*28cf0*/  FMUL R18, R103, R99 ;  /* 0x0000006367127220 */ /* 0x001fc60000400000 */
[----:B------:R-:W-:Y:S04]  /*28d00*/  STL [R1+0x10c], R100 ;  /* 0x00010c6401007387 */ /* 0x000fe80000100800 */
[----:B------:R0:W-:Y:S04]  /*28d10*/  STL [R1+0x104], R18 ;  /* 0x0001041201007387 */ /* 0x0001e80000100800 */
[----:B------:R-:W-:Y:S01]  /*28d20*/  STL [R1+0x194], R98 ;  /* 0x0001946201007387 */ /* 0x000fe20000100800 */
[----:B0-----:R-:W-:-:S03]  /*28d30*/  FMUL R18, R104, R114 ;  /* 0x0000007268127220 */ /* 0x001fc60000400000 */
[----:B------:R-:W2:Y:S01]  /*28d40*/  LDL.LU R114, [R1+0x33c] ;  /* 0x00033c0001727983 */ /* 0x000ea20000300800 */
[----:B------:R-:W-:-:S05]  /*28d50*/  FMUL R97, R104, R97 ;  /* 0x0000006168617220 */ /* 0x000fca0000400000 */
[----:B------:R0:W-:Y:S04]  /*28d60*/  STL [R1+0x180], R97 ;  /* 0x0001806101007387 */ /* 0x0001e80000100800 */
[----:B------:R1:W-:Y:S01]  /*28d70*/  STL [R1+0x184], R18 ;  /* 0x0001841201007387 */ /* 0x0003e20000100800 */
[----:B0-----:R-:W-:-:S03]  /*28d80*/  FMUL R97, R104, R78 ;  /* 0x0000004e68617220 */ /* 0x001fc60000400000 */
[----:B------:R-:W2:Y:S01]  /*28d90*/  LDL.LU R78, [R1+0x348] ;  /* 0x00034800014e7983 */ /* 0x000ea20000300800 */
[----:B-1----:R-:W-:-:S03]  /*28da0*/  FMUL R18, R104, R125 ;  /* 0x0000007d68127220 */ /* 0x002fc60000400000 */
[----:B------:R-:W-:Y:S01]  /*28db0*/  STL [R1+0x168], R97 ;  /* 0x0001686101007387 */ /* 0x000fe20000100800 */
[----:B------:R-:W-:-:S03]  /*28dc0*/  FMUL R96, R104, R96 ;  /* 0x0000006068607220 */ /* 0x000fc60000400000 */
[----:B------:R-:W2:Y:S01]  /*28dd0*/  LDL.LU R125, [R1+0x34c] ;  /* 0x00034c00017d7983 */ /* 0x000ea20000300800 */
[----:B------:R-:W3:Y:S03]  /*28de0*/  MUFU.RCP R105, R105 ;  /* 0x0000006900697308 */ /* 0x000ee60000001000 */
[----:B------:R0:W-:Y:S01]  /*28df0*/  STL [R1+0x170], R18 ;  /* 0x0001701201007387 */ /* 0x0001e20000100800 */
[C---:B------:R-:W-:Y:S02]  /*28e00*/  FMUL R3, R104.reuse, R3 ;  /* 0x0000000368037220 */ /* 0x040fe40000400000 */
[----:B0-----:R-:W-:-:S05]  /*28e10*/  FMUL R18, R104, R14 ;  /* 0x0000000e68127220 */ /* 0x001fca0000400000 */
[----:B------:R0:W-:Y:S04]  /*28e20*/  STL [R1+0xb14], R18 ;  /* 0x000b141201007387 */ /* 0x0001e80000100800 */
[----:B------:R-:W-:Y:S04]  /*28e30*/  STL [R1+0x160], R96 ;  /* 0x0001606001007387 */ /* 0x000fe80000100800 */
[----:B------:R-:W2:Y:S04]  /*28e40*/  LDL.LU R104, [R1+0xc8] ;  /* 0x0000c80001687983 */ /* 0x000ea80000300800 */
[----:B0-----:R-:W2:Y:S04]  /*28e50*/  LDL.LU R18, [R1+0xcc] ;  /* 0x0000cc0001127983 */ /* 0x001ea80000300800 */
[----:B------:R-:W2:Y:S01]  /*28e60*/  LDL.LU R103, [R1+0xd0] ;  /* 0x0000d00001677983 */ /* 0x000ea20000300800 */
[----:B---3--:R-:W-:-:S03]  /*28e70*/  FMUL R94, R105, R94 ;  /* 0x0000005e695e7220 */ /* 0x008fc60000400000 */
[----:B------:R-:W3:Y:S04]  /*28e80*/  LDL.LU R14, [R1+0xd4] ;  /* 0x0000d400010e7983 */ /* 0x000ee80000300800 */
[----:B------:R4:W-:Y:S04]  /*28e90*/  STL [R1+0xb18], R3 ;  /* 0x000b180301007387 */ /* 0x0009e80000100800 */
[----:B------:R-:W3:Y:S04]  /*28ea0*/  LDL.LU R102, [R1+0xdc] ;  /* 0x0000dc0001667983 */ /* 0x000ee80000300800 */
[----:B------:R-:W-:Y:S01]  /*28eb0*/  STL [R1+0x100], R94 ;  /* 0x0001005e01007387 */ /* 0x000fe20000100800 */
[----:B----4-:R-:W-:-:S03]  /*28ec0*/  FMUL R3, R105, R0 ;  /* 0x0000000069037220 */ /* 0x010fc60000400000 */
[----:B------:R-:W4:Y:S04]  /*28ed0*/  LDL.LU R0, [R1+0xf8] ;  /* 0x0000f80001007983 */ /* 0x000f280000300800 */
[----:B------:R0:W-:Y:S01]  /*28ee0*/  STL [R1+0xf4], R3 ;  /* 0x0000f40301007387 */ /* 0x0001e20000100800 */
[C---:B------:R-:W-:Y:S02]  /*28ef0*/  FMUL R4, R105.reuse, R4 ;  /* 0x0000000469047220 */ /* 0x040fe40000400000 */
[C---:B0-----:R-:W-:Y:S02]  /*28f00*/  FMUL R3, R105.reuse, R6 ;  /* 0x0000000669037220 */ /* 0x041fe40000400000 */
[----:B------:R-:W3:Y:S04]  /*28f10*/  LDL.LU R6, [R1+0x310] ;  /* 0x0003100001067983 */ /* 0x000ee80000300800 */
[----:B------:R0:W-:Y:S04]  /*28f20*/  STL [R1+0xfc], R3 ;  /* 0x0000fc0301007387 */ /* 0x0001e80000100800 */
[----:B------:R-:W3:Y:S04]  /*28f30*/  LDL.LU R101, [R1+0xa8] ;  /* 0x0000a80001657983 */ /* 0x000ee80000300800 */
[----:B------:R1:W-:Y:S01]  /*28f40*/  STL [R1+0xec], R4 ;  /* 0x0000ec0401007387 */ /* 0x0003e20000100800 */
[----:B0-----:R-:W-:-:S03]  /*28f50*/  FMUL R3, R105, R5 ;  /* 0x0000000569037220 */ /* 0x001fc60000400000 */
[----:B------:R-:W3:Y:S04]  /*28f60*/  LDL.LU R100, [R1+0xac] ;  /* 0x0000ac0001647983 */ /* 0x000ee80000300800 */
[----:B------:R2:W-:Y:S04]  /*28f70*/  STL [R1+0xf0], R3 ;  /* 0x0000f00301007387 */ /* 0x0005e80000100800 */
[----:B------:R-:W3:Y:S04]  /*28f80*/  LDL.LU R99, [R1+0xb0] ;  /* 0x0000b00001637983 */ /* 0x000ee80000300800 */
[----:B------:R-:W3:Y:S04]  /*28f90*/  LDL.LU R98, [R1+0xb4] ;  /* 0x0000b40001627983 */ /* 0x000ee80000300800 */
[----:B------:R-:W3:Y:S04]  /*28fa0*/  LDL.LU R97, [R1+0xb8] ;  /* 0x0000b80001617983 */ /* 0x000ee80000300800 */
[----:B------:R-:W3:Y:S04]  /*28fb0*/  LDL.LU R96, [R1+0xbc] ;  /* 0x0000bc0001607983 */ /* 0x000ee80000300800 */
[----:B------:R-:W3:Y:S04]  /*28fc0*/  LDL.LU R94, [R1+0xc0] ;  /* 0x0000c000015e7983 */ /* 0x000ee80000300800 */
[----:B-1----:R-:W3:Y:S04]  /*28fd0*/  LDL.LU R4, [R1+0xc4] ;  /* 0x0000c40001047983 */ /* 0x002ee80000300800 */
[----:B------:R-:W3:Y:S01]  /*28fe0*/  LDL.LU R5, [R1+0x88] ;  /* 0x0000880001057983 */ /* 0x000ee20000300800 */
[----:B--2---:R-:W-:-:S03]  /*28ff0*/  FMUL R3, R105, R114 ;  /* 0x0000007269037220 */ /* 0x004fc60000400000 */
[----:B------:R-:W2:Y:S01]  /*29000*/  LDL.LU R114, [R1+0x8c] ;  /* 0x00008c0001727983 */ /* 0x000ea20000300800 */
[----:B------:R-:W0:Y:S03]  /*29010*/  MUFU.RCP R106, R106 ;  /* 0x0000006a006a7308 */ /* 0x000e260000001000 */
[----:B------:R1:W-:Y:S01]  /*29020*/  STL [R1+0xe4], R3 ;  /* 0x0000e40301007387 */ /* 0x0003e20000100800 */
[----:B------:R-:W-:-:S05]  /*29030*/  FMUL R78, R105, R78 ;  /* 0x0000004e694e7220 */ /* 0x000fca0000400000 */
[----:B------:R0:W-:Y:S01]  /*29040*/  STL [R1+0xe8], R78 ;  /* 0x0000e84e01007387 */ /* 0x0001e20000100800 */
[----:B-1----:R-:W-:-:S03]  /*29050*/  FMUL R3, R105, R125 ;  /* 0x0000007d69037220 */ /* 0x002fc60000400000 */
[----:B0-----:R-:W2:Y:S04]  /*29060*/  LDL.LU R78, [R1+0x90] ;  /* 0x00009000014e7983 */ /* 0x001ea80000300800 */
[----:B------:R-:W2:Y:S04]  /*29070*/  LDL.LU R125, [R1+0x94] ;  /* 0x00009400017d7983 */ /* 0x000ea80000300800 */
[----:B------:R0:W-:Y:S01]  /*29080*/  STL [R1+0xe0], R3 ;  /* 0x0000e00301007387 */ /* 0x0001e20000100800 */
[----:B------:R-:W1:Y:S01]  /*29090*/  MUFU.RCP R112, R112 ;  /* 0x0000007000707308 */ /* 0x000e620000001000 */
[----:B0-----:R-:W-:-:S05]  /*290a0*/  FMUL R3, R106, R104 ;  /* 0x000000686a037220 */ /* 0x001fca0000400000 */
[----:B------:R0:W-:Y:S01]  /*290b0*/  STL [R1+0xb1c], R3 ;  /* 0x000b1c0301007387 */ /* 0x0001e20000100800 */
[C---:B------:R-:W-:Y:S02]  /*290c0*/  FMUL R2, R106.reuse, R2 ;  /* 0x000000026a027220 */ /* 0x040fe40000400000 */
[C---:B0-----:R-:W-:Y:S02]  /*290d0*/  FMUL R3, R106.reuse, R18 ;  /* 0x000000126a037220 */ /* 0x041fe40000400000 */
[----:B------:R-:W-:-:S05]  /*290e0*/  FMUL R18, R106, R103 ;  /* 0x000000676a127220 */ /* 0x000fca0000400000 */
[----:B------:R-:W-:Y:S04]  /*290f0*/  STL [R1+0xb20], R18 ;  /* 0x000b201201007387 */ /* 0x000fe80000100800 */
[----:B------:R3:W-:Y:S01]  /*29100*/  STL [R1+0x138], R3 ;  /* 0x0001380301007387 */ /* 0x0007e20000100800 */
[C---:B----4-:R-:W-:Y:S02]  /*29110*/  FMUL R0, R106.reuse, R0 ;  /* 0x000000006a007220 */ /* 0x050fe40000400000 */
[C---:B---3--:R-:W-:Y:S02]  /*29120*/  FMUL R3, R106.reuse, R14 ;  /* 0x0000000e6a037220 */ /* 0x048fe40000400000 */
[----:B------:R-:W3:Y:S04]  /*29130*/  LDL.LU R14, [R1+0x98] ;  /* 0x00009800010e7983 */ /* 0x000ee80000300800 */
[----:B------:R-:W-:Y:S04]  /*29140*/  STL [R1+0x12c], R3 ;  /* 0x00012c0301007387 */ /* 0x000fe80000100800 */
[----:B------:R0:W-:Y:S04]  /*29150*/  STL [R1+0xb24], R2 ;  /* 0x000b240201007387 */ /* 0x0001e80000100800 */
[----:B------:R4:W-:Y:S01]  /*29160*/  STL [R1+0xb28], R0 ;  /* 0x000b280001007387 */ /* 0x0009e20000100800 */
[----:B0-----:R-:W-:-:S02]  /*29170*/  FMUL R2, R106, R102 ;  /* 0x000000666a027220 */ /* 0x001fc40000400000 */
[----:B----4-:R-:W-:-:S03]  /*29180*/  FMUL R0, R106, R6 ;  /* 0x000000066a007220 */ /* 0x010fc60000400000 */
[----:B------:R1:W-:Y:S01]  /*29190*/  STL [R1+0x124], R2 ;  /* 0x0001240201007387 */ /* 0x0003e20000100800 */
[----:B------:R-:W0:Y:S03]  /*291a0*/  MUFU.RCP R107, R107 ;  /* 0x0000006b006b7308 */ /* 0x000e260000001000 */
[----:B------:R-:W4:Y:S04]  /*291b0*/  LDL.LU R6, [R1+0x9c] ;  /* 0x00009c0001067983 */ /* 0x000f280000300800 */
[----:B------:R0:W-:Y:S01]  /*291c0*/  STL [R1+0xdc], R0 ;  /* 0x0000dc0001007387 */ /* 0x0001e20000100800 */
[C---:B-1----:R-:W-:Y:S02]  /*291d0*/  FMUL R2, R112.reuse, R101 ;  /* 0x0000006570027220 */ /* 0x042fe40000400000 */
[----:B------:R-:W-:-:S03]  /*291e0*/  FMUL R3, R112, R99 ;  /* 0x0000006370037220 */ /* 0x000fc60000400000 */
[----:B------:R1:W-:Y:S01]  /*291f0*/  STL [R1+0xd0], R2 ;  /* 0x0000d00201007387 */ /* 0x0003e20000100800 */
[----:B0-----:R-:W-:-:S05]  /*29200*/  FMUL R0, R112, R100 ;  /* 0x0000006470007220 */ /* 0x001fca0000400000 */
[----:B------:R0:W-:Y:S01]  /*29210*/  STL [R1+0xc8], R0 ;  /* 0x0000c80001007387 */ /* 0x0001e20000100800 */
[----:B-1----:R-:W-:-:S03]  /*29220*/  FMUL R2, R112, R98 ;  /* 0x0000006270027220 */ /* 0x002fc60000400000 */
[----:B------:R1:W-:Y:S01]  /*29230*/  STL [R1+0xcc], R3 ;  /* 0x0000cc0301007387 */ /* 0x0003e20000100800 */
[----:B0-----:R-:W-:-:S03]  /*29240*/  FMUL R0, R112, R97 ;  /* 0x0000006170007220 */ /* 0x001fc60000400000 */
[----:B------:R0:W-:Y:S01]  /*29250*/  STL [R1+0xb4], R2 ;  /* 0x0000b40201007387 */ /* 0x0001e20000100800 */
[----:B-1----:R-:W-:-:S03]  /*29260*/  FMUL R3, R112, R96 ;  /* 0x0000006070037220 */ /* 0x002fc60000400000 */
[----:B------:R1:W-:Y:S01]  /*29270*/  STL [R1+0xb8], R0 ;  /* 0x0000b80001007387 */ /* 0x0003e20000100800 */
[----:B0-----:R-:W-:-:S03]  /*29280*/  FMUL R2, R112, R94 ;  /* 0x0000005e70027220 */ /* 0x001fc60000400000 */
[----:B------:R-:W-:Y:S01]  /*29290*/  STL [R1+0xac], R3 ;  /* 0x0000ac0301007387 */ /* 0x000fe20000100800 */
[----:B-1----:R-:W-:-:S03]  /*292a0*/  FMUL R0, R112, R4 ;  /* 0x0000000470007220 */ /* 0x002fc60000400000 */
[----:B------:R0:W-:Y:S04]  /*292b0*/  STL [R1+0xb0], R2 ;  /* 0x0000b00201007387 */ /* 0x0001e80000100800 */
[----:B------:R2:W-:Y:S01]  /*292c0*/  STL [R1+0xa8], R0 ;  /* 0x0000a80001007387 */ /* 0x0005e20000100800 */
[C---:B0-----:R-:W-:Y:S02]  /*292d0*/  FMUL R2, R107.reuse, R5 ;  /* 0x000000056b027220 */ /* 0x041fe40000400000 */
[C---:B--2---:R-:W-:Y:S02]  /*292e0*/  FMUL R0, R107.reuse, R114 ;  /* 0x000000726b007220 */ /* 0x044fe40000400000 */
[----:B------:R-:W2:Y:S04]  /*292f0*/  LDL.LU R114, [R1+0xa0] ;  /* 0x0000a00001727983 */ /* 0x000ea80000300800 */
[----:B------:R-:W-:Y:S04]  /*29300*/  STL [R1+0xd8], R2 ;  /* 0x0000d80201007387 */ /* 0x000fe80000100800 */
[----:B------:R-:W2:Y:S04]  /*29310*/  LDL.LU R3, [R1+0xa4] ;  /* 0x0000a40001037983 */ /* 0x000ea80000300800 */
[----:B------:R0:W-:Y:S02]  /*29320*/  STL [R1+0xb2c], R0 ;  /* 0x000b2c0001007387 */ /* 0x0001e40000100800 */
[----:B0-----:R-:W-:-:S02]  /*29330*/  FMUL R0, R107, R78 ;  /* 0x0000004e6b007220 */ /* 0x001fc40000400000 */
[----:B------:R-:W2:Y:S01]  /*29340*/  LDL.LU R78, [R1+0x68] ;  /* 0x00006800014e7983 */ /* 0x000ea20000300800 */
[----:B------:R-:W-:-:S03]  /*29350*/  FMUL R2, R107, R125 ;  /* 0x0000007d6b027220 */ /* 0x000fc60000400000 */
[----:B------:R0:W-:Y:S04]  /*29360*/  STL [R1+0xc4], R0 ;  /* 0x0000c40001007387 */ /* 0x0001e80000100800 */
[----:B------:R-:W2:Y:S04]  /*29370*/  LDL.LU R125, [R1+0x6c] ;  /* 0x00006c00017d7983 */ /* 0x000ea80000300800 */
[----:B0-----:R-:W2:Y:S04]  /*29380*/  LDL.LU R0, [R1+0x80] ;  /* 0x0000800001007983 */ /* 0x001ea80000300800 */
[----:B------:R-:W2:Y:S04]  /*29390*/  LDL.LU R112, [R1+0x84] ;  /* 0x0000840001707983 */ /* 0x000ea80000300800 */
[----:B------:R0:W-:Y:S04]  /*293a0*/  STL [R1+0xb30], R2 ;  /* 0x000b300201007387 */ /* 0x0001e80000100800 */
[----:B0-----:R-:W2:Y:S04]  /*293b0*/  LDL.LU R2, [R1+0x7c] ;  /* 0x00007c0001027983 */ /* 0x001ea80000300800 */
[----:B------:R-:W2:Y:S04]  /*293c0*/  LDL.LU R106, [R1+0x48] ;  /* 0x00004800016a7983 */ /* 0x000ea80000300800 */
[----:B------:R-:W2:Y:S01]  /*293d0*/  LDL.LU R105, [R1+0x4c] ;  /* 0x00004c0001697983 */ /* 0x000ea20000300800 */
[----:B---3--:R-:W-:-:S05]  /*293e0*/  FMUL R4, R107, R14 ;  /* 0x0000000e6b047220 */ /* 0x008fca0000400000 */
[----:B------:R0:W-:Y:S04]  /*293f0*/  STL [R1+0xbc], R4 ;  /* 0x0000bc0401007387 */ /* 0x0001e80000100800 */
[----:B------:R-:W3:Y:S04]  /*29400*/  LDL.LU R104, [R1+0x50] ;  /* 0x0000500001687983 */ /* 0x000ee80000300800 */
[----:B------:R-:W3:Y:S04]  /*29410*/  LDL.LU R103, [R1+0x54] ;  /* 0x0000540001677983 */ /* 0x000ee80000300800 */
[----:B------:R-:W3:Y:S04]  /*29420*/  LDL.LU R102, [R1+0x58] ;  /* 0x0000580001667983 */ /* 0x000ee80000300800 */
[----:B------:R-:W3:Y:S04]  /*29430*/  LDL.LU R14, [R1+0x5c] ;  /* 0x00005c00010e7983 */ /* 0x000ee80000300800 */
[----:B------:R-:W3:Y:S04]  /*29440*/  LDL.LU R101, [R1+0x60] ;  /* 0x0000600001657983 */ /* 0x000ee80000300800 */
[----:B------:R-:W3:Y:S01]  /*29450*/  LDL.LU R100, [R1+0x64] ;  /* 0x0000640001647983 */ /* 0x000ee20000300800 */
[----:B----4-:R-:W-:-:S03]  /*29460*/  FMUL R18, R107, R6 ;  /* 0x000000066b127220 */ /* 0x010fc60000400000 */
[----:B------:R-:W4:Y:S04]  /*29470*/  LDL.LU R99, [R1+0x28] ;  /* 0x0000280001637983 */ /* 0x000f280000300800 */
[----:B------:R-:W3:Y:S04]  /*29480*/  LDL.LU R98, [R1+0x2c] ;  /* 0x00002c0001627983 */ /* 0x000ee80000300800 */
[----:B------:R-:W3:Y:S04]  /*29490*/  LDL.LU R97, [R1+0x30] ;  /* 0x0000300001617983 */ /* 0x000ee80000300800 */
[----:B------:R-:W3:Y:S04]  /*294a0*/  LDL.LU R96, [R1+0x34] ;  /* 0x0000340001607983 */ /* 0x000ee80000300800 */
[----:B------:R-:W3:Y:S04]  /*294b0*/  LDL.LU R94, [R1+0x38] ;  /* 0x00003800015e7983 */ /* 0x000ee80000300800 */
[----:B0-----:R-:W3:Y:S04]  /*294c0*/  LDL.LU R4, [R1+0x3c] ;  /* 0x00003c0001047983 */ /* 0x001ee80000300800 */
[----:B------:R-:W3:Y:S04]  /*294d0*/  LDL.LU R5, [R1+0x40] ;  /* 0x0000400001057983 */ /* 0x000ee80000300800 */
[----:B------:R-:W3:Y:S04]  /*294e0*/  LDL.LU R6, [R1+0x44] ;  /* 0x0000440001067983 */ /* 0x000ee80000300800 */
[----:B------:R0:W-:Y:S04]  /*294f0*/  STL [R1+0xb34], R18 ;  /* 0x000b341201007387 */ /* 0x0001e80000100800 */
[----:B0-----:R-:W3:Y:S01]  /*29500*/  LDL.LU R18, [R1+0x78] ;  /* 0x0000780001127983 */ /* 0x001ee20000300800 */
[----:B--2---:R-:W-:-:S05]  /*29510*/  FMUL R114, R107, R114 ;  /* 0x000000726b727220 */ /* 0x004fca0000400000 */
[----:B------:R0:W-:Y:S01]  /*29520*/  STL [R1+0x98], R114 ;  /* 0x0000987201007387 */ /* 0x0001e20000100800 */
[----:B------:R-:W-:-:S03]  /*29530*/  FMUL R3, R107, R3 ;  /* 0x000000036b037220 */ /* 0x000fc60000400000 */
[----:B0-----:R-:W2:Y:S04]  /*29540*/  LDL.LU R114, [R1+0xb6c] ;  /* 0x000b6c0001727983 */ /* 0x001ea80000300800 */
[----:B------:R-:W2:Y:S04]  /*29550*/  LDL.LU R107, [R1+0x74] ;  /* 0x00007400016b7983 */ /* 0x000ea80000300800 */
[----:B------:R0:W-:Y:S04]  /*29560*/  STL [R1+0xb38], R3 ;  /* 0x000b380301007387 */ /* 0x0001e80000100800 */
[----:B0-----:R-:W3:Y:S01]  /*29570*/  LDL.LU R3, [R1+0x70] ;  /* 0x0000700001037983 */ /* 0x001ee20000300800 */
[----:B------:R-:W0:Y:S08]  /*29580*/  MUFU.RCP R113, R113 ;  /* 0x0000007100717308 */ /* 0x000e300000001000 */
[----:B------:R-:W1:Y:S01]  /*29590*/  MUFU.RCP R115, R115 ;  /* 0x0000007300737308 */ /* 0x000e620000001000 */
[----:B0-----:R-:W-:-:S02]  /*295a0*/  FMUL R78, R113, R78 ;  /* 0x0000004e714e7220 */ /* 0x001fc40000400000 */
[----:B------:R-:W-:-:S03]  /*295b0*/  FMUL R125, R113, R125 ;  /* 0x0000007d717d7220 */ /* 0x000fc60000400000 */
[----:B------:R0:W-:Y:S01]  /*295c0*/  STL [R1+0x90], R78 ;  /* 0x0000904e01007387 */ /* 0x0001e20000100800 */
[----:B------:R-:W-:-:S03]  /*295d0*/  FMUL R0, R113, R0 ;  /* 0x0000000071007220 */ /* 0x000fc60000400000 */
[----:B0-----:R-:W4:Y:S04]  /*295e0*/  LDL.LU R78, [R1+0xb68] ;  /* 0x000b6800014e7983 */ /* 0x001f280000300800 */
[----:B------:R0:W-:Y:S01]  /*295f0*/  STL [R1+0x88], R125 ;  /* 0x0000887d01007387 */ /* 0x0001e20000100800 */
[----:B------:R-:W-:-:S03]  /*29600*/  FMUL R2, R113, R2 ;  /* 0x0000000271027220 */ /* 0x000fc60000400000 */
[----:B0-----:R-:W4:Y:S01]  /*29610*/  LDL.LU R125, [R1+0xb64] ;  /* 0x000b6400017d7983 */ /* 0x001f220000300800 */
[C---:B--2---:R-:W-:Y:S02]  /*29620*/  FMUL R107, R113.reuse, R107 ;  /* 0x0000006b716b7220 */ /* 0x044fe40000400000 */
[----:B---3--:R-:W-:-:S05]  /*29630*/  FMUL R3, R113, R3 ;  /* 0x0000000371037220 */ /* 0x008fca0000400000 */
[----:B------:R0:W-:Y:S04]  /*29640*/  STL [R1+0x8c], R3 ;  /* 0x00008c0301007387 */ /* 0x0001e80000100800 */
[----:B------:R-:W-:Y:S01]  /*29650*/  STL [R1+0x70], R107 ;  /* 0x0000706b01007387 */ /* 0x000fe20000100800 */
[----:B0-----:R-:W-:-:S05]  /*29660*/  FMUL R3, R113, R18 ;  /* 0x0000001271037220 */ /* 0x001fca0000400000 */
[----:B------:R1:W-:Y:S04]  /*29670*/  STL [R1+0x74], R3 ;  /* 0x0000740301007387 */ /* 0x0003e80000100800 */
[----:B------:R0:W-:Y:S01]  /*29680*/  STL [R1+0x68], R2 ;  /* 0x0000680201007387 */ /* 0x0001e20000100800 */
[----:B-1----:R-:W-:-:S03]  /*29690*/  FMUL R3, R115, R106 ;  /* 0x0000006a73037220 */ /* 0x002fc60000400000 */
[----:B------:R1:W-:Y:S01]  /*296a0*/  STL [R1+0x6c], R0 ;  /* 0x00006c0001007387 */ /* 0x0003e20000100800 */
[----:B0-----:R-:W-:-:S03]  /*296b0*/  FMUL R2, R115, R105 ;  /* 0x0000006973027220 */ /* 0x001fc60000400000 */
[----:B------:R0:W-:Y:S01]  /*296c0*/  STL [R1+0x84], R3 ;  /* 0x0000840301007387 */ /* 0x0001e20000100800 */
[----:B-1----:R-:W-:-:S03]  /*296d0*/  FMUL R0, R115, R104 ;  /* 0x0000006873007220 */ /* 0x002fc60000400000 */
[----:B------:R-:W-:Y:S01]  /*296e0*/  STL [R1+0x80], R2 ;  /* 0x0000800201007387 */ /* 0x000fe20000100800 */
[----:B0-----:R-:W-:-:S03]  /*296f0*/  FMUL R3, R115, R103 ;  /* 0x0000006773037220 */ /* 0x001fc60000400000 */
[----:B------:R0:W-:Y:S04]  /*29700*/  STL [R1+0x7c], R0 ;  /* 0x00007c0001007387 */ /* 0x0001e80000100800 */
[----:B------:R-:W-:Y:S01]  /*29710*/  STL [R1+0x78], R3 ;  /* 0x0000780301007387 */ /* 0x000fe20000100800 */
[----:B0-----:R-:W-:-:S03]  /*29720*/  FMUL R0, R115, R14 ;  /* 0x0000000e73007220 */ /* 0x001fc60000400000 */
[----:B------:R-:W2:Y:S01]  /*29730*/  LDL R14, [R1+0x5cc] ;  /* 0x0005cc00010e7983 */ /* 0x000ea20000100800 */
[----:B------:R-:W0:Y:S01]  /*29740*/  MUFU.RCP R114, R114 ;  /* 0x0000007200727308 */ /* 0x000e220000001000 */
[----:B------:R-:W-:-:S07]  /*29750*/  FMUL R2, R115, R102 ;  /* 0x0000006673027220 */ /* 0x000fce0000400000 */
[----:B------:R-:W4:Y:S01]  /*29760*/  MUFU.RCP R117, R117 ;  /* 0x0000007500757308 */ /* 0x000f220000001000 */
[----:B------:R1:W-:Y:S04]  /*29770*/  STL [R1+0x54], R2 ;  /* 0x0000540201007387 */ /* 0x0003e80000100800 */
[----:B------:R3:W-:Y:S01]  /*29780*/  STL [R1+0x50], R0 ;  /* 0x0000500001007387 */ /* 0x0007e20000100800 */
[C---:B0-----:R-:W-:Y:S02]  /*29790*/  FMUL R102, R114.reuse, R97 ;  /* 0x0000006172667220 */ /* 0x041fe40000400000 */
[----:B------:R-:W-:Y:S02]  /*297a0*/  FMUL R97, R114, R4 ;  /* 0x0000000472617220 */ /* 0x000fe40000400000 */
[----:B-1----:R-:W-:-:S02]  /*297b0*/  FMUL R2, R115, R101 ;  /* 0x0000006573027220 */ /* 0x002fc40000400000 */
[----:B---3--:R-:W-:Y:S01]  /*297c0*/  FMUL R0, R115, R100 ;  /* 0x0000006473007220 */ /* 0x008fe20000400000 */
[----:B------:R-:W0:Y:S02]  /*297d0*/  MUFU.RCP R118, R118 ;  /* 0x0000007600767308 */ /* 0x000e240000001000 */
[----:B------:R1:W-:Y:S01]  /*297e0*/  STL [R1+0x4c], R2 ;  /* 0x00004c0201007387 */ /* 0x0003e20000100800 */
[C---:B------:R-:W-:Y:S02]  /*297f0*/  FMUL R101, R114.reuse, R98 ;  /* 0x0000006272657220 */ /* 0x040fe40000400000 */
[----:B------:R-:W-:Y:S01]  /*29800*/  FMUL R98, R114, R5 ;  /* 0x0000000572627220 */ /* 0x000fe20000400000 */
[----:B------:R3:W-:Y:S01]  /*29810*/  STL [R1+0x48], R0 ;  /* 0x0000480001007387 */ /* 0x0007e20000100800 */
[----:B----4-:R-:W-:-:S03]  /*29820*/  FMUL R18, R117, R125 ;  /* 0x0000007d75127220 */ /* 0x010fc60000400000 */
[----:B------:R-:W4:Y:S01]  /*29830*/  LDL.LU R125, [R1+0xb60] ;  /* 0x000b6000017d7983 */ /* 0x000f220000300800 */
[C---:B------:R-:W-:Y:S02]  /*29840*/  FMUL R3, R117.reuse, R80 ;  /* 0x0000005075037220 */ /* 0x040fe40000400000 */
[C---:B-1----:R-:W-:Y:S02]  /*29850*/  FMUL R2, R117.reuse, R79 ;  /* 0x0000004f75027220 */ /* 0x042fe40000400000 */
[C---:B---3--:R-:W-:Y:S02]  /*29860*/  FMUL R0, R117.reuse, R78 ;  /* 0x0000004e75007220 */ /* 0x048fe40000400000 */
[----:B------:R-:W3:Y:S04]  /*29870*/  LDL.LU R78, [R1+0xb5c] ;  /* 0x000b5c00014e7983 */ /* 0x000ee80000300800 */
[----:B------:R-:W3:Y:S04]  /*29880*/  LDL.LU R79, [R1+0xb58] ;  /* 0x000b5800014f7983 */ /* 0x000ee80000300800 */
[----:B------:R1:W-:Y:S04]  /*29890*/  STL [R1+0x2c], R0 ;  /* 0x00002c0001007387 */ /* 0x0003e80000100800 */
[----:B------:R-:W3:Y:S01]  /*298a0*/  LDL.LU R80, [R1+0xb54] ;  /* 0x000b540001507983 */ /* 0x000ee20000300800 */
[----:B------:R-:W-:-:S02]  /*298b0*/  FMUL R115, R117, R83 ;  /* 0x0000005375737220 */ /* 0x000fc40000400000 */
[----:B-1----:R-:W-:Y:S02]  /*298c0*/  FMUL R0, R117, R81 ;  /* 0x0000005175007220 */ /* 0x002fe40000400000 */
[----:B------:R-:W3:Y:S01]  /*298d0*/  LDL.LU R81, [R1+0xb50] ;  /* 0x000b500001517983 */ /* 0x000ee20000300800 */
[----:B0-----:R-:W-:-:S03]  /*298e0*/  FMUL R106, R118, R19 ;  /* 0x00000013766a7220 */ /* 0x001fc60000400000 */
[----:B------:R0:W-:Y:S01]  /*298f0*/  STL [R1+0x10], R3 ;  /* 0x0000100301007387 */ /* 0x0001e20000100800 */
[C---:B------:R-:W-:Y:S02]  /*29900*/  FMUL R103, R114.reuse, R99 ;  /* 0x0000006372677220 */ /* 0x040fe40000400000 */
[C---:B------:R-:W-:Y:S02]  /*29910*/  FMUL R99, R114.reuse, R96 ;  /* 0x0000006072637220 */ /* 0x040fe40000400000 */
[----:B------:R-:W-:Y:S02]  /*29920*/  FMUL R100, R114, R94 ;  /* 0x0000005e72647220 */ /* 0x000fe40000400000 */
[C---:B0-----:R-:W-:Y:S02]  /*29930*/  FMUL R3, R117.reuse, R82 ;  /* 0x0000005275037220 */ /* 0x041fe40000400000 */
[----:B------:R-:W3:Y:S01]  /*29940*/  LDL.LU R82, [R1+0xb4c] ;  /* 0x000b4c0001527983 */ /* 0x000ee20000300800 */
[----:B------:R-:W-:-:S03]  /*29950*/  FMUL R117, R117, R84 ;  /* 0x0000005475757220 */ /* 0x000fc60000400000 */
[----:B------:R-:W3:Y:S01]  /*29960*/  LDL.LU R83, [R1+0xb48] ;  /* 0x000b480001537983 */ /* 0x000ee20000300800 */
[----:B------:R-:W-:-:S03]  /*29970*/  FMUL R114, R114, R6 ;  /* 0x0000000672727220 */ /* 0x000fc60000400000 */
[----:B------:R-:W3:Y:S01]  /*29980*/  LDL.LU R84, [R1+0xb44] ;  /* 0x000b440001547983 */ /* 0x000ee20000300800 */
[----:B------:R-:W-:Y:S01]  /*29990*/  MUFU.RCP R6, R8 ;  /* 0x0000000800067308 */ /* 0x000fe20000001000 */
[----:B--2---:R-:W-:-:S04]  /*299a0*/  IADD3 R4, R14, -0x3f3504f3, RZ ;  /* 0xc0cafb0d0e047810 */ /* 0x004fc80007ffe0ff */
[----:B------:R-:W-:-:S04]  /*299b0*/  LOP3.LUT R4, R4, 0xff800000, RZ, 0xc0, !PT ;  /* 0xff80000004047812 */ /* 0x000fc800078ec0ff */
[----:B------:R-:W0:Y:S02]  /*299c0*/  I2F R5, R4 ;  /* 0x0000000400057306 */ /* 0x000e240000201400 */
[----:B0-----:R-:W-:-:S06]  /*299d0*/  FFMA.FTZ R19, R5, 1.1920928955078125e-07, R7 ;  /* 0x3400000005137823 */ /* 0x001fcc0000010007 */
[----:B------:R0:W-:Y:S02]  /*299e0*/  MUFU.RCP R5, R85 ;  /* 0x0000005500057308 */ /* 0x0001e40000001000 */
[----:B0-----:R-:W2:Y:S04]  /*299f0*/  LDL.LU R85, [R1+0xb40] ;  /* 0x000b400001557983 */ /* 0x001ea80000300800 */
[----:B------:R-:W2:Y:S02]  /*29a00*/  LDL.LU R8, [R1+0xb3c] ;  /* 0x000b3c0001087983 */ /* 0x000ea40000300800 */
[----:B------:R-:W0:Y:S01]  /*29a10*/  MUFU.RCP R123, R123 ;  /* 0x0000007b007b7308 */ /* 0x000e220000001000 */
[----:B------:R-:W-:-:S07]  /*29a20*/  @!P6 FMUL R124, R124, 16777216 ;  /* 0x4b8000007c7ce820 */ /* 0x000fce0000400000 */
[----:B------:R-:W1:Y:S08]  /*29a30*/  MUFU.RCP R121, R121 ;  /* 0x0000007900797308 */ /* 0x000e700000001000 */
[----:B------:R-:W0:Y:S01]  /*29a40*/  MUFU.RCP R122, R122 ;  /* 0x0000007a007a7308 */ /* 0x000e220000001000 */
[----:B------:R-:W-:-:S07]  /*29a50*/  FMUL R113, R113, R112 ;  /* 0x0000007071717220 */ /* 0x000fce0000400000 */
[----:B------:R-:W0:Y:S01]  /*29a60*/  MUFU.RCP R119, R119 ;  /* 0x0000007700777308 */ /* 0x000e220000001000 */
[----:B----4-:R-:W-:-:S07]  /*29a70*/  @!P5 FMUL R125, R125, 16777216 ;  /* 0x4b8000007d7dd820 */ /* 0x010fce0000400000 */
[----:B------:R-:W4:Y:S01]  /*29a80*/  MUFU.RCP R120, R120 ;  /* 0x0000007800787308 */ /* 0x000f220000001000 */
[----:B------:R-:W-:-:S07]  /*29a90*/  FMUL R112, R118, R21 ;  /* 0x0000001576707220 */ /* 0x000fce0000400000 */
[----:B------:R-:W0:Y:S01]  /*29aa0*/  MUFU.RCP R116, R116 ;  /* 0x0000007400747308 */ /* 0x000e220000001000 */
[----:B------:R-:W-:-:S07]  /*29ab0*/  FMUL R107, R118, R20 ;  /* 0x00000014766b7220 */ /* 0x000fce0000400000 */
[----:B------:R-:W1:Y:S01]  /*29ac0*/  MUFU.RCP R124, R124 ;  /* 0x0000007c007c7308 */ /* 0x000e620000001000 */
[C---:B------:R-:W-:Y:S02]  /*29ad0*/  FMUL R105, R118.reuse, R17 ;  /* 0x0000001176697220 */ /* 0x040fe40000400000 */
[C---:B------:R-:W-:Y:S01]  /*29ae0*/  FMUL R104, R118.reuse, R16 ;  /* 0x0000001076687220 */ /* 0x040fe20000400000 */
[----:B------:R-:W2:Y:S01]  /*29af0*/  LDL.LU R17, [R1+0xb4] ;  /* 0x0000b40001117983 */ /* 0x000ea20000300800 */
[C---:B------:R-:W-:Y:S02]  /*29b00*/  FMUL R21, R118.reuse, R15 ;  /* 0x0000000f76157220 */ /* 0x040fe40000400000 */
[C---:B------:R-:W-:Y:S01]  /*29b10*/  FMUL R20, R118.reuse, R13 ;  /* 0x0000000d76147220 */ /* 0x040fe20000400000 */
[----:B------:R-:W2:Y:S01]  /*29b20*/  LDL.LU R16, [R1+0xa8] ;  /* 0x0000a80001107983 */ /* 0x000ea20000300800 */
[----:B------:R-:W-:Y:S02]  /*29b30*/  FMUL R118, R118, R12 ;  /* 0x0000000c76767220 */ /* 0x000fe40000400000 */
[----:B0-----:R-:W-:-:S02]  /*29b40*/  FMUL R13, R123, R58 ;  /* 0x0000003a7b0d7220 */ /* 0x001fc40000400000 */
[C---:B------:R-:W-:Y:S02]  /*29b50*/  FMUL R61, R123.reuse, R61 ;  /* 0x0000003d7b3d7220 */ /* 0x040fe40000400000 */
[C---:B------:R-:W-:Y:S02]  /*29b60*/  FMUL R60, R123.reuse, R60 ;  /* 0x0000003c7b3c7220 */ /* 0x040fe40000400000 */
[C---:B------:R-:W-:Y:S02]  /*29b70*/  FMUL R59, R123.reuse, R59 ;  /* 0x0000003b7b3b7220 */ /* 0x040fe40000400000 */
[C---:B------:R-:W-:Y:S02]  /*29b80*/  FMUL R57, R123.reuse, R57 ;  /* 0x000000397b397220 */ /* 0x040fe40000400000 */
[C---:B------:R-:W-:Y:S02]  /*29b90*/  FMUL R12, R123.reuse, R56 ;  /* 0x000000387b0c7220 */ /* 0x040fe40000400000 */
[----:B------:R-:W-:-:S02]  /*29ba0*/  FMUL R58, R123, R55 ;  /* 0x000000377b3a7220 */ /* 0x000fc40000400000 */
[----:B------:R-:W-:Y:S01]  /*29bb0*/  FMUL R54, R123, R54 ;  /* 0x000000367b367220 */ /* 0x000fe20000400000 */
[----:B------:R-:W0:Y:S01]  /*29bc0*/  MUFU.RCP R125, R125 ;  /* 0x0000007d007d7308 */ /* 0x000e220000001000 */
[----:B------:R-:W2:Y:S01]  /*29bd0*/  LDL.LU R123, [R1+0x118] ;  /* 0x00011800017b7983 */ /* 0x000ea20000300800 */
[C---:B-1----:R-:W-:Y:S02]  /*29be0*/  FMUL R53, R121.reuse, R53 ;  /* 0x0000003579357220 */ /* 0x042fe40000400000 */
[C---:B------:R-:W-:Y:S01]  /*29bf0*/  FMUL R52, R121.reuse, R52 ;  /* 0x0000003479347220 */ /* 0x040fe20000400000 */
[----:B------:R-:W2:Y:S01]  /*29c00*/  LDL.LU R55, [R1+0x110] ;  /* 0x0001100001377983 */ /* 0x000ea20000300800 */
[C---:B------:R-:W-:Y:S02]  /*29c10*/  FMUL R51, R121.reuse, R51 ;  /* 0x0000003379337220 */ /* 0x040fe40000400000 */
[C---:B------:R-:W-:Y:S01]  /*29c20*/  FMUL R50, R121.reuse, R50 ;  /* 0x0000003279327220 */ /* 0x040fe20000400000 */
[----:B------:R-:W2:Y:S01]  /*29c30*/  LDL.LU R56, [R1+0x108] ;  /* 0x0001080001387983 */ /* 0x000ea20000300800 */
[----:B------:R-:W-:-:S02]  /*29c40*/  FMUL R49, R121, R49 ;  /* 0x0000003179317220 */ /* 0x000fc40000400000 */
[C---:B------:R-:W-:Y:S02]  /*29c50*/  FMUL R48, R121.reuse, R48 ;  /* 0x0000003079307220 */ /* 0x040fe40000400000 */
[C---:B------:R-:W-:Y:S02]  /*29c60*/  FMUL R47, R121.reuse, R47 ;  /* 0x0000002f792f7220 */ /* 0x040fe40000400000 */
[----:B------:R-:W-:Y:S02]  /*29c70*/  FMUL R46, R121, R46 ;  /* 0x0000002e792e7220 */ /* 0x000fe40000400000 */
[----:B------:R-:W-:Y:S01]  /*29c80*/  @!P6 FMUL R93, R93, 16777216 ;  /* 0x4b8000005d5de820 */ /* 0x000fe20000400000 */
[----:B------:R-:W2:Y:S01]  /*29c90*/  LDL.LU R121, [R1+0x104] ;  /* 0x0001040001797983 */ /* 0x000ea20000300800 */
[----:B------:R-:W-:Y:S02]  /*29ca0*/  @!P6 FMUL R92, R92, 16777216 ;  /* 0x4b8000005c5ce820 */ /* 0x000fe40000400000 */
[----:B------:R-:W-:-:S02]  /*29cb0*/  @!P6 FMUL R91, R91, 16777216 ;  /* 0x4b8000005b5be820 */ /* 0x000fc40000400000 */
[----:B------:R-:W-:Y:S02]  /*29cc0*/  @!P6 FMUL R90, R90, 16777216 ;  /* 0x4b8000005a5ae820 */ /* 0x000fe40000400000 */
[----:B------:R-:W-:Y:S02]  /*29cd0*/  @!P6 FMUL R89, R89, 16777216 ;  /* 0x4b8000005959e820 */ /* 0x000fe40000400000 */
[----:B------:R-:W-:Y:S02]  /*29ce0*/  @!P6 FMUL R87, R87, 16777216 ;  /* 0x4b8000005757e820 */ /* 0x000fe40000400000 */
[C---:B------:R-:W-:Y:S02]  /*29cf0*/  FMUL R45, R122.reuse, R45 ;  /* 0x0000002d7a2d7220 */ /* 0x040fe40000400000 */
[C---:B------:R-:W-:Y:S02]  /*29d00*/  FMUL R44, R122.reuse, R44 ;  /* 0x0000002c7a2c7220 */ /* 0x040fe40000400000 */
[----:B------:R-:W-:-:S02]  /*29d10*/  FMUL R43, R122, R43 ;  /* 0x0000002b7a2b7220 */ /* 0x000fc40000400000 */
[C---:B------:R-:W-:Y:S02]  /*29d20*/  FMUL R42, R122.reuse, R42 ;  /* 0x0000002a7a2a7220 */ /* 0x040fe40000400000 */
[C---:B------:R-:W-:Y:S02]  /*29d30*/  FMUL R41, R122.reuse, R41 ;  /* 0x000000297a297220 */ /* 0x040fe40000400000 */
[C---:B------:R-:W-:Y:S02]  /*29d40*/  FMUL R40, R122.reuse, R40 ;  /* 0x000000287a287220 */ /* 0x040fe40000400000 */
[C---:B------:R-:W-:Y:S02]  /*29d50*/  FMUL R39, R122.reuse, R39 ;  /* 0x000000277a277220 */ /* 0x040fe40000400000 */
[----:B------:R-:W-:Y:S02]  /*29d60*/  FMUL R38, R122, R38 ;  /* 0x000000267a267220 */ /* 0x000fe40000400000 */
[----:B------:R-:W-:Y:S01]  /*29d70*/  @!P6 FMUL R88, R88, 16777216 ;  /* 0x4b8000005858e820 */ /* 0x000fe20000400000 */
[----:B------:R-:W2:Y:S01]  /*29d80*/  LDL.LU R122, [R1+0x120] ;  /* 0x00012000017a7983 */ /* 0x000ea20000300800 */
[----:B------:R-:W-:-:S02]  /*29d90*/  @!P6 FMUL R86, R86, 16777216 ;  /* 0x4b8000005656e820 */ /* 0x000fc40000400000 */
[C---:B------:R-:W-:Y:S02]  /*29da0*/  FMUL R37, R119.reuse, R37 ;  /* 0x0000002577257220 */ /* 0x040fe40000400000 */
[C---:B------:R-:W-:Y:S02]  /*29db0*/  FMUL R36, R119.reuse, R36 ;  /* 0x0000002477247220 */ /* 0x040fe40000400000 */
[C---:B------:R-:W-:Y:S02]  /*29dc0*/  FMUL R35, R119.reuse, R35 ;  /* 0x0000002377237220 */ /* 0x040fe40000400000 */
[C---:B------:R-:W-:Y:S02]  /*29dd0*/  FMUL R34, R119.reuse, R34 ;  /* 0x0000002277227220 */ /* 0x040fe40000400000 */
[C---:B------:R-:W-:Y:S02]  /*29de0*/  FMUL R33, R119.reuse, R33 ;  /* 0x0000002177217220 */ /* 0x040fe40000400000 */
[----:B------:R-:W-:-:S02]  /*29df0*/  FMUL R32, R119, R32 ;  /* 0x0000002077207220 */ /* 0x000fc40000400000 */
[C---:B------:R-:W-:Y:S02]  /*29e00*/  FMUL R31, R119.reuse, R31 ;  /* 0x0000001f771f7220 */ /* 0x040fe40000400000 */
[----:B------:R-:W-:Y:S02]  /*29e10*/  FMUL R30, R119, R30 ;  /* 0x0000001e771e7220 */ /* 0x000fe40000400000 */
[C---:B----4-:R-:W-:Y:S01]  /*29e20*/  FMUL R29, R120.reuse, R29 ;  /* 0x0000001d781d7220 */ /* 0x050fe20000400000 */
[----:B------:R-:W4:Y:S01]  /*29e30*/  LDL.LU R119, [R1+0x11c] ;  /* 0x00011c0001777983 */ /* 0x000f220000300800 */
[C---:B------:R-:W-:Y:S02]  /*29e40*/  FMUL R28, R120.reuse, R28 ;  /* 0x0000001c781c7220 */ /* 0x040fe40000400000 */
[C---:B------:R-:W-:Y:S02]  /*29e50*/  FMUL R27, R120.reuse, R27 ;  /* 0x0000001b781b7220 */ /* 0x040fe40000400000 */
[----:B------:R-:W-:-:S02]  /*29e60*/  FMUL R26, R120, R26 ;  /* 0x0000001a781a7220 */ /* 0x000fc40000400000 */
[C---:B------:R-:W-:Y:S02]  /*29e70*/  FMUL R25, R120.reuse, R25 ;  /* 0x0000001978197220 */ /* 0x040fe40000400000 */
[C---:B------:R-:W-:Y:S02]  /*29e80*/  FMUL R24, R120.reuse, R24 ;  /* 0x0000001878187220 */ /* 0x040fe40000400000 */
[C---:B------:R-:W-:Y:S02]  /*29e90*/  FMUL R23, R120.reuse, R23 ;  /* 0x0000001778177220 */ /* 0x040fe40000400000 */
[----:B------:R-:W-:Y:S02]  /*29ea0*/  FMUL R22, R120, R22 ;  /* 0x0000001678167220 */ /* 0x000fe40000400000 */
[C---:B------:R-:W-:Y:S01]  /*29eb0*/  FMUL R96, R116.reuse, R11 ;  /* 0x0000000b74607220 */ /* 0x040fe20000400000 */
[----:B------:R-:W4:Y:S01]  /*29ec0*/  LDL.LU R120, [R1+0x114] ;  /* 0x0001140001787983 */ /* 0x000f220000300800 */
[----:B------:R-:W-:-:S02]  /*29ed0*/  FMUL R94, R116, R10 ;  /* 0x0000000a745e7220 */ /* 0x000fc40000400000 */
[C---:B------:R-:W-:Y:S02]  /*29ee0*/  FMUL R9, R116.reuse, R9 ;  /* 0x0000000974097220 */ /* 0x040fe40000400000 */
[C---:B------:R-:W-:Y:S02]  /*29ef0*/  FMUL R95, R116.reuse, R95 ;  /* 0x0000005f745f7220 */ /* 0x040fe40000400000 */
[C---:B------:R-:W-:Y:S02]  /*29f00*/  FMUL R108, R116.reuse, R108 ;  /* 0x0000006c746c7220 */ /* 0x040fe40000400000 */
[C---:B------:R-:W-:Y:S02]  /*29f10*/  FMUL R109, R116.reuse, R109 ;  /* 0x0000006d746d7220 */ /* 0x040fe40000400000 */
[C---:B------:R-:W-:Y:S02]  /*29f20*/  FMUL R110, R116.reuse, R110 ;  /* 0x0000006e746e7220 */ /* 0x040fe40000400000 */
[----:B------:R-:W-:-:S02]  /*29f30*/  FMUL R111, R116, R111 ;  /* 0x0000006f746f7220 */ /* 0x000fc40000400000 */
[C---:B------:R-:W-:Y:S01]  /*29f40*/  FMUL R69, R5.reuse, R69 ;  /* 0x0000004505457220 */ /* 0x040fe20000400000 */
[----:B------:R-:W4:Y:S01]  /*29f50*/  LDL.LU R116, [R1+0x10c] ;  /* 0x00010c0001747983 */ /* 0x000f220000300800 */
[C---:B------:R-:W-:Y:S02]  /*29f60*/  FMUL R68, R5.reuse, R68 ;  /* 0x0000004405447220 */ /* 0x040fe40000400000 */
[C---:B------:R-:W-:Y:S02]  /*29f70*/  FMUL R67, R5.reuse, R67 ;  /* 0x0000004305437220 */ /* 0x040fe40000400000 */
[C---:B------:R-:W-:Y:S02]  /*29f80*/  FMUL R66, R5.reuse, R66 ;  /* 0x0000004205427220 */ /* 0x040fe40000400000 */
[C---:B------:R-:W-:Y:S02]  /*29f90*/  FMUL R65, R5.reuse, R65 ;  /* 0x0000004105417220 */ /* 0x040fe40000400000 */
[----:B------:R-:W-:-:S02]  /*29fa0*/  FMUL R64, R5, R64 ;  /* 0x0000004005407220 */ /* 0x000fc40000400000 */
[C---:B------:R-:W-:Y:S02]  /*29fb0*/  FMUL R63, R5.reuse, R63 ;  /* 0x0000003f053f7220 */ /* 0x040fe40000400000 */
[----:B------:R-:W-:Y:S02]  /*29fc0*/  FMUL R5, R5, R62 ;  /* 0x0000003e05057220 */ /* 0x000fe40000400000 */
[C---:B------:R-:W-:Y:S01]  /*29fd0*/  FMUL R11, R124.reuse, R93 ;  /* 0x0000005d7c0b7220 */ /* 0x040fe20000400000 */
[----:B------:R-:W4:Y:S01]  /*29fe0*/  LDL.LU R62, [R1+0xe8] ;  /* 0x0000e800013e7983 */ /* 0x000f220000300800 */
[C---:B------:R-:W-:Y:S02]  /*29ff0*/  FMUL R7, R124.reuse, R92 ;  /* 0x0000005c7c077220 */ /* 0x040fe40000400000 */
[C---:B------:R-:W-:Y:S01]  /*2a000*/  FMUL R91, R124.reuse, R91 ;  /* 0x0000005b7c5b7220 */ /* 0x040fe20000400000 */
[----:B------:R-:W4:Y:S01]  /*2a010*/  LDL.LU R93, [R1+0xf0] ;  /* 0x0000f000015d7983 */ /* 0x000f220000300800 */
[----:B------:R-:W-:-:S02]  /*2a020*/  FMUL R90, R124, R90 ;  /* 0x0000005a7c5a7220 */ /* 0x000fc40000400000 */
[C---:B------:R-:W-:Y:S01]  /*2a030*/  FMUL R10, R124.reuse, R89 ;  /* 0x000000597c0a7220 */ /* 0x040fe20000400000 */
[----:B------:R-:W4:Y:S01]  /*2a040*/  LDL.LU R92, [R1+0xfc] ;  /* 0x0000fc00015c7983 */ /* 0x000f220000300800 */
[C---:B------:R-:W-:Y:S02]  /*2a050*/  FMUL R87, R124.reuse, R87 ;  /* 0x000000577c577220 */ /* 0x040fe40000400000 */
[C---:B------:R-:W-:Y:S01]  /*2a060*/  FMUL R88, R124.reuse, R88 ;  /* 0x000000587c587220 */ /* 0x040fe20000400000 */
[----:B------:R-:W4:Y:S01]  /*2a070*/  LDL.LU R89, [R1+0x100] ;  /* 0x0001000001597983 */ /* 0x000f220000300800 */
[----:B------:R-:W-:Y:S01]  /*2a080*/  FMUL R86, R124, R86 ;  /* 0x000000567c567220 */ /* 0x000fe20000400000 */
[----:B------:R-:W-:Y:S01]  /*2a090*/  F2FP.BF16.PACK_AB R7, R7, R90 ;  /* 0x0000005a0707723e */ /* 0x000fe200000010ff */
[C---:B------:R-:W-:Y:S01]  /*2a0a0*/  FMUL R77, R6.reuse, R77 ;  /* 0x0000004d064d7220 */ /* 0x040fe20000400000 */
[----:B------:R-:W4:Y:S01]  /*2a0b0*/  LDL.LU R124, [R1+0xe0] ;  /* 0x0000e000017c7983 */ /* 0x000f220000300800 */
[C---:B------:R-:W-:Y:S01]  /*2a0c0*/  FMUL R76, R6.reuse, R76 ;  /* 0x0000004c064c7220 */ /* 0x040fe20000400000 */
[----:B------:R-:W-:Y:S01]  /*2a0d0*/  F2FP.BF16.PACK_AB R11, R11, R91 ;  /* 0x0000005b0b0b723e */ /* 0x000fe200000010ff */
[----:B------:R-:W-:Y:S01]  /*2a0e0*/  FMUL R75, R6, R75 ;  /* 0x0000004b064b7220 */ /* 0x000fe20000400000 */
[----:B------:R-:W-:Y:S01]  /*2a0f0*/  F2FP.BF16.PACK_AB R10, R10, R87 ;  /* 0x000000570a0a723e */ /* 0x000fe200000010ff */
[C---:B------:R-:W-:Y:S01]  /*2a100*/  FMUL R74, R6.reuse, R74 ;  /* 0x0000004a064a7220 */ /* 0x040fe20000400000 */
[----:B------:R-:W4:Y:S01]  /*2a110*/  LDL.LU R90, [R1+0xe4] ;  /* 0x0000e400015a7983 */ /* 0x000f220000300800 */
[----:B------:R-:W-:-:S02]  /*2a120*/  FMUL R73, R6, R73 ;  /* 0x0000004906497220 */ /* 0x000fc40000400000 */
[C---:B------:R-:W-:Y:S02]  /*2a130*/  FMUL R72, R6.reuse, R72 ;  /* 0x0000004806487220 */ /* 0x040fe40000400000 */
[C---:B------:R-:W-:Y:S02]  /*2a140*/  FMUL R71, R6.reuse, R71 ;  /* 0x0000004706477220 */ /* 0x040fe40000400000 */
[----:B------:R-:W-:Y:S01]  /*2a150*/  FMUL R70, R6, R70 ;  /* 0x0000004606467220 */ /* 0x000fe20000400000 */
[----:B------:R-:W-:Y:S01]  /*2a160*/  F2FP.BF16.PACK_AB R6, R88, R86 ;  /* 0x000000565806723e */ /* 0x000fe200000010ff */
[----:B---3--:R-:W-:Y:S01]  /*2a170*/  @!P5 FMUL R84, R84, 16777216 ;  /* 0x4b8000005454d820 */ /* 0x008fe20000400000 */
[----:B------:R-:W3:Y:S01]  /*2a180*/  LDL.LU R86, [R1+0xf4] ;  /* 0x0000f40001567983 */ /* 0x000ee20000300800 */
[----:B------:R-:W-:Y:S02]  /*2a190*/  @!P5 FMUL R83, R83, 16777216 ;  /* 0x4b8000005353d820 */ /* 0x000fe40000400000 */
[----:B------:R-:W-:Y:S01]  /*2a1a0*/  @!P5 FMUL R82, R82, 16777216 ;  /* 0x4b8000005252d820 */ /* 0x000fe20000400000 */
[----:B------:R-:W3:Y:S01]  /*2a1b0*/  LDL.LU R88, [R1+0xec] ;  /* 0x0000ec0001587983 */ /* 0x000ee20000300800 */
[----:B------:R-:W-:-:S02]  /*2a1c0*/  @!P5 FMUL R81, R81, 16777216 ;  /* 0x4b8000005151d820 */ /* 0x000fc40000400000 */
[----:B------:R-:W-:Y:S01]  /*2a1d0*/  @!P5 FMUL R80, R80, 16777216 ;  /* 0x4b8000005050d820 */ /* 0x000fe20000400000 */
[----:B------:R-:W3:Y:S01]  /*2a1e0*/  LDL.LU R91, [R1+0xb0] ;  /* 0x0000b000015b7983 */ /* 0x000ee20000300800 */
[----:B------:R-:W-:Y:S02]  /*2a1f0*/  @!P5 FMUL R79, R79, 16777216 ;  /* 0x4b8000004f4fd820 */ /* 0x000fe40000400000 */
[----:B------:R-:W-:Y:S01]  /*2a200*/  @!P5 FMUL R78, R78, 16777216 ;  /* 0x4b8000004e4ed820 */ /* 0x000fe20000400000 */
[----:B------:R-:W3:Y:S01]  /*2a210*/  LDL.LU R87, [R1+0xb8] ;  /* 0x0000b80001577983 */ /* 0x000ee20000300800 */
[C---:B0-----:R-:W-:Y:S02]  /*2a220*/  FMUL R84, R125.reuse, R84 ;  /* 0x000000547d547220 */ /* 0x041fe40000400000 */
[C---:B------:R-:W-:Y:S02]  /*2a230*/  FMUL R83, R125.reuse, R83 ;  /* 0x000000537d537220 */ /* 0x040fe40000400000 */
[----:B------:R-:W-:-:S02]  /*2a240*/  FMUL R82, R125, R82 ;  /* 0x000000527d527220 */ /* 0x000fc40000400000 */
[C---:B------:R-:W-:Y:S02]  /*2a250*/  FMUL R81, R125.reuse, R81 ;  /* 0x000000517d517220 */ /* 0x040fe40000400000 */
[C---:B------:R-:W-:Y:S02]  /*2a260*/  FMUL R80, R125.reuse, R80 ;  /* 0x000000507d507220 */ /* 0x040fe40000400000 */
[C---:B------:R-:W-:Y:S02]  /*2a270*/  FMUL R79, R125.reuse, R79 ;  /* 0x0000004f7d4f7220 */ /* 0x040fe40000400000 */
[----:B------:R-:W-:Y:S01]  /*2a280*/  FMUL R78, R125, R78 ;  /* 0x0000004e7d4e7220 */ /* 0x000fe20000400000 */
[----:B------:R-:W-:Y:S02]  /*2a290*/  F2FP.BF16.PACK_AB R13, R60, R13 ;  /* 0x0000000d3c0d723e */ /* 0x000fe400000010ff */
[----:B------:R-:W-:Y:S01]  /*2a2a0*/  F2FP.BF16.PACK_AB R12, R12, R54 ;  /* 0x000000360c0c723e */ /* 0x000fe200000010ff */
[----:B--2---:R-:W-:-:S04]  /*2a2b0*/  @!P5 FMUL R85, R85, 16777216 ;  /* 0x4b8000005555d820 */ /* 0x004fc80000400000 */
[----:B------:R-:W-:Y:S01]  /*2a2c0*/  FMUL R85, R125, R85 ;  /* 0x000000557d557220 */ /* 0x000fe20000400000 */
[----:B------:R0:W-:Y:S04]  /*2a2d0*/  STS.64 [R8+0x800], R10 ;  /* 0x0008000a08007388 */ /* 0x0001e80000000a00 */
[----:B------:R-:W2:Y:S04]  /*2a2e0*/  LDL.LU R125, [R1+0xcc] ;  /* 0x0000cc00017d7983 */ /* 0x000ea80000300800 */
[----:B------:R1:W-:Y:S01]  /*2a2f0*/  STS.64 [R8], R6 ;  /* 0x0000000608007388 */ /* 0x0003e20000000a00 */
[----:B0-----:R-:W-:-:S03]  /*2a300*/  F2FP.BF16.PACK_AB R11, R76, R74 ;  /* 0x0000004a4c0b723e */ /* 0x001fc600000010ff */
[----:B------:R-:W2:Y:S01]  /*2a310*/  LDL.LU R74, [R1+0xac] ;  /* 0x0000ac00014a7983 */ /* 0x000ea20000300800 */
[----:B------:R-:W-:-:S03]  /*2a320*/  F2FP.BF16.PACK_AB R10, R72, R70 ;  /* 0x00000046480a723e */ /* 0x000fc600000010ff */
[----:B------:R-:W2:Y:S01]  /*2a330*/  LDL.LU R76, [R1+0xd0] ;  /* 0x0000d000014c7983 */ /* 0x000ea20000300800 */
[----:B-1----:R-:W-:-:S03]  /*2a340*/  F2FP.BF16.PACK_AB R7, R77, R75 ;  /* 0x0000004b4d07723e */ /* 0x002fc600000010ff */
[----:B------:R-:W2:Y:S01]  /*2a350*/  LDL.LU R70, [R1+0x6c] ;  /* 0x00006c0001467983 */ /* 0x000ea20000300800 */
[----:B------:R-:W-:-:S03]  /*2a360*/  F2FP.BF16.PACK_AB R6, R73, R71 ;  /* 0x000000474906723e */ /* 0x000fc600000010ff */
[----:B------:R-:W2:Y:S04]  /*2a370*/  LDL.LU R72, [R1+0xc8] ;  /* 0x0000c80001487983 */ /* 0x000ea80000300800 */
[----:B------:R-:W2:Y:S04]  /*2a380*/  LDL.LU R75, [R1+0x8c] ;  /* 0x00008c00014b7983 */ /* 0x000ea80000300800 */
[----:B------:R-:W2:Y:S04]  /*2a390*/  LDL.LU R77, [R1+0x74] ;  /* 0x00007400014d7983 */ /* 0x000ea80000300800 */
[----:B------:R-:W2:Y:S04]  /*2a3a0*/  LDL.LU R71, [R1+0x68] ;  /* 0x0000680001477983 */ /* 0x000ea80000300800 */
[----:B------:R-:W2:Y:S04]  /*2a3b0*/  LDL.LU R73, [R1+0x90] ;  /* 0x0000900001497983 */ /* 0x000ea80000300800 */
[----:B------:R-:W2:Y:S04]  /*2a3c0*/  LDL.LU R60, [R1+0x70] ;  /* 0x00007000013c7983 */ /* 0x000ea80000300800 */
[----:B------:R-:W2:Y:S01]  /*2a3d0*/  LDL.LU R54, [R1+0x88] ;  /* 0x0000880001367983 */ /* 0x000ea20000300800 */
[----:B------:R-:W-:-:S02]  /*2a3e0*/  F2FP.BF16.PACK_AB R59, R61, R59 ;  /* 0x0000003b3d3b723e */ /* 0x000fc400000010ff */
[----:B------:R-:W-:Y:S01]  /*2a3f0*/  F2FP.BF16.PACK_AB R58, R57, R58 ;  /* 0x0000003a393a723e */ /* 0x000fe200000010ff */
[----:B------:R0:W-:Y:S01]  /*2a400*/  STS.64 [R8+0x880], R6 ;  /* 0x0008800608007388 */ /* 0x0001e20000000a00 */
[----:B------:R-:W-:Y:S02]  /*2a410*/  F2FP.BF16.PACK_AB R15, R44, R42 ;  /* 0x0000002a2c0f723e */ /* 0x000fe400000010ff */
[----:B------:R-:W-:Y:S01]  /*2a420*/  F2FP.BF16.PACK_AB R42, R41, R39 ;  /* 0x00000027292a723e */ /* 0x000fe200000010ff */
[----:B------:R1:W-:Y:S01]  /*2a430*/  STS.64 [R8+0x80], R10 ;  /* 0x0000800a08007388 */ /* 0x0003e20000000a00 */
[----:B------:R-:W-:-:S03]  /*2a440*/  F2FP.BF16.PACK_AB R43, R45, R43 ;  /* 0x0000002b2d2b723e */ /* 0x000fc600000010ff */
[----:B------:R1:W-:Y:S01]  /*2a450*/  STS.64 [R8+0x100], R12 ;  /* 0x0001000c08007388 */ /* 0x0003e20000000a00 */
[----:B0-----:R-:W-:-:S03]  /*2a460*/  F2FP.BF16.PACK_AB R7, R28, R26 ;  /* 0x0000001a1c07723e */ /* 0x001fc600000010ff */
[----:B------:R-:W2:Y:S01]  /*2a470*/  LDL.LU R28, [R1+0x150] ;  /* 0x00015000011c7983 */ /* 0x000ea20000300800 */
[----:B-1----:R-:W-:Y:S02]  /*2a480*/  F2FP.BF16.PACK_AB R11, R94, R95 ;  /* 0x0000005f5e0b723e */ /* 0x002fe400000010ff */
[----:B------:R-:W-:Y:S01]  /*2a490*/  F2FP.BF16.PACK_AB R10, R109, R111 ;  /* 0x0000006f6d0a723e */ /* 0x000fe200000010ff */
[----:B------:R-:W2:Y:S01]  /*2a4a0*/  LDL.LU R39, [R1+0x148] ;  /* 0x0001480001277983 */ /* 0x000ea20000300800 */
[----:B------:R-:W-:-:S03]  /*2a4b0*/  F2FP.BF16.PACK_AB R13, R96, R9 ;  /* 0x00000009600d723e */ /* 0x000fc600000010ff */
[----:B------:R-:W2:Y:S01]  /*2a4c0*/  LDL.LU R41, [R1+0x140] ;  /* 0x0001400001297983 */ /* 0x000ea20000300800 */
[----:B------:R-:W-:-:S03]  /*2a4d0*/  F2FP.BF16.PACK_AB R12, R108, R110 ;  /* 0x0000006e6c0c723e */ /* 0x000fc600000010ff */
[----:B------:R0:W-:Y:S01]  /*2a4e0*/  STS.64 [R8+0x900], R58 ;  /* 0x0009003a08007388 */ /* 0x0001e20000000a00 */
[----:B------:R-:W-:-:S03]  /*2a4f0*/  F2FP.BF16.PACK_AB R14, R40, R38 ;  /* 0x00000026280e723e */ /* 0x000fc600000010ff */
[----:B------:R-:W2:Y:S01]  /*2a500*/  LDL.LU R45, [R1+0x134] ;  /* 0x00013400012d7983 */ /* 0x000ea20000300800 */
[----:B------:R-:W-:-:S03]  /*2a510*/  F2FP.BF16.PACK_AB R6, R24, R22 ;  /* 0x000000161806723e */ /* 0x000fc600000010ff */
[----:B------:R1:W-:Y:S04]  /*2a520*/  STS.64 [R8+0x280], R10 ;  /* 0x0002800a08007388 */ /* 0x0003e80000000a00 */
[----:B0-----:R-:W2:Y:S04]  /*2a530*/  LDL.LU R58, [R1+0x158] ;  /* 0x00015800013a7983 */ /* 0x001ea80000300800 */
[----:B------:R-:W2:Y:S01]  /*2a540*/  LDL.LU R59, [R1+0x154] ;  /* 0x00015400013b7983 */ /* 0x000ea20000300800 */
[----:B-1----:R-:W-:-:S03]  /*2a550*/  F2FP.BF16.PACK_AB R11, R103, R102 ;  /* 0x00000066670b723e */ /* 0x002fc600000010ff */
[----:B------:R-:W2:Y:S01]  /*2a560*/  LDL.LU R38, [R1+0x14c] ;  /* 0x00014c0001267983 */ /* 0x000ea20000300800 */
[----:B------:R-:W-:-:S03]  /*2a570*/  F2FP.BF16.PACK_AB R10, R100, R98 ;  /* 0x00000062640a723e */ /* 0x000fc600000010ff */
[----:B------:R-:W2:Y:S04]  /*2a580*/  LDL.LU R40, [R1+0x144] ;  /* 0x0001440001287983 */ /* 0x000ea80000300800 */
[----:B------:R-:W2:Y:S04]  /*2a590*/  LDL.LU R44, [R1+0x18c] ;  /* 0x00018c00012c7983 */ /* 0x000ea80000300800 */
[----:B------:R-:W-:Y:S04]  /*2a5a0*/  STS.64 [R8+0xa80], R12 ;  /* 0x000a800c08007388 */ /* 0x000fe80000000a00 */
[----:B------:R-:W2:Y:S04]  /*2a5b0*/  LDL.LU R57, [R1+0x17c] ;  /* 0x00017c0001397983 */ /* 0x000ea80000300800 */
[----:B------:R-:W2:Y:S04]  /*2a5c0*/  LDL.LU R61, [R1+0x174] ;  /* 0x00017400013d7983 */ /* 0x000ea80000300800 */
[----:B------:R-:W-:Y:S04]  /*2a5d0*/  STS.64 [R8+0xb00], R10 ;  /* 0x000b000a08007388 */ /* 0x000fe80000000a00 */
[----:B------:R-:W-:Y:S04]  /*2a5e0*/  STS.64 [R8+0x180], R14 ;  /* 0x0001800e08007388 */ /* 0x000fe80000000a00 */
[----:B------:R0:W-:Y:S02]  /*2a5f0*/  STS.64 [R8+0x200], R6 ;  /* 0x0002000608007388 */ /* 0x0001e40000000a00 */
[----:B0-----:R-:W-:-:S02]  /*2a600*/  F2FP.BF16.PACK_AB R7, R101, R99 ;  /* 0x000000636507723e */ /* 0x001fc400000010ff */
[----:B------:R-:W-:-:S05]  /*2a610*/  F2FP.BF16.PACK_AB R6, R97, R114 ;  /* 0x000000726106723e */ /* 0x000fca00000010ff */
[----:B------:R0:W-:Y:S01]  /*2a620*/  STS.64 [R8+0x300], R6 ;  /* 0x0003000608007388 */ /* 0x0001e20000000a00 */
[----:B----4-:R-:W-:Y:S02]  /*2a630*/  F2FP.BF16.PACK_AB R10, R90, R124 ;  /* 0x0000007c5a0a723e */ /* 0x010fe400000010ff */
[----:B---3--:R-:W-:Y:S02]  /*2a640*/  F2FP.BF16.PACK_AB R11, R86, R88 ;  /* 0x00000058560b723e */ /* 0x008fe400000010ff */
[----:B0-----:R-:W-:Y:S02]  /*2a650*/  F2FP.BF16.PACK_AB R6, R87, R91 ;  /* 0x0000005b5706723e */ /* 0x001fe400000010ff */
[----:B--2---:R-:W-:Y:S02]  /*2a660*/  F2FP.BF16.PACK_AB R16, R74, R16 ;  /* 0x000000104a10723e */ /* 0x004fe400000010ff */
[----:B------:R-:W-:Y:S02]  /*2a670*/  F2FP.BF16.PACK_AB R7, R76, R125 ;  /* 0x0000007d4c07723e */ /* 0x000fe400000010ff */
[----:B------:R-:W-:-:S02]  /*2a680*/  F2FP.BF16.PACK_AB R17, R72, R17 ;  /* 0x000000114811723e */ /* 0x000fc400000010ff */
[----:B------:R-:W-:Y:S02]  /*2a690*/  F2FP.BF16.PACK_AB R14, R77, R70 ;  /* 0x000000464d0e723e */ /* 0x000fe400000010ff */
[----:B------:R-:W-:Y:S02]  /*2a6a0*/  F2FP.BF16.PACK_AB R12, R71, R113 ;  /* 0x00000071470c723e */ /* 0x000fe400000010ff */
[----:B------:R-:W-:Y:S02]  /*2a6b0*/  F2FP.BF16.PACK_AB R15, R73, R75 ;  /* 0x0000004b490f723e */ /* 0x000fe400000010ff */
[----:B------:R-:W-:Y:S02]  /*2a6c0*/  F2FP.BF16.PACK_AB R13, R54, R60 ;  /* 0x0000003c360d723e */ /* 0x000fe400000010ff */
[----:B------:R-:W2:Y:S04]  /*2a6d0*/  LDL.LU R54, [R1+0x16c] ;  /* 0x00016c0001367983 */ /* 0x000ea80000300800 */
[----:B------:R-:W3:Y:S04]  /*2a6e0*/  LDL.LU R60, [R1+0x198] ;  /* 0x00019800013c7983 */ /* 0x000ee80000300800 */
[----:B------:R-:W3:Y:S04]  /*2a6f0*/  LDL.LU R88, [R1+0x190] ;  /* 0x0001900001587983 */ /* 0x000ee80000300800 */
[----:B------:R-:W4:Y:S04]  /*2a700*/  LDL.LU R71, [R1+0x188] ;  /* 0x0001880001477983 */ /* 0x000f280000300800 */
[----:B------:R-:W4:Y:S04]  /*2a710*/  LDL.LU R73, [R1+0x178] ;  /* 0x0001780001497983 */ /* 0x000f280000300800 */
[----:B------:R-:W2:Y:S04]  /*2a720*/  LDL.LU R75, [R1+0x1c0] ;  /* 0x0001c000014b7983 */ /* 0x000ea80000300800 */
        /* <DEDUP_REMOVED lines=9> */
[----:B------:R0:W-:Y:S04]  /*2a7c0*/  STS.64 [R8+0x380], R12 ;  /* 0x0003800c08007388 */ /* 0x0001e80000000a00 */
[----:B------:R-:W4:Y:S04]  /*2a7d0*/  LDL.LU R90, [R1+0x1e0] ;  /* 0x0001e000015a7983 */ /* 0x000f280000300800 */
[----:B------:R-:W4:Y:S01]  /*2a7e0*/  LDL.LU R124, [R1+0x1dc] ;  /* 0x0001dc00017c7983 */ /* 0x000f220000300800 */
[----:B0-----:R-:W-:-:S03]  /*2a7f0*/  F2FP.BF16.PACK_AB R13, R89, R92 ;  /* 0x0000005c590d723e */ /* 0x001fc600000010ff */
[----:B------:R-:W4:Y:S01]  /*2a800*/  LDL.LU R89, [R1+0x1fc] ;  /* 0x0001fc0001597983 */ /* 0x000f220000300800 */
[----:B------:R-:W-:-:S03]  /*2a810*/  F2FP.BF16.PACK_AB R12, R93, R62 ;  /* 0x0000003e5d0c723e */ /* 0x000fc600000010ff */
        /* <DEDUP_REMOVED lines=15> */
[----:B------:R-:W4:Y:S04]  /*2a910*/  LDL.LU R120, [R1+0x22c] ;  /* 0x00022c0001787983 */ /* 0x000f280000300800 */
[----:B------:R-:W4:Y:S04]  /*2a920*/  LDL.LU R116, [R1+0x224] ;  /* 0x0002240001747983 */ /* 0x000f280000300800 */
[----:B------:R3:W-:Y:S04]  /*2a930*/  STS.64 [R8+0x500], R14 ;  /* 0x0005000e08007388 */ /* 0x0007e80000000a00 */
[----:B------:R2:W-:Y:S01]  /*2a940*/  STS.64 [R8+0xd00], R16 ;  /* 0x000d001008007388 */ /* 0x0005e20000000a00 */
[----:B---3--:R-:W-:-:S03]  /*2a950*/  F2FP.BF16.PACK_AB R15, R60, R88 ;  /* 0x000000583c0f723e */ /* 0x008fc600000010ff */
[----:B------:R-:W3:Y:S01]  /*2a960*/  LDL R88, [R1+0x5cc] ;  /* 0x0005cc0001587983 */ /* 0x000ee20000100800 */
[----:B--2---:R-:W-:Y:S02]  /*2a970*/  F2FP.BF16.PACK_AB R17, R75, R77 ;  /* 0x0000004d4b11723e */ /* 0x004fe400000010ff */
[----:B----4-:R-:W-:-:S05]  /*2a980*/  F2FP.BF16.PACK_AB R16, R70, R72 ;  /* 0x000000484610723e */ /* 0x010fca00000010ff */
[----:B------:R0:W-:Y:S02]  /*2a990*/  STS.64 [R8+0x680], R16 ;  /* 0x0006801008007388 */ /* 0x0001e40000000a00 */
[----:B0-----:R-:W-:Y:S02]  /*2a9a0*/  F2FP.BF16.PACK_AB R16, R120, R116 ;  /* 0x000000747810723e */ /* 0x001fe400000010ff */
[----:B------:R-:W2:Y:S04]  /*2a9b0*/  LDL.LU R120, [R1+0x2c] ;  /* 0x00002c0001787983 */ /* 0x000ea80000300800 */
[----:B------:R-:W2:Y:S04]  /*2a9c0*/  LDL.LU R116, [R1+0x10] ;  /* 0x0000100001747983 */ /* 0x000ea80000300800 */
[----:B------:R0:W-:Y:S04]  /*2a9d0*/  STS.64 [R8+0x480], R10 ;  /* 0x0004800a08007388 */ /* 0x0001e80000000a00 */
[----:B------:R1:W-:Y:S01]  /*2a9e0*/  STS.64 [R8+0xc00], R6 ;  /* 0x000c000608007388 */ /* 0x0003e20000000a00 */
[----:B------:R-:W-:-:S02]  /*2a9f0*/  F2FP.BF16.PACK_AB R14, R71, R73 ;  /* 0x00000049470e723e */ /* 0x000fc400000010ff */
[----:B0-----:R-:W-:Y:S02]  /*2aa00*/  F2FP.BF16.PACK_AB R11, R58, R59 ;  /* 0x0000003b3a0b723e */ /* 0x001fe400000010ff */
[----:B------:R-:W-:Y:S02]  /*2aa10*/  F2FP.BF16.PACK_AB R10, R38, R40 ;  /* 0x00000028260a723e */ /* 0x000fe400000010ff */
[----:B-1----:R-:W-:Y:S02]  /*2aa20*/  F2FP.BF16.PACK_AB R7, R28, R39 ;  /* 0x000000271c07723e */ /* 0x002fe400000010ff */
[----:B------:R-:W-:Y:S01]  /*2aa30*/  F2FP.BF16.PACK_AB R6, R41, R45 ;  /* 0x0000002d2906723e */ /* 0x000fe200000010ff */
[----:B------:R0:W-:Y:S04]  /*2aa40*/  STS.64 [R8+0xc80], R12 ;  /* 0x000c800c08007388 */ /* 0x0001e80000000a00 */
[----:B------:R1:W-:Y:S04]  /*2aa50*/  STS.64 [R8+0xd80], R10 ;  /* 0x000d800a08007388 */ /* 0x0003e80000000a00 */
[----:B------:R4:W-:Y:S01]  /*2aa60*/  STS.64 [R8+0x580], R6 ;  /* 0x0005800608007388 */ /* 0x0009e20000000a00 */
[----:B0-----:R-:W-:-:S02]  /*2aa70*/  F2FP.BF16.PACK_AB R13, R44, R57 ;  /* 0x000000392c0d723e */ /* 0x001fc400000010ff */
[----:B------:R-:W-:Y:S02]  /*2aa80*/  F2FP.BF16.PACK_AB R12, R61, R54 ;  /* 0x000000363d0c723e */ /* 0x000fe400000010ff */
[----:B-1----:R-:W-:Y:S02]  /*2aa90*/  F2FP.BF16.PACK_AB R11, R91, R86 ;  /* 0x000000565b0b723e */ /* 0x002fe400000010ff */
[----:B------:R-:W-:Y:S02]  /*2aaa0*/  F2FP.BF16.PACK_AB R10, R90, R124 ;  /* 0x0000007c5a0a723e */ /* 0x000fe400000010ff */
[----:B----4-:R-:W-:Y:S02]  /*2aab0*/  F2FP.BF16.PACK_AB R7, R74, R76 ;  /* 0x0000004c4a07723e */ /* 0x010fe400000010ff */
[----:B------:R-:W-:Y:S01]  /*2aac0*/  F2FP.BF16.PACK_AB R6, R125, R87 ;  /* 0x000000577d06723e */ /* 0x000fe200000010ff */
[----:B------:R0:W-:Y:S01]  /*2aad0*/  STS.64 [R8+0x600], R12 ;  /* 0x0006000c08007388 */ /* 0x0001e20000000a00 */
[----:B------:R-:W-:-:S02]  /*2aae0*/  F2FP.BF16.PACK_AB R27, R29, R27 ;  /* 0x0000001b1d1b723e */ /* 0x000fc400000010ff */
[----:B------:R-:W-:Y:S01]  /*2aaf0*/  F2FP.BF16.PACK_AB R26, R25, R23 ;  /* 0x00000017191a723e */ /* 0x000fe200000010ff */
[----:B------:R1:W-:Y:S01]  /*2ab00*/  STS.64 [R8+0xe00], R14 ;  /* 0x000e000e08007388 */ /* 0x0003e20000000a00 */
[----:B------:R-:W-:-:S03]  /*2ab10*/  F2FP.BF16.PACK_AB R17, R122, R119 ;  /* 0x000000777a11723e */ /* 0x000fc600000010ff */
[----:B------:R4:W-:Y:S01]  /*2ab20*/  STS.64 [R8+0x700], R10 ;  /* 0x0007000a08007388 */ /* 0x0009e20000000a00 */
[----:B------:R-:W-:Y:S02]  /*2ab30*/  MOV R119, 0x3dc6b27f ;  /* 0x3dc6b27f00777802 */ /* 0x000fe40000000f00 */
[----:B0-----:R-:W-:Y:S01]  /*2ab40*/  F2FP.BF16.PACK_AB R13, R89, R92 ;  /* 0x0000005c590d723e */ /* 0x001fe200000010ff */
[----:B------:R0:W-:Y:S01]  /*2ab50*/  STS.64 [R8+0xe80], R6 ;  /* 0x000e800608007388 */ /* 0x0001e20000000a00 */
[----:B------:R-:W-:Y:S02]  /*2ab60*/  F2FP.BF16.PACK_AB R12, R93, R62 ;  /* 0x0000003e5d0c723e */ /* 0x000fe400000010ff */
[----:B-1----:R-:W-:Y:S01]  /*2ab70*/  F2FP.BF16.PACK_AB R15, R123, R55 ;  /* 0x000000377b0f723e */ /* 0x002fe200000010ff */
[----:B------:R-:W-:Y:S01]  /*2ab80*/  STS.64 [R8+0x980], R42 ;  /* 0x0009802a08007388 */ /* 0x000fe20000000a00 */
[----:B------:R-:W-:Y:S02]  /*2ab90*/  F2FP.BF16.PACK_AB R14, R56, R121 ;  /* 0x00000079380e723e */ /* 0x000fe400000010ff */
[----:B----4-:R-:W-:Y:S01]  /*2aba0*/  LOP3.LUT R10, R8, 0x10, RZ, 0x3c, !PT ;  /* 0x00000010080a7812 */ /* 0x010fe200078e3cff */
[----:B------:R-:W-:Y:S01]  /*2abb0*/  STS.64 [R8+0xa00], R26 ;  /* 0x000a001a08007388 */ /* 0x000fe20000000a00 */
[----:B0-----:R-:W-:-:S03]  /*2abc0*/  F2FP.BF16.PACK_AB R7, R84, R82 ;  /* 0x000000525407723e */ /* 0x001fc600000010ff */
[----:B------:R-:W4:Y:S01]  /*2abd0*/  LDL.LU R87, [R1+0x80] ;  /* 0x0000800001577983 */ /* 0x000f220000300800 */
[----:B------:R-:W-:Y:S02]  /*2abe0*/  F2FP.BF16.PACK_AB R6, R80, R78 ;  /* 0x0000004e5006723e */ /* 0x000fe400000010ff */
[----:B------:R-:W-:Y:S01]  /*2abf0*/  F2FP.BF16.PACK_AB R9, R68, R66 ;  /* 0x000000424409723e */ /* 0x000fe200000010ff */
[----:B------:R-:W-:Y:S04]  /*2ac00*/  STS.64 [R8+0xf00], R12 ;  /* 0x000f000c08007388 */ /* 0x000fe80000000a00 */
[----:B------:R-:W-:Y:S04]  /*2ac10*/  STS.64 [R8+0x780], R14 ;  /* 0x0007800e08007388 */ /* 0x000fe80000000a00 */
[----:B------:R0:W-:Y:S04]  /*2ac20*/  STS.64 [R8+0xf80], R16 ;  /* 0x000f801008007388 */ /* 0x0001e80000000a00 */
[----:B------:R1:W-:Y:S04]  /*2ac30*/  STS.64 [R10+0x20000], R6 ;  /* 0x020000060a007388 */ /* 0x0003e80000000a00 */
[----:B------:R-:W4:Y:S01]  /*2ac40*/  LDL.LU R91, [R1+0x78] ;  /* 0x00007800015b7983 */ /* 0x000f220000300800 */
[----:B0-----:R-:W-:-:S03]  /*2ac50*/  F2FP.BF16.PACK_AB R8, R64, R5 ;  /* 0x000000054008723e */ /* 0x001fc600000010ff */
[----:B------:R-:W4:Y:S01]  /*2ac60*/  LDL.LU R90, [R1+0x50] ;  /* 0x00005000015a7983 */ /* 0x000f220000300800 */
[----:B------:R-:W-:-:S03]  /*2ac70*/  F2FP.BF16.PACK_AB R5, R52, R50 ;  /* 0x000000323405723e */ /* 0x000fc600000010ff */
[----:B------:R0:W-:Y:S01]  /*2ac80*/  STS.64 [R10+0x20080], R8 ;  /* 0x020080080a007388 */ /* 0x0001e20000000a00 */
[----:B-1----:R-:W-:-:S03]  /*2ac90*/  F2FP.BF16.PACK_AB R7, R36, R34 ;  /* 0x000000222407723e */ /* 0x002fc600000010ff */
[----:B------:R-:W4:Y:S04]  /*2aca0*/  LDL.LU R124, [R1+0x48] ;  /* 0x00004800017c7983 */ /* 0x000f280000300800 */
[----:B------:R-:W4:Y:S04]  /*2acb0*/  LDL.LU R123, [R1+0x84] ;  /* 0x00008400017b7983 */ /* 0x000f280000300800 */
[----:B------:R-:W4:Y:S04]  /*2acc0*/  LDL.LU R55, [R1+0x7c] ;  /* 0x00007c0001377983 */ /* 0x000f280000300800 */
[----:B------:R-:W4:Y:S04]  /*2acd0*/  LDL.LU R121, [R1+0x54] ;  /* 0x0000540001797983 */ /* 0x000f280000300800 */
[----:B------:R-:W4:Y:S01]  /*2ace0*/  LDL.LU R122, [R1+0x4c] ;  /* 0x00004c00017a7983 */ /* 0x000f220000300800 */
[----:B---3--:R-:W-:-:S04]  /*2acf0*/  IMAD.IADD R11, R88, 0x1, -R4 ;  /* 0x00000001580b7824 */ /* 0x008fc800078e0a04 */
[----:B------:R-:W-:-:S04]  /*2ad00*/  FADD R11, R11, -1 ;  /* 0xbf8000000b0b7421 */ /* 0x000fc80000000000 */
[----:B------:R-:W-:Y:S01]  /*2ad10*/  FFMA.FTZ R6, R11, R119, -0.16845393180847167969 ;  /* 0xbe2c7f300b067423 */ /* 0x000fe20000010077 */
[----:B------:R-:W-:-:S03]  /*2ad20*/  F2FP.BF16.PACK_AB R4, R48, R46 ;  /* 0x0000002e3004723e */ /* 0x000fc600000010ff */
[----:B0-----:R-:W-:Y:S01]  /*2ad30*/  FFMA.FTZ R8, R11, R6, 0.1716887056827545166 ;  /* 0x3e2fcf2a0b087423 */ /* 0x001fe20000010006 */
[----:B------:R-:W-:Y:S01]  /*2ad40*/  F2FP.BF16.PACK_AB R6, R32, R30 ;  /* 0x0000001e2006723e */ /* 0x000fe200000010ff */
[----:B------:R0:W-:Y:S04]  /*2ad50*/  STS.64 [R10+0x20100], R4 ;  /* 0x020100040a007388 */ /* 0x0001e80000000a00 */
[----:B------:R1:W-:Y:S01]  /*2ad60*/  STS.64 [R10+0x20180], R6 ;  /* 0x020180060a007388 */ /* 0x0003e20000000a00 */
[----:B0-----:R-:W-:-:S03]  /*2ad70*/  F2FP.BF16.PACK_AB R4, R3, R117 ;  /* 0x000000750304723e */ /* 0x001fc600000010ff */
[----:B------:R-:W3:Y:S01]  /*2ad80*/  LDL.LU R3, [R1+0xb38] ;  /* 0x000b380001037983 */ /* 0x000ee20000300800 */
[----:B-1----:R-:W-:-:S03]  /*2ad90*/  F2FP.BF16.PACK_AB R7, R18, R2 ;  /* 0x000000021207723e */ /* 0x002fc600000010ff */
[----:B------:R-:W3:Y:S04]  /*2ada0*/  LDL.LU R18, [R1+0xb34] ;  /* 0x000b340001127983 */ /* 0x000ee80000300800 */
[----:B------:R-:W4:Y:S04]  /*2adb0*/  LDL.LU R2, [R1+0xb30] ;  /* 0x000b300001027983 */ /* 0x000f280000300800 */
[----:B------:R-:W4:Y:S04]  /*2adc0*/  LDL.LU R86, [R1+0xd8] ;  /* 0x0000d80001567983 */ /* 0x000f280000300800 */
[----:B------:R-:W4:Y:S04]  /*2add0*/  LDL.LU R89, [R1+0xc4] ;  /* 0x0000c40001597983 */ /* 0x000f280000300800 */
[----:B------:R-:W4:Y:S04]  /*2ade0*/  LDL.LU R92, [R1+0xbc] ;  /* 0x0000bc00015c7983 */ /* 0x000f280000300800 */
[----:B------:R-:W4:Y:S01]  /*2adf0*/  LDL.LU R93, [R1+0x98] ;  /* 0x00009800015d7983 */ /* 0x000f220000300800 */
[----:B------:R-:W-:-:S03]  /*2ae00*/  F2FP.BF16.PACK_AB R6, R0, R115 ;  /* 0x000000730006723e */ /* 0x000fc600000010ff */
[----:B------:R-:W4:Y:S04]  /*2ae10*/  LDL.LU R62, [R1+0x138] ;  /* 0x00013800013e7983 */ /* 0x000f280000300800 */
[----:B------:R-:W4:Y:S01]  /*2ae20*/  LDL.LU R56, [R1+0x12c] ;  /* 0x00012c0001387983 */ /* 0x000f220000300800 */
[----:B--2---:R-:W-:-:S03]  /*2ae30*/  F2FP.BF16.PACK_AB R5, R120, R116 ;  /* 0x000000747805723e */ /* 0x004fc600000010ff */
[----:B------:R-:W2:Y:S04]  /*2ae40*/  LDL.LU R120, [R1+0x124] ;  /* 0x0001240001787983 */ /* 0x000ea80000300800 */
[----:B------:R-:W2:Y:S04]  /*2ae50*/  LDL.LU R116, [R1+0xdc] ;  /* 0x0000dc0001747983 */ /* 0x000ea80000300800 */
[----:B------:R-:W4:Y:S01]  /*2ae60*/  LDL.LU R0, [R1+0xb2c] ;  /* 0x000b2c0001007983 */ /* 0x000f220000300800 */
[----:B------:R-:W-:-:S04]  /*2ae70*/  FFMA.FTZ R8, R11, R8, -0.17900948226451873779 ;  /* 0xbe374e430b087423 */ /* 0x000fc80000010008 */
[----:B------:R-:W-:-:S04]  /*2ae80*/  FFMA.FTZ R8, R11, R8, 0.20512372255325317383 ;  /* 0x3e520bf40b087423 */ /* 0x000fc80000010008 */
[----:B------:R-:W-:-:S04]  /*2ae90*/  FFMA.FTZ R8, R11, R8, -0.24046532809734344482 ;  /* 0xbe763c8b0b087423 */ /* 0x000fc80000010008 */
[----:B------:R-:W-:-:S04]  /*2aea0*/  FFMA.FTZ R8, R11, R8, 0.28857114911079406738 ;  /* 0x3e93bf990b087423 */ /* 0x000fc80000010008 */
[----:B------:R-:W-:-:S04]  /*2aeb0*/  FFMA.FTZ R8, R11, R8, -0.36067417263984680176 ;  /* 0xbeb8aa490b087423 */ /* 0x000fc80000010008 */
[----:B------:R-:W-:-:S04]  /*2aec0*/  FFMA.FTZ R8, R11, R8, 0.48089820146560668945 ;  /* 0x3ef6384a0b087423 */ /* 0x000fc80000010008 */
[----:B------:R-:W-:-:S04]  /*2aed0*/  FFMA.FTZ R8, R11, R8, -0.72134751081466674805 ;  /* 0xbf38aa3b0b087423 */ /* 0x000fc80000010008 */
[----:B------:R-:W-:Y:S01]  /*2aee0*/  FMUL R12, R11, R8 ;  /* 0x000000080b0c7220 */ /* 0x000fe20000400000 */
[----:B---3--:R-:W-:Y:S02]  /*2aef0*/  F2FP.BF16.PACK_AB R8, R18, R3 ;  /* 0x000000031208723e */ /* 0x008fe400000010ff */
[----:B----4-:R-:W-:Y:S02]  /*2af00*/  F2FP.BF16.PACK_AB R9, R0, R2 ;  /* 0x000000020009723e */ /* 0x010fe400000010ff */
[----:B------:R-:W3:Y:S04]  /*2af10*/  LDL.LU R0, [R1+0xb28] ;  /* 0x000b280001007983 */ /* 0x000ee80000300800 */
[----:B------:R-:W3:Y:S04]  /*2af20*/  LDL.LU R2, [R1+0xb24] ;  /* 0x000b240001027983 */ /* 0x000ee80000300800 */
[----:B------:R-:W4:Y:S04]  /*2af30*/  LDL.LU R18, [R1+0xb20] ;  /* 0x000b200001127983 */ /* 0x000f280000300800 */
[----:B------:R-:W4:Y:S04]  /*2af40*/  LDL.LU R3, [R1+0xb1c] ;  /* 0x000b1c0001037983 */ /* 0x000f280000300800 */
[----:B------:R0:W-:Y:S04]  /*2af50*/  STS.64 [R10+0x20280], R4 ;  /* 0x020280040a007388 */ /* 0x0001e80000000a00 */
[----:B------:R1:W-:Y:S01]  /*2af60*/  STS.64 [R10+0x20a80], R6 ;  /* 0x020a80060a007388 */ /* 0x0003e20000000a00 */
[----:B0-----:R-:W-:-:S03]  /*2af70*/  F2FP.BF16.PACK_AB R4, R90, R124 ;  /* 0x0000007c5a04723e */ /* 0x001fc600000010ff */
[----:B------:R-:W2:Y:S01]  /*2af80*/  LDL.LU R90, [R1+0x180] ;  /* 0x00018000015a7983 */ /* 0x000ea20000300800 */
[----:B-1----:R-:W-:-:S03]  /*2af90*/  F2FP.BF16.PACK_AB R7, R123, R55 ;  /* 0x000000377b07723e */ /* 0x002fc600000010ff */
[----:B------:R-:W2:Y:S01]  /*2afa0*/  LDL.LU R124, [R1+0x168] ;  /* 0x00016800017c7983 */ /* 0x000ea20000300800 */
[----:B------:R-:W-:-:S03]  /*2afb0*/  F2FP.BF16.PACK_AB R6, R121, R122 ;  /* 0x0000007a7906723e */ /* 0x000fc600000010ff */
[----:B------:R-:W2:Y:S04]  /*2afc0*/  LDL.LU R123, [R1+0x160] ;  /* 0x00016000017b7983 */ /* 0x000ea80000300800 */
[----:B------:R-:W2:Y:S04]  /*2afd0*/  LDL.LU R55, [R1+0x194] ;  /* 0x0001940001377983 */ /* 0x000ea80000300800 */
[----:B------:R-:W2:Y:S04]  /*2afe0*/  LDL.LU R121, [R1+0x184] ;  /* 0x0001840001797983 */ /* 0x000ea80000300800 */
[----:B------:R4:W-:Y:S04]  /*2aff0*/  STS.64 [R10+0x20380], R8 ;  /* 0x020380080a007388 */ /* 0x0009e80000000a00 */
[----:B------:R-:W2:Y:S01]  /*2b000*/  LDL.LU R122, [R1+0x170] ;  /* 0x00017000017a7983 */ /* 0x000ea20000300800 */
[----:B----4-:R-:W-:-:S03]  /*2b010*/  F2FP.BF16.PACK_AB R9, R3, R18 ;  /* 0x000000120309723e */ /* 0x010fc600000010ff */
[----:B------:R-:W4:Y:S04]  /*2b020*/  LDL.LU R3, [R1+0xb18] ;  /* 0x000b180001037983 */ /* 0x000f280000300800 */
[----:B------:R-:W4:Y:S01]  /*2b030*/  LDL.LU R18, [R1+0xb14] ;  /* 0x000b140001127983 */ /* 0x000f220000300800 */
[----:B---3--:R-:W-:-:S03]  /*2b040*/  F2FP.BF16.PACK_AB R8, R2, R0 ;  /* 0x000000000208723e */ /* 0x008fc600000010ff */
[----:B------:R-:W0:Y:S01]  /*2b050*/  S2R R0, SR_TID.X ;  /* 0x0000000000007919 */ /* 0x000e220000002100 */
[----:B------:R-:W-:Y:S02]  /*2b060*/  ISETP.GE.U32.AND P1, PT, R88, 0x7f800000, PT ;  /* 0x7f8000005800780c */ /* 0x000fe40003f26070 */
[----:B------:R-:W-:Y:S01]  /*2b070*/  F2FP.BF16.PACK_AB R5, R87, R91 ;  /* 0x0000005b5705723e */ /* 0x000fe200000010ff */
[C---:B------:R-:W-:Y:S01]  /*2b080*/  FMUL R12, R11.reuse, R12 ;  /* 0x0000000c0b0c7220 */ /* 0x040fe20000400000 */
[----:B------:R-:W3:Y:S04]  /*2b090*/  LDL.LU R2, [R1+0xb10] ;  /* 0x000b100001027983 */ /* 0x000ee80000300800 */
[----:B------:R1:W-:Y:S01]  /*2b0a0*/  STS.64 [R10+0x20300], R4 ;  /* 0x020300040a007388 */ /* 0x0003e20000000a00 */
[----:B------:R-:W-:Y:S01]  /*2b0b0*/  FFMA.FTZ R12, R11, 1.4426950216293334961, R12 ;  /* 0x3fb8aa3b0b0c7823 */ /* 0x000fe2000001000c */
[----:B-1----:R-:W-:-:S02]  /*2b0c0*/  F2FP.BF16.PACK_AB R5, R86, R89 ;  /* 0x000000595605723e */ /* 0x002fc400000010ff */
[----:B------:R-:W-:Y:S01]  /*2b0d0*/  F2FP.BF16.PACK_AB R4, R92, R93 ;  /* 0x0000005d5c04723e */ /* 0x000fe200000010ff */
[----:B------:R-:W3:Y:S01]  /*2b0e0*/  LDL.LU R89, [R1+0x1cc] ;  /* 0x0001cc0001597983 */ /* 0x000ee20000300800 */
[----:B0-----:R-:W-:-:S03]  /*2b0f0*/  SHF.R.U32.HI R13, RZ, 0x8, R0 ;  /* 0x00000008ff0d7819 */ /* 0x001fc60000011600 */
[----:B------:R0:W-:Y:S01]  /*2b100*/  STS.64 [R10+0x20b80], R4 ;  /* 0x020b80040a007388 */ /* 0x0001e20000000a00 */
[----:B------:R-:W-:-:S03]  /*2b110*/  FADD R0, R19, R12 ;  /* 0x0000000c13007221 */ /* 0x000fc60000000000 */
[----:B------:R1:W-:Y:S04]  /*2b120*/  STS.64 [R10+0x20b00], R6 ;  /* 0x020b00060a007388 */ /* 0x0003e80000000a00 */
[----:B------:R-:W3:Y:S01]  /*2b130*/  LDL.LU R92, [R1+0x1b8] ;  /* 0x0001b800015c7983 */ /* 0x000ee20000300800 */
[----:B0-----:R-:W-:-:S03]  /*2b140*/  @P1 IMAD.MOV.U32 R4, RZ, RZ, 0x7f800000 ;  /* 0x7f800000ff041424 */ /* 0x001fc600078e00ff */
[----:B------:R-:W3:Y:S01]  /*2b150*/  LDL.LU R93, [R1+0x1a4] ;  /* 0x0001a400015d7983 */ /* 0x000ee20000300800 */
[----:B-1----:R-:W-:Y:S01]  /*2b160*/  F2FP.BF16.PACK_AB R7, R62, R56 ;  /* 0x000000383e07723e */ /* 0x002fe200000010ff */
[----:B------:R-:W-:Y:S01]  /*2b170*/  @P1 FFMA.FTZ R0, R88, R4, +INF ;  /* 0x7f80000058001423 */ /* 0x000fe20000010004 */
[----:B--2---:R-:W-:Y:S01]  /*2b180*/  F2FP.BF16.PACK_AB R6, R120, R116 ;  /* 0x000000747806723e */ /* 0x004fe200000010ff */
[----:B------:R-:W2:Y:S04]  /*2b190*/  LDL.LU R62, [R1+0x19c] ;  /* 0x00019c00013e7983 */ /* 0x000ea80000300800 */
[----:B------:R-:W2:Y:S04]  /*2b1a0*/  LDL.LU R56, [R1+0x1d8] ;  /* 0x0001d80001387983 */ /* 0x000ea80000300800 */
[----:B------:R-:W2:Y:S04]  /*2b1b0*/  LDL.LU R120, [R1+0x1d4] ;  /* 0x0001d40001787983 */ /* 0x000ea80000300800 */
[----:B------:R-:W2:Y:S04]  /*2b1c0*/  LDL.LU R116, [R1+0x1c8] ;  /* 0x0001c80001747983 */ /* 0x000ea80000300800 */
[----:B------:R0:W-:Y:S04]  /*2b1d0*/  STS.64 [R10+0x20400], R6 ;  /* 0x020400060a007388 */ /* 0x0001e80000000a00 */
[----:B------:R-:W-:Y:S01]  /*2b1e0*/  STL [R1+0x400], R0 ;  /* 0x0004000001007387 */ /* 0x000fe20000100800 */
[----:B----4-:R-:W-:-:S03]  /*2b1f0*/  F2FP.BF16.PACK_AB R4, R123, R3 ;  /* 0x000000037b04723e */ /* 0x010fc600000010ff */
[----:B------:R-:W4:Y:S01]  /*2b200*/  LDL.LU R3, [R1+0xb0c] ;  /* 0x000b0c0001037983 */ /* 0x000f220000300800 */
[----:B0-----:R-:W-:-:S03]  /*2b210*/  F2FP.BF16.PACK_AB R6, R122, R18 ;  /* 0x000000127a06723e */ /* 0x001fc600000010ff */
[----:B------:R-:W2:Y:S01]  /*2b220*/  LDL.LU R18, [R1+0xb08] ;  /* 0x000b080001127983 */ /* 0x000ea20000300800 */
[----:B------:R-:W-:Y:S02]  /*2b230*/  F2FP.BF16.PACK_AB R5, R90, R124 ;  /* 0x0000007c5a05723e */ /* 0x000fe400000010ff */
[----:B------:R-:W-:Y:S01]  /*2b240*/  F2FP.BF16.PACK_AB R7, R55, R121 ;  /* 0x000000793707723e */ /* 0x000fe200000010ff */
[----:B------:R-:W3:Y:S04]  /*2b250*/  LDL.LU R88, [R1+0x210] ;  /* 0x0002100001587983 */ /* 0x000ee80000300800 */
[----:B------:R-:W3:Y:S04]  /*2b260*/  LDL.LU R90, [R1+0x208] ;  /* 0x00020800015a7983 */ /* 0x000ee80000300800 */
[----:B------:R-:W3:Y:S04]  /*2b270*/  LDL.LU R124, [R1+0x200] ;  /* 0x00020000017c7983 */ /* 0x000ee80000300800 */
[----:B------:R-:W3:Y:S04]  /*2b280*/  LDL.LU R123, [R1+0x1ec] ;  /* 0x0001ec00017b7983 */ /* 0x000ee80000300800 */
[----:B------:R-:W4:Y:S04]  /*2b290*/  LDL.LU R55, [R1+0x218] ;  /* 0x0002180001377983 */ /* 0x000f280000300800 */
[----:B------:R-:W4:Y:S04]  /*2b2a0*/  LDL.LU R121, [R1+0x214] ;  /* 0x0002140001797983 */ /* 0x000f280000300800 */
[----:B------:R2:W-:Y:S04]  /*2b2b0*/  STS.64 [R10+0x20c80], R6 ;  /* 0x020c80060a007388 */ /* 0x0005e80000000a00 */
[----:B------:R-:W4:Y:S01]  /*2b2c0*/  LDL.LU R122, [R1+0x20c] ;  /* 0x00020c00017a7983 */ /* 0x000f220000300800 */
[----:B--2---:R-:W-:-:S03]  /*2b2d0*/  F2FP.BF16.PACK_AB R6, R116, R18 ;  /* 0x000000127406723e */ /* 0x004fc600000010ff */
[----:B------:R-:W4:Y:S01]  /*2b2e0*/  LDL.LU R18, [R1+0xb04] ;  /* 0x000b040001127983 */ /* 0x000f220000300800 */
[----:B------:R-:W-:-:S03]  /*2b2f0*/  F2FP.BF16.PACK_AB R7, R56, R120 ;  /* 0x000000783807723e */ /* 0x000fc600000010ff */
[----:B------:R3:W-:Y:S04]  /*2b300*/  STS.64 [R10+0x20480], R4 ;  /* 0x020480040a007388 */ /* 0x0007e80000000a00 */
[----:B------:R4:W-:Y:S01]  /*2b310*/  STS.64 [R10+0x20d00], R6 ;  /* 0x020d00060a007388 */ /* 0x0009e20000000a00 */
[----:B---3--:R-:W-:-:S03]  /*2b320*/  F2FP.BF16.PACK_AB R5, R89, R92 ;  /* 0x0000005c5905723e */ /* 0x008fc600000010ff */
[----:B------:R-:W2:Y:S01]  /*2b330*/  LDL.LU R89, [R1+0x250] ;  /* 0x0002500001597983 */ /* 0x000ea20000300800 */
[----:B------:R-:W-:-:S03]  /*2b340*/  F2FP.BF16.PACK_AB R4, R93, R62 ;  /* 0x0000003e5d04723e */ /* 0x000fc600000010ff */
[----:B------:R-:W2:Y:S04]  /*2b350*/  LDL.LU R56, [R1+0x248] ;  /* 0x0002480001387983 */ /* 0x000ea80000300800 */
[----:B------:R-:W3:Y:S04]  /*2b360*/  LDL.LU R120, [R1+0x240] ;  /* 0x0002400001787983 */ /* 0x000ee80000300800 */
[----:B------:R-:W3:Y:S04]  /*2b370*/  LDL.LU R116, [R1+0x23c] ;  /* 0x00023c0001747983 */ /* 0x000ee80000300800 */
[----:B------:R-:W2:Y:S04]  /*2b380*/  LDL.LU R92, [R1+0x258] ;  /* 0x00025800015c7983 */ /* 0x000ea80000300800 */
[----:B------:R-:W2:Y:S04]  /*2b390*/  LDL.LU R93, [R1+0x254] ;  /* 0x00025400015d7983 */ /* 0x000ea80000300800 */
[----:B------:R-:W2:Y:S01]  /*2b3a0*/  LDL.LU R62, [R1+0x24c] ;  /* 0x00024c00013e7983 */ /* 0x000ea20000300800 */
[----:B----4-:R-:W-:-:S03]  /*2b3b0*/  F2FP.BF16.PACK_AB R6, R122, R18 ;  /* 0x000000127a06723e */ /* 0x010fc600000010ff */
[----:B------:R-:W4:Y:S04]  /*2b3c0*/  LDL.LU R18, [R1+0xb00] ;  /* 0x000b000001127983 */ /* 0x000f280000300800 */
[----:B------:R0:W-:Y:S01]  /*2b3d0*/  STS.64 [R10+0x20500], R4 ;  /* 0x020500040a007388 */ /* 0x0001e20000000a00 */
[----:B------:R-:W-:Y:S02]  /*2b3e0*/  F2FP.BF16.PACK_AB R7, R55, R121 ;  /* 0x000000793707723e */ /* 0x000fe400000010ff */
[----:B0-----:R-:W-:Y:S02]  /*2b3f0*/  F2FP.BF16.PACK_AB R5, R88, R90 ;  /* 0x0000005a5805723e */ /* 0x001fe400000010ff */
[----:B------:R-:W-:Y:S02]  /*2b400*/  F2FP.BF16.PACK_AB R4, R124, R123 ;  /* 0x0000007b7c04723e */ /* 0x000fe400000010ff */
[----:B------:R-:W4:Y:S04]  /*2b410*/  LDL.LU R123, [R1+0x270] ;  /* 0x00027000017b7983 */ /* 0x000f280000300800 */
[----:B------:R-:W4:Y:S04]  /*2b420*/  LDL.LU R55, [R1+0x268] ;  /* 0x0002680001377983 */ /* 0x000f280000300800 */
[----:B------:R-:W4:Y:S04]  /*2b430*/  LDL.LU R121, [R1+0x260] ;  /* 0x0002600001797983 */ /* 0x000f280000300800 */
[----:B------:R3:W-:Y:S04]  /*2b440*/  STS.64 [R10+0x20580], R4 ;  /* 0x020580040a007388 */ /* 0x0007e80000000a00 */
[----:B------:R-:W4:Y:S04]  /*2b450*/  LDL.LU R122, [R1+0x25c] ;  /* 0x00025c00017a7983 */ /* 0x000f280000300800 */
[----:B------:R4:W-:Y:S01]  /*2b460*/  STS.64 [R10+0x20d80], R6 ;  /* 0x020d80060a007388 */ /* 0x0009e20000000a00 */
[----:B---3--:R-:W-:-:S03]  /*2b470*/  F2FP.BF16.PACK_AB R4, R120, R116 ;  /* 0x000000747804723e */ /* 0x008fc600000010ff */
[----:B------:R-:W3:Y:S01]  /*2b480*/  LDL.LU R120, [R1+0x278] ;  /* 0x0002780001787983 */ /* 0x000ee20000300800 */
[----:B--2---:R-:W-:-:S03]  /*2b490*/  F2FP.BF16.PACK_AB R5, R89, R56 ;  /* 0x000000385905723e */ /* 0x004fc600000010ff */
[----:B------:R-:W3:Y:S04]  /*2b4a0*/  LDL.LU R116, [R1+0x274] ;  /* 0x0002740001747983 */ /* 0x000ee80000300800 */
[----:B------:R-:W2:Y:S01]  /*2b4b0*/  LDL.LU R56, [R1+0x26c] ;  /* 0x00026c0001387983 */ /* 0x000ea20000300800 */
[----:B----4-:R-:W-:-:S03]  /*2b4c0*/  F2FP.BF16.PACK_AB R6, R62, R18 ;  /* 0x000000123e06723e */ /* 0x010fc600000010ff */
[----:B------:R-:W2:Y:S04]  /*2b4d0*/  LDL.LU R18, [R1+0xafc] ;  /* 0x000afc0001127983 */ /* 0x000ea80000300800 */
[----:B------:R-:W4:Y:S01]  /*2b4e0*/  LDL.LU R86, [R1+0x290] ;  /* 0x0002900001567983 */ /* 0x000f220000300800 */
[----:B------:R-:W-:-:S03]  /*2b4f0*/  F2FP.BF16.PACK_AB R7, R92, R93 ;  /* 0x0000005d5c07723e */ /* 0x000fc600000010ff */
        /* <DEDUP_REMOVED lines=8> */
[----:B------:R3:W-:Y:S01]  /*2b580*/  STS.64 [R10+0x20e00], R6 ;  /* 0x020e00060a007388 */ /* 0x0007e20000000a00 */
[----:B0-----:R-:W-:-:S03]  /*2b590*/  F2FP.BF16.PACK_AB R5, R123, R55 ;  /* 0x000000377b05723e */ /* 0x001fc600000010ff */
[----:B------:R-:W4:Y:S01]  /*2b5a0*/  LDL.LU R123, [R1+0x2a4] ;  /* 0x0002a400017b7983 */ /* 0x000f220000300800 */
[----:B------:R-:W-:-:S03]  /*2b5b0*/  F2FP.BF16.PACK_AB R4, R121, R122 ;  /* 0x0000007a7904723e */ /* 0x000fc600000010ff */
[----:B------:R-:W4:Y:S01]  /*2b5c0*/  LDL.LU R55, [R1+0x2a0] ;  /* 0x0002a00001377983 */ /* 0x000f220000300800 */
[----:B---3--:R-:W-:-:S03]  /*2b5d0*/  F2FP.BF16.PACK_AB R7, R120, R116 ;  /* 0x000000747807723e */ /* 0x008fc600000010ff */
[----:B------:R-:W3:Y:S04]  /*2b5e0*/  LDL.LU R121, [R1+0x29c] ;  /* 0x00029c0001797983 */ /* 0x000ee80000300800 */
[----:B------:R-:W3:Y:S04]  /*2b5f0*/  LDL.LU R122, [R1+0x2b8] ;  /* 0x0002b800017a7983 */ /* 0x000ee80000300800 */
[----:B------:R-:W3:Y:S04]  /*2b600*/  LDL.LU R120, [R1+0x2b0] ;  /* 0x0002b00001787983 */ /* 0x000ee80000300800 */
[----:B------:R-:W3:Y:S01]  /*2b610*/  LDL.LU R116, [R1+0x2a8] ;  /* 0x0002a80001747983 */ /* 0x000ee20000300800 */
[----:B------:R-:W-:-:S02]  /*2b620*/  SGXT.U32 R13, R13, 0x1 ;  /* 0x000000010d0d781a */ /* 0x000fc40000000000 */
[----:B------:R-:W-:Y:S01]  /*2b630*/  MOV R0, c[0x0][0x1c8] ;  /* 0x0000720000007a02 */ /* 0x000fe20000000f00 */
[----:B------:R0:W-:Y:S01]  /*2b640*/  STS.64 [R10+0x20c00], R8 ;  /* 0x020c00080a007388 */ /* 0x0001e20000000a00 */
[----:B------:R-:W-:Y:S02]  /*2b650*/  F2FP.BF16.PACK_AB R118, R21, R118 ;  /* 0x000000761576723e */ /* 0x000fe400000010ff */
[----:B--2---:R-:W-:Y:S02]  /*2b660*/  F2FP.BF16.PACK_AB R6, R56, R18 ;  /* 0x000000123806723e */ /* 0x004fe400000010ff */
[----:B------:R-:W4:Y:S01]  /*2b670*/  LDL.LU R18, [R1+0xaf8] ;  /* 0x000af80001127983 */ /* 0x000f220000300800 */
[----:B0-----:R-:W-:-:S04]  /*2b680*/  IMAD R8, R13, c[0x0][0x1c8], RZ ;  /* 0x000072000d087a24 */ /* 0x001fc800078e02ff */
[----:B------:R-:W-:Y:S01]  /*2b690*/  IMAD R9, R0, 0x2, R8 ;  /* 0x0000000200097824 */ /* 0x000fe200078e0208 */
[----:B------:R-:W-:Y:S02]  /*2b6a0*/  LEA R12, P1, R8, R2, 0x1 ;  /* 0x00000002080c7211 */ /* 0x000fe400078208ff */
[----:B------:R-:W-:Y:S02]  /*2b6b0*/  F2FP.BF16.PACK_AB R21, R112, R106 ;  /* 0x0000006a7015723e */ /* 0x000fe400000010ff */
[----:B------:R-:W-:Y:S02]  /*2b6c0*/  F2FP.BF16.PACK_AB R20, R104, R20 ;  /* 0x000000146814723e */ /* 0x000fe400000010ff */
[----:B------:R-:W-:Y:S02]  /*2b6d0*/  LEA.HI.X.SX32 R13, R8, R3, 0x1, P1 ;  /* 0x00000003080d7211 */ /* 0x000fe400008f0eff */
[C---:B------:R-:W-:Y:S02]  /*2b6e0*/  LEA R14, P1, R9.reuse, R2, 0x1 ;  /* 0x00000002090e7211 */ /* 0x040fe400078208ff */
[----:B------:R-:W-:Y:S01]  /*2b6f0*/  LEA R8, R0, R9, 0x1 ;  /* 0x0000000900087211 */ /* 0x000fe200078e08ff */
[----:B------:R0:W-:Y:S01]  /*2b700*/  STS.64 [R10+0x20a00], R20 ;  /* 0x020a00140a007388 */ /* 0x0001e20000000a00 */
[----:B------:R-:W-:-:S03]  /*2b710*/  LEA.HI.X.SX32 R15, R9, R3, 0x1, P1 ;  /* 0x00000003090f7211 */ /* 0x000fc600008f0eff */
[----:B------:R-:W-:Y:S01]  /*2b720*/  IMAD R9, R0, 0x2, R8 ;  /* 0x0000000200097824 */ /* 0x000fe200078e0208 */
[----:B0-----:R-:W-:-:S04]  /*2b730*/  LEA R20, P1, R8, R2, 0x1 ;  /* 0x0000000208147211 */ /* 0x001fc800078208ff */
[----:B------:R-:W-:Y:S02]  /*2b740*/  LEA.HI.X.SX32 R21, R8, R3, 0x1, P1 ;  /* 0x0000000308157211 */ /* 0x000fe400008f0eff */
[CC--:B------:R-:W-:Y:S02]  /*2b750*/  LEA R22, P1, R9.reuse, R2.reuse, 0x1 ;  /* 0x0000000209167211 */ /* 0x0c0fe400078208ff */
[----:B------:R-:W-:Y:S02]  /*2b760*/  LEA R8, R0, R9, 0x1 ;  /* 0x0000000900087211 */ /* 0x000fe400078e08ff */
[----:B------:R-:W-:Y:S02]  /*2b770*/  LEA.HI.X.SX32 R23, R9, R3, 0x1, P1 ;  /* 0x0000000309177211 */ /* 0x000fe400008f0eff */
[----:B------:R-:W-:Y:S01]  /*2b780*/  LEA R26, P1, R8, R2, 0x1 ;  /* 0x00000002081a7211 */ /* 0x000fe200078208ff */
[----:B------:R-:W-:-:S03]  /*2b790*/  IMAD R9, R0, 0x2, R8 ;  /* 0x0000000200097824 */ /* 0x000fc600078e0208 */
[----:B------:R-:W-:Y:S02]  /*2b7a0*/  LEA.HI.X.SX32 R27, R8, R3, 0x1, P1 ;  /* 0x00000003081b7211 */ /* 0x000fe400008f0eff */
[-C--:B------:R-:W-:Y:S02]  /*2b7b0*/  LEA R28, P1, R9, R2.reuse, 0x1 ;  /* 0x00000002091c7211 */ /* 0x080fe400078208ff */
[C---:B------:R-:W-:Y:S02]  /*2b7c0*/  LEA R8, R0.reuse, R9, 0x1 ;  /* 0x0000000900087211 */ /* 0x040fe400078e08ff */
[----:B------:R-:W-:Y:S02]  /*2b7d0*/  F2FP.BF16.PACK_AB R35, R37, R35 ;  /* 0x000000232523723e */ /* 0x000fe400000010ff */
[----:B------:R-:W-:Y:S02]  /*2b7e0*/  F2FP.BF16.PACK_AB R34, R33, R31 ;  /* 0x0000001f2122723e */ /* 0x000fe400000010ff */
[-C--:B------:R-:W-:Y:S01]  /*2b7f0*/  LEA.HI.X.SX32 R29, R9, R3.reuse, 0x1, P1 ;  /* 0x00000003091d7211 */ /* 0x080fe200008f0eff */
[----:B------:R-:W-:Y:S01]  /*2b800*/  IMAD R9, R0, 0x2, R8 ;  /* 0x0000000200097824 */ /* 0x000fe200078e0208 */
[C---:B------:R-:W-:Y:S01]  /*2b810*/  LEA R32, P1, R8.reuse, R2, 0x1 ;  /* 0x0000000208207211 */ /* 0x040fe200078208ff */
[----:B------:R0:W-:Y:S03]  /*2b820*/  STS.64 [R10+0x20980], R34 ;  /* 0x020980220a007388 */ /* 0x0001e60000000a00 */
[----:B------:R-:W-:-:S02]  /*2b830*/  LEA.HI.X.SX32 R33, R8, R3, 0x1, P1 ;  /* 0x0000000308217211 */ /* 0x000fc400008f0eff */
[----:B------:R-:W-:Y:S02]  /*2b840*/  LEA R8, R0, R9, 0x1 ;  /* 0x0000000900087211 */ /* 0x000fe400078e08ff */
[----:B0-----:R-:W-:-:S04]  /*2b850*/  LEA R34, P1, R9, R2, 0x1 ;  /* 0x0000000209227211 */ /* 0x001fc800078208ff */
[----:B------:R-:W-:Y:S01]  /*2b860*/  LEA.HI.X.SX32 R35, R9, R3, 0x1, P1 ;  /* 0x0000000309237211 */ /* 0x000fe200008f0eff */
[----:B------:R-:W-:Y:S01]  /*2b870*/  IMAD R9, R0, 0x2, R8 ;  /* 0x0000000200097824 */ /* 0x000fe200078e0208 */
[----:B------:R-:W-:-:S04]  /*2b880*/  LEA R38, P1, R8, R2, 0x1 ;  /* 0x0000000208267211 */ /* 0x000fc800078208ff */
[----:B------:R-:W-:Y:S02]  /*2b890*/  LEA.HI.X.SX32 R39, R8, R3, 0x1, P1 ;  /* 0x0000000308277211 */ /* 0x000fe400008f0eff */
[CC--:B------:R-:W-:Y:S02]  /*2b8a0*/  LEA R40, P1, R9.reuse, R2.reuse, 0x1 ;  /* 0x0000000209287211 */ /* 0x0c0fe400078208ff */
[----:B------:R-:W-:Y:S02]  /*2b8b0*/  LEA R8, R0, R9, 0x1 ;  /* 0x0000000900087211 */ /* 0x000fe400078e08ff */
[----:B------:R-:W-:Y:S02]  /*2b8c0*/  LEA.HI.X.SX32 R41, R9, R3, 0x1, P1 ;  /* 0x0000000309297211 */ /* 0x000fe400008f0eff */
[----:B------:R-:W-:Y:S01]  /*2b8d0*/  LEA R44, P1, R8, R2, 0x1 ;  /* 0x00000002082c7211 */ /* 0x000fe200078208ff */
[----:B------:R-:W-:Y:S01]  /*2b8e0*/  IMAD R9, R0, 0x2, R8 ;  /* 0x0000000200097824 */ /* 0x000fe200078e0208 */
[----:B------:R-:W-:-:S02]  /*2b8f0*/  F2FP.BF16.PACK_AB R51, R53, R51 ;  /* 0x000000333533723e */ /* 0x000fc400000010ff */
        /* <DEDUP_REMOVED lines=11> */
[-C--:B------:R-:W-:Y:S02]  /*2b9b0*/  LEA.HI.X.SX32 R53, R9, R3.reuse, 0x1, P1 ;  /* 0x0000000309357211 */ /* 0x080fe400008f0eff */
[C---:B------:R-:W-:Y:S01]  /*2b9c0*/  LEA R56, P1, R8.reuse, R2, 0x1 ;  /* 0x0000000208387211 */ /* 0x040fe200078208ff */
[----:B------:R0:W-:Y:S03]  /*2b9d0*/  STS.64 [R10+0x20e80], R6 ;  /* 0x020e80060a007388 */ /* 0x0001e60000000a00 */
[----:B------:R-:W-:Y:S01]  /*2b9e0*/  LEA.HI.X.SX32 R57, R8, R3, 0x1, P1 ;  /* 0x0000000308397211 */ /* 0x000fe200008f0eff */
[----:B0-----:R-:W-:Y:S01]  /*2b9f0*/  IMAD R7, R0, 0x2, R8 ;  /* 0x0000000200077824 */ /* 0x001fe200078e0208 */
[----:B----4-:R-:W-:-:S02]  /*2ba00*/  F2FP.BF16.PACK_AB R8, R93, R18 ;  /* 0x000000125d08723e */ /* 0x010fc400000010ff */
[----:B------:R-:W3:Y:S01]  /*2ba10*/  LDL.LU R18, [R1+0xaf4] ;  /* 0x000af40001127983 */ /* 0x000ee20000300800 */
[----:B------:R-:W-:-:S05]  /*2ba20*/  F2FP.BF16.PACK_AB R9, R89, R92 ;  /* 0x0000005c5909723e */ /* 0x000fca00000010ff */
[----:B------:R-:W-:Y:S04]  /*2ba30*/  STS.64 [R10+0x20f00], R8 ;  /* 0x020f00080a007388 */ /* 0x000fe80000000a00 */
[----:B------:R0:W-:Y:S01]  /*2ba40*/  STS.64 [R10+0x20680], R4 ;  /* 0x020680040a007388 */ /* 0x0001e20000000a00 */
[----:B------:R-:W-:Y:S02]  /*2ba50*/  F2FP.BF16.PACK_AB R83, R85, R83 ;  /* 0x000000535553723e */ /* 0x000fe400000010ff */
[----:B------:R-:W-:Y:S02]  /*2ba60*/  F2FP.BF16.PACK_AB R82, R81, R79 ;  /* 0x0000004f5152723e */ /* 0x000fe400000010ff */
[----:B------:R-:W-:Y:S02]  /*2ba70*/  F2FP.BF16.PACK_AB R67, R69, R67 ;  /* 0x000000434543723e */ /* 0x000fe400000010ff */
[----:B0-----:R-:W-:-:S02]  /*2ba80*/  F2FP.BF16.PACK_AB R5, R86, R88 ;  /* 0x000000585605723e */ /* 0x001fc400000010ff */
[----:B------:R-:W-:Y:S02]  /*2ba90*/  F2FP.BF16.PACK_AB R4, R90, R124 ;  /* 0x0000007c5a04723e */ /* 0x000fe400000010ff */
[----:B---3--:R-:W-:Y:S02]  /*2baa0*/  F2FP.BF16.PACK_AB R9, R122, R18 ;  /* 0x000000127a09723e */ /* 0x008fe400000010ff */
[----:B------:R-:W2:Y:S01]  /*2bab0*/  LDL.LU R18, [R1+0xaf0] ;  /* 0x000af00001127983 */ /* 0x000ea20000300800 */
[----:B------:R-:W-:Y:S02]  /*2bac0*/  F2FP.BF16.PACK_AB R66, R65, R63 ;  /* 0x0000003f4142723e */ /* 0x000fe400000010ff */
[----:B------:R-:W-:Y:S01]  /*2bad0*/  F2FP.BF16.PACK_AB R119, R107, R105 ;  /* 0x000000696b77723e */ /* 0x000fe200000010ff */
[----:B------:R0:W-:Y:S01]  /*2bae0*/  STS.64 [R10+0x20700], R4 ;  /* 0x020700040a007388 */ /* 0x0001e20000000a00 */
[----:B------:R-:W-:-:S03]  /*2baf0*/  F2FP.BF16.PACK_AB R8, R120, R116 ;  /* 0x000000747808723e */ /* 0x000fc600000010ff */
[----:B------:R-:W-:Y:S01]  /*2bb00*/  STS.64 [R10+0x20800], R82 ;  /* 0x020800520a007388 */ /* 0x000fe20000000a00 */
[----:B0-----:R-:W-:Y:S02]  /*2bb10*/  F2FP.BF16.PACK_AB R5, R62, R123 ;  /* 0x0000007b3e05723e */ /* 0x001fe400000010ff */
[----:B------:R-:W-:Y:S01]  /*2bb20*/  F2FP.BF16.PACK_AB R4, R55, R121 ;  /* 0x000000793704723e */ /* 0x000fe200000010ff */
[----:B------:R-:W-:Y:S04]  /*2bb30*/  STS.64 [R10+0x20880], R66 ;  /* 0x020880420a007388 */ /* 0x000fe80000000a00 */
[----:B------:R-:W-:Y:S04]  /*2bb40*/  STS.64 [R10+0x20200], R118 ;  /* 0x020200760a007388 */ /* 0x000fe80000000a00 */
[----:B------:R0:W-:Y:S04]  /*2bb50*/  STS.64 [R10+0x20780], R4 ;  /* 0x020780040a007388 */ /* 0x0001e80000000a00 */
[----:B------:R-:W-:Y:S04]  /*2bb60*/  STS.64 [R10+0x20f80], R8 ;  /* 0x020f80080a007388 */ /* 0x000fe80000000a00 */
[----:B------:R-:W-:Y:S01]  /*2bb70*/  BAR.SYNC.DEFER_BLOCKING 0x0 ;  /* 0x0000000000007b1d */ /* 0x000fe20000010000 */
[----:B------:R-:W-:-:S02]  /*2bb80*/  LEA R6, P1, R7, R2, 0x1 ;  /* 0x0000000207067211 */ /* 0x000fc400078208ff */
[C---:B------:R-:W-:Y:S02]  /*2bb90*/  LEA R11, R0.reuse, R7, 0x1 ;  /* 0x00000007000b7211 */ /* 0x040fe400078e08ff */
[----:B------:R-:W-:Y:S02]  /*2bba0*/  LEA.HI.X.SX32 R7, R7, R3, 0x1, P1 ;  /* 0x0000000307077211 */ /* 0x000fe400008f0eff */
[----:B------:R-:W-:Y:S01]  /*2bbb0*/  LEA R76, P1, R11, R2, 0x1 ;  /* 0x000000020b4c7211 */ /* 0x000fe200078208ff */
[----:B------:R-:W-:-:S03]  /*2bbc0*/  IMAD R16, R0, 0x2, R11 ;  /* 0x0000000200107824 */ /* 0x000fc600078e020b */
[-C--:B------:R-:W-:Y:S02]  /*2bbd0*/  LEA.HI.X.SX32 R77, R11, R3.reuse, 0x1, P1 ;  /* 0x000000030b4d7211 */ /* 0x080fe400008f0eff */
[----:B------:R-:W-:Y:S02]  /*2bbe0*/  LEA R74, P1, R16, R2, 0x1 ;  /* 0x00000002104a7211 */ /* 0x000fe400078208ff */
[----:B------:R-:W-:Y:S02]  /*2bbf0*/  LEA R11, R0, R16, 0x1 ;  /* 0x00000010000b7211 */ /* 0x000fe400078e08ff */
        /* <DEDUP_REMOVED lines=8> */
[----:B0-----:R-:W-:-:S03]  /*2bc80*/  IMAD R4, R0, 0x2, R11 ;  /* 0x0000000200047824 */ /* 0x001fc600078e020b */
[----:B------:R-:W-:Y:S01]  /*2bc90*/  LEA.HI.X.SX32 R69, R11, R3, 0x1, P1 ;  /* 0x000000030b457211 */ /* 0x000fe200008f0eff */
[----:B------:R-:W-:Y:S01]  /*2bca0*/  IMAD R5, R0, 0x2, R4 ;  /* 0x0000000200057824 */ /* 0x000fe200078e0204 */
[----:B------:R-:W-:-:S04]  /*2bcb0*/  LEA R66, P1, R4, R2, 0x1 ;  /* 0x0000000204427211 */ /* 0x000fc800078208ff */
[----:B------:R-:W-:Y:S01]  /*2bcc0*/  LEA.HI.X.SX32 R67, R4, R3, 0x1, P1 ;  /* 0x0000000304437211 */ /* 0x000fe200008f0eff */
[----:B------:R-:W-:Y:S01]  /*2bcd0*/  IMAD R4, R0, 0x2, R5 ;  /* 0x0000000200047824 */ /* 0x000fe200078e0205 */
[----:B------:R-:W-:-:S04]  /*2bce0*/  LEA R64, P1, R5, R2, 0x1 ;  /* 0x0000000205407211 */ /* 0x000fc800078208ff */
[-C--:B------:R-:W-:Y:S02]  /*2bcf0*/  LEA.HI.X.SX32 R65, R5, R3.reuse, 0x1, P1 ;  /* 0x0000000305417211 */ /* 0x080fe400008f0eff */
[----:B------:R-:W-:Y:S02]  /*2bd00*/  LEA R62, P1, R4, R2, 0x1 ;  /* 0x00000002043e7211 */ /* 0x000fe400078208ff */
[----:B------:R-:W-:Y:S02]  /*2bd10*/  LEA R5, R0, R4, 0x1 ;  /* 0x0000000400057211 */ /* 0x000fe400078e08ff */
[----:B------:R-:W-:Y:S02]  /*2bd20*/  LEA.HI.X.SX32 R63, R4, R3, 0x1, P1 ;  /* 0x00000003043f7211 */ /* 0x000fe400008f0eff */
[----:B------:R-:W-:Y:S02]  /*2bd30*/  LEA R4, R0, R5, 0x1 ;  /* 0x0000000500047211 */ /* 0x000fe400078e08ff */
[C---:B--2---:R-:W-:Y:S01]  /*2bd40*/  LOP3.LUT R81, R18.reuse, 0x8, RZ, 0x3c, !PT ;  /* 0x0000000812517812 */ /* 0x044fe200078e3cff */
[----:B------:R-:W0:Y:S04]  /*2bd50*/  LDS.64 R24, [R18] ;  /* 0x0000000012187984 */ /* 0x000e280000000a00 */
[----:B------:R-:W1:Y:S01]  /*2bd60*/  LDS.64 R8, [R81] ;  /* 0x0000000051087984 */ /* 0x000e620000000a00 */
[----:B------:R-:W-:-:S02]  /*2bd70*/  LOP3.LUT R80, R18, 0x10, RZ, 0x3c, !PT ;  /* 0x0000001012507812 */ /* 0x000fc400078e3cff */
[----:B------:R-:W-:Y:S01]  /*2bd80*/  LOP3.LUT R79, R18, 0x18, RZ, 0x3c, !PT ;  /* 0x00000018124f7812 */ /* 0x000fe200078e3cff */
[----:B------:R-:W-:Y:S04]  /*2bd90*/  LDS.64 R10, [R18+0x1000] ;  /* 0x00100000120a7984 */ /* 0x000fe80000000a00 */
[----:B------:R-:W-:Y:S04]  /*2bda0*/  LDS.64 R30, [R81+0x1000] ;  /* 0x00100000511e7984 */ /* 0x000fe80000000a00 */
[----:B------:R-:W-:Y:S04]  /*2bdb0*/  LDS.64 R36, [R80+0x1000] ;  /* 0x0010000050247984 */ /* 0x000fe80000000a00 */
[----:B------:R-:W-:Y:S04]  /*2bdc0*/  LDS.64 R48, [R79+0x1000] ;  /* 0x001000004f307984 */ /* 0x000fe80000000a00 */
[----:B------:R-:W-:Y:S04]  /*2bdd0*/  LDS.64 R82, [R79+0x2000] ;  /* 0x002000004f527984 */ /* 0x000fe80000000a00 */
[----:B------:R-:W-:Y:S01]  /*2bde0*/  LDS.64 R84, [R81+0x3000] ;  /* 0x0030000051547984 */ /* 0x000fe20000000a00 */
[----:B------:R-:W-:-:S03]  /*2bdf0*/  LEA R60, P1, R5, R2, 0x1 ;  /* 0x00000002053c7211 */ /* 0x000fc600078208ff */
[----:B------:R-:W-:Y:S04]  /*2be00*/  LDS.64 R88, [R79+0x4000] ;  /* 0x004000004f587984 */ /* 0x000fe80000000a00 */
[----:B------:R-:W-:Y:S04]  /*2be10*/  LDS.64 R92, [R80+0x5000] ;  /* 0x00500000505c7984 */ /* 0x000fe80000000a00 */
[----:B0-----:R-:W-:Y:S04]  /*2be20*/  STL.64 [R1+0x4a0], R24 ;  /* 0x0004a01801007387 */ /* 0x001fe80000100a00 */
[----:B-1----:R-:W-:Y:S01]  /*2be30*/  STL.64 [R1+0x490], R8 ;  /* 0x0004900801007387 */ /* 0x002fe20000100a00 */
[----:B------:R-:W-:-:S03]  /*2be40*/  MOV R19, R8 ;  /* 0x0000000800137202 */ /* 0x000fc60000000f00 */
[----:B------:R-:W0:Y:S01]  /*2be50*/  LDS.64 R8, [R80] ;  /* 0x0000000050087984 */ /* 0x000e220000000a00 */
[----:B------:R-:W-:-:S03]  /*2be60*/  MOV R16, R24 ;  /* 0x0000001800107202 */ /* 0x000fc60000000f00 */
[----:B0-----:R-:W-:Y:S01]  /*2be70*/  STL.64 [R1+0x3f0], R8 ;  /* 0x0003f00801007387 */ /* 0x001fe20000100a00 */
[----:B------:R-:W-:-:S03]  /*2be80*/  IMAD.MOV.U32 R24, RZ, RZ, R8 ;  /* 0x000000ffff187224 */ /* 0x000fc600078e0008 */
[----:B------:R-:W0:Y:S02]  /*2be90*/  LDS.64 R8, [R79] ;  /* 0x000000004f087984 */ /* 0x000e240000000a00 */
[----:B0-----:R-:W-:Y:S02]  /*2bea0*/  MOV R0, R9 ;  /* 0x0000000900007202 */ /* 0x001fe40000000f00 */
[----:B------:R-:W-:Y:S04]  /*2beb0*/  STL.64 [R1+0x3e8], R8 ;  /* 0x0003e80801007387 */ /* 0x000fe80000100a00 */
[----:B------:R-:W-:Y:S04]  /*2bec0*/  STL [R1+0xaec], R0 ;  /* 0x000aec0001007387 */ /* 0x000fe80000100800 */
[----:B------:R-:W-:Y:S04]  /*2bed0*/  STL.64 [R1+0x498], R10 ;  /* 0x0004980a01007387 */ /* 0x000fe80000100a00 */
[----:B------:R-:W-:Y:S04]  /*2bee0*/  STL.64 [R1+0x3f8], R30 ;  /* 0x0003f81e01007387 */ /* 0x000fe80000100a00 */
[----:B------:R0:W-:Y:S04]  /*2bef0*/  STL.64 [R1+0x3e0], R36 ;  /* 0x0003e02401007387 */ /* 0x0001e80000100a00 */
[----:B------:R-:W-:Y:S01]  /*2bf00*/  STL.64 [R1+0x3d8], R48 ;  /* 0x0003d83001007387 */ /* 0x000fe20000100a00 */
[----:B0-----:R-:W-:-:S03]  /*2bf10*/  MOV R37, R48 ;  /* 0x0000003000257202 */ /* 0x001fc60000000f00 */
[----:B------:R-:W0:Y:S04]  /*2bf20*/  LDS.64 R48, [R18+0x2000] ;  /* 0x0020000012307984 */ /* 0x000e280000000a00 */
[----:B0-----:R-:W-:Y:S01]  /*2bf30*/  STL.64 [R1+0x3c8], R48 ;  /* 0x0003c83001007387 */ /* 0x001fe20000100a00 */
[----:B------:R-:W-:-:S03]  /*2bf40*/  IMAD.MOV.U32 R54, RZ, RZ, R48 ;  /* 0x000000ffff367224 */ /* 0x000fc600078e0030 */
[----:B------:R-:W0:Y:S04]  /*2bf50*/  LDS.64 R48, [R81+0x2000] ;  /* 0x0020000051307984 */ /* 0x000e280000000a00 */
[----:B0-----:R-:W-:Y:S01]  /*2bf60*/  STL.64 [R1+0x3b8], R48 ;  /* 0x0003b83001007387 */ /* 0x001fe20000100a00 */
[----:B------:R-:W-:-:S03]  /*2bf70*/  IMAD.MOV.U32 R43, RZ, RZ, R48 ;  /* 0x000000ffff2b7224 */ /* 0x000fc600078e0030 */
[----:B------:R-:W0:Y:S04]  /*2bf80*/  LDS.64 R48, [R80+0x2000] ;  /* 0x0020000050307984 */ /* 0x000e280000000a00 */
[----:B0-----:R0:W-:Y:S04]  /*2bf90*/  STL.64 [R1+0x3b0], R48 ;  /* 0x0003b03001007387 */ /* 0x0011e80000100a00 */
[----:B------:R-:W-:Y:S01]  /*2bfa0*/  STL.64 [R1+0x3a0], R82 ;  /* 0x0003a05201007387 */ /* 0x000fe20000100a00 */
[----:B0-----:R-:W-:-:S03]  /*2bfb0*/  IMAD.MOV.U32 R49, RZ, RZ, R82 ;  /* 0x000000ffff317224 */ /* 0x001fc600078e0052 */
[----:B------:R-:W0:Y:S01]  /*2bfc0*/  LDS.64 R82, [R18+0x3000] ;  /* 0x0030000012527984 */ /* 0x000e220000000a00 */
[----:B------:R-:W-:-:S03]  /*2bfd0*/  MOV R55, R84 ;  /* 0x0000005400377202 */ /* 0x000fc60000000f00 */
[----:B0-----:R-:W-:Y:S04]  /*2bfe0*/  STL.64 [R1+0x398], R82 ;  /* 0x0003985201007387 */ /* 0x001fe80000100a00 */
[----:B------:R-:W-:Y:S04]  /*2bff0*/  STL.64 [R1+0x388], R84 ;  /* 0x0003885401007387 */ /* 0x000fe80000100a00 */
[----:B------:R-:W0:Y:S04]  /*2c000*/  LDS.64 R84, [R80+0x3000] ;  /* 0x0030000050547984 */ /* 0x000e280000000a00 */
[----:B0-----:R-:W-:Y:S01]  /*2c010*/  STL.64 [R1+0x380], R84 ;  /* 0x0003805401007387 */ /* 0x001fe20000100a00 */
[----:B------:R-:W-:-:S03]  /*2c020*/  IMAD.MOV.U32 R78, RZ, RZ, R84 ;  /* 0x000000ffff4e7224 */ /* 0x000fc600078e0054 */
[----:B------:R-:W0:Y:S01]  /*2c030*/  LDS.64 R84, [R79+0x3000] ;  /* 0x003000004f547984 */ /* 0x000e220000000a00 */
[----:B------:R-:W-:-:S03]  /*2c040*/  MOV R83, R82 ;  /* 0x0000005200537202 */ /* 0x000fc60000000f00 */
[----:B0-----:R-:W-:Y:S01]  /*2c050*/  STL.64 [R1+0x378], R84 ;  /* 0x0003785401007387 */ /* 0x001fe20000100a00 */
[----:B------:R-:W-:-:S03]  /*2c060*/  IMAD.MOV.U32 R82, RZ, RZ, R84 ;  /* 0x000000ffff527224 */ /* 0x000fc600078e0054 */
[----:B------:R-:W0:Y:S04]  /*2c070*/  LDS.64 R84, [R18+0x4000] ;  /* 0x0040000012547984 */ /* 0x000e280000000a00 */
[----:B0-----:R-:W-:Y:S01]  /*2c080*/  STL.64 [R1+0x368], R84 ;  /* 0x0003685401007387 */ /* 0x001fe20000100a00 */
[----:B------:R-:W-:-:S03]  /*2c090*/  MOV R87, R84 ;  /* 0x0000005400577202 */ /* 0x000fc60000000f00 */
[----:B------:R-:W0:Y:S01]  /*2c0a0*/  LDS.64 R84, [R81+0x4000] ;  /* 0x0040000051547984 */ /* 0x000e220000000a00 */
[----:B------:R-:W-:Y:S01]  /*2c0b0*/  IMAD.MOV.U32 R0, RZ, RZ, c[0x0][0x1c8] ;  /* 0x00007200ff007624 */ /* 0x000fe200078e00ff */
[-C--:B------:R-:W-:Y:S02]  /*2c0c0*/  LEA.HI.X.SX32 R61, R5, R3.reuse, 0x1, P1 ;  /* 0x00000003053d7211 */ /* 0x080fe400008f0eff */
[----:B------:R-:W-:Y:S02]  /*2c0d0*/  LEA R58, P1, R4, R2, 0x1 ;  /* 0x00000002043a7211 */ /* 0x000fe400078208ff */
[----:B------:R-:W-:Y:S02]  /*2c0e0*/  LEA R5, R0, R4, 0x1 ;  /* 0x0000000400057211 */ /* 0x000fe400078e08ff */
[----:B------:R-:W-:Y:S02]  /*2c0f0*/  LEA.HI.X.SX32 R59, R4, R3, 0x1, P1 ;  /* 0x00000003043b7211 */ /* 0x000fe400008f0eff */
[----:B------:R-:W-:Y:S01]  /*2c100*/  LEA R4, P1, R5, R2, 0x1 ;  /* 0x0000000205047211 */ /* 0x000fe200078208ff */
[----:B------:R-:W-:-:S02]  /*2c110*/  IMAD R9, R0, 0x2, R5 ;  /* 0x0000000200097824 */ /* 0x000fc400078e0205 */
[----:B------:R-:W-:Y:S01]  /*2c120*/  IMAD.MOV.U32 R25, RZ, RZ, R8 ;  /* 0x000000ffff197224 */ /* 0x000fe200078e0008 */
[----:B------:R-:W-:Y:S01]  /*2c130*/  LEA.HI.X.SX32 R5, R5, R3, 0x1, P1 ;  /* 0x0000000305057211 */ /* 0x000fe200008f0eff */
[----:B------:R-:W-:Y:S01]  /*2c140*/  IMAD R11, R0, 0x2, R9 ;  /* 0x00000002000b7824 */ /* 0x000fe200078e0209 */
[----:B------:R-:W-:Y:S01]  /*2c150*/  LEA R8, P1, R9, R2, 0x1 ;  /* 0x0000000209087211 */ /* 0x000fe200078208ff */
[----:B0-----:R-:W-:Y:S01]  /*2c160*/  STL.64 [R1+0x358], R84 ;  /* 0x0003585401007387 */ /* 0x001fe20000100a00 */
[----:B------:R-:W-:-:S03]  /*2c170*/  MOV R86, R84 ;  /* 0x0000005400567202 */ /* 0x000fc60000000f00 */
[----:B------:R-:W0:Y:S01]  /*2c180*/  LDS.64 R84, [R80+0x4000] ;  /* 0x0040000050547984 */ /* 0x000e220000000a00 */
[----:B------:R-:W-:Y:S01]  /*2c190*/  MOV R42, R10 ;  /* 0x0000000a002a7202 */ /* 0x000fe20000000f00 */
[----:B------:R-:W-:Y:S01]  /*2c1a0*/  IMAD R17, R0, 0x2, R11 ;  /* 0x0000000200117824 */ /* 0x000fe200078e020b */
[-C--:B------:R-:W-:Y:S02]  /*2c1b0*/  LEA.HI.X.SX32 R9, R9, R3.reuse, 0x1, P1 ;  /* 0x0000000309097211 */ /* 0x080fe400008f0eff */
[CC--:B------:R-:W-:Y:S01]  /*2c1c0*/  LEA R10, P1, R11.reuse, R2.reuse, 0x1 ;  /* 0x000000020b0a7211 */ /* 0x0c0fe200078208ff */
[----:B------:R1:W-:Y:S03]  /*2c1d0*/  STG.E.U16 [R12.64], R16 ;  /* 0x000000100c007986 */ /* 0x0003e6000c101504 */
[----:B------:R-:W-:Y:S01]  /*2c1e0*/  LEA.HI.X.SX32 R11, R11, R3, 0x1, P1 ;  /* 0x000000030b0b7211 */ /* 0x000fe200008f0eff */
[----:B------:R2:W-:Y:S01]  /*2c1f0*/  STG.E.U16 [R14.64], R19 ;  /* 0x000000130e007986 */ /* 0x0005e2000c101504 */
[----:B-1----:R-:W-:-:S02]  /*2c200*/  LEA R12, P1, R17, R2, 0x1 ;  /* 0x00000002110c7211 */ /* 0x002fc400078208ff */
[----:B------:R-:W-:Y:S02]  /*2c210*/  LEA R16, R0, R17, 0x1 ;  /* 0x0000001100107211 */ /* 0x000fe400078e08ff */
[----:B------:R-:W-:Y:S02]  /*2c220*/  LEA.HI.X.SX32 R13, R17, R3, 0x1, P1 ;  /* 0x00000003110d7211 */ /* 0x000fe400008f0eff */
[----:B--2---:R-:W-:Y:S01]  /*2c230*/  LEA R14, P1, R16, R2, 0x1 ;  /* 0x00000002100e7211 */ /* 0x004fe200078208ff */
[----:B------:R-:W-:-:S03]  /*2c240*/  IMAD R17, R0, 0x2, R16 ;  /* 0x0000000200117824 */ /* 0x000fc600078e0210 */
[-C--:B------:R-:W-:Y:S01]  /*2c250*/  LEA.HI.X.SX32 R15, R16, R3.reuse, 0x1, P1 ;  /* 0x00000003100f7211 */ /* 0x080fe200008f0eff */
[----:B------:R-:W-:Y:S01]  /*2c260*/  IMAD R19, R0, 0x2, R17 ;  /* 0x0000000200137824 */ /* 0x000fe200078e0211 */
[CC--:B------:R-:W-:Y:S01]  /*2c270*/  LEA R16, P1, R17.reuse, R2.reuse, 0x1 ;  /* 0x0000000211107211 */ /* 0x0c0fe200078208ff */
[----:B------:R1:W-:Y:S03]  /*2c280*/  STG.E.U16 [R20.64], R24 ;  /* 0x0000001814007986 */ /* 0x0003e6000c101504 */
[----:B------:R-:W-:Y:S01]  /*2c290*/  LEA.HI.X.SX32 R17, R17, R3, 0x1, P1 ;  /* 0x0000000311117211 */ /* 0x000fe200008f0eff */
[----:B0-----:R0:W-:Y:S01]  /*2c2a0*/  STL.64 [R1+0x350], R84 ;  /* 0x0003505401007387 */ /* 0x0011e20000100a00 */
[----:B-1----:R-:W-:-:S03]  /*2c2b0*/  LEA R20, P1, R19, R2, 0x1 ;  /* 0x0000000213147211 */ /* 0x002fc600078208ff */
[----:B------:R-:W-:Y:S01]  /*2c2c0*/  STL.64 [R1+0x348], R88 ;  /* 0x0003485801007387 */ /* 0x000fe20000100a00 */
[----:B------:R-:W-:Y:S01]  /*2c2d0*/  LEA R24, R0, R19, 0x1 ;  /* 0x0000001300187211 */ /* 0x000fe200078e08ff */
[----:B0-----:R-:W-:Y:S02]  /*2c2e0*/  IMAD.MOV.U32 R85, RZ, RZ, R84 ;  /* 0x000000ffff557224 */ /* 0x001fe400078e0054 */
[----:B------:R-:W-:Y:S02]  /*2c2f0*/  IMAD.MOV.U32 R84, RZ, RZ, R88 ;  /* 0x000000ffff547224 */ /* 0x000fe400078e0058 */
[----:B------:R-:W0:Y:S01]  /*2c300*/  LDS.64 R88, [R18+0x5000] ;  /* 0x0050000012587984 */ /* 0x000e220000000a00 */
[----:B------:R-:W-:-:S03]  /*2c310*/  LEA.HI.X.SX32 R21, R19, R3, 0x1, P1 ;  /* 0x0000000313157211 */ /* 0x000fc600008f0eff */
[----:B------:R1:W-:Y:S01]  /*2c320*/  STG.E.U16 [R22.64], R25 ;  /* 0x0000001916007986 */ /* 0x0003e2000c101504 */
[C---:B------:R-:W-:Y:S02]  /*2c330*/  LEA R19, R0.reuse, R24, 0x1 ;  /* 0x0000001800137211 */ /* 0x040fe400078e08ff */
[----:B------:R-:W-:Y:S02]  /*2c340*/  MOV R31, R30 ;  /* 0x0000001e001f7202 */ /* 0x000fe40000000f00 */
[----:B------:R-:W-:Y:S02]  /*2c350*/  LEA R30, R0, R19, 0x1 ;  /* 0x00000013001e7211 */ /* 0x000fe400078e08ff */
[----:B-1----:R-:W-:-:S04]  /*2c360*/  LEA R22, P1, R24, R2, 0x1 ;  /* 0x0000000218167211 */ /* 0x002fc800078208ff */
[-C--:B------:R-:W-:Y:S02]  /*2c370*/  LEA.HI.X.SX32 R23, R24, R3.reuse, 0x1, P1 ;  /* 0x0000000318177211 */ /* 0x080fe400008f0eff */
[CC--:B------:R-:W-:Y:S01]  /*2c380*/  LEA R24, P1, R19.reuse, R2.reuse, 0x1 ;  /* 0x0000000213187211 */ /* 0x0c0fe200078208ff */
[----:B------:R1:W-:Y:S03]  /*2c390*/  STG.E.U16 [R26.64], R42 ;  /* 0x0000002a1a007986 */ /* 0x0003e6000c101504 */
[----:B------:R-:W-:Y:S01]  /*2c3a0*/  LEA.HI.X.SX32 R25, R19, R3, 0x1, P1 ;  /* 0x0000000313197211 */ /* 0x000fe200008f0eff */
[----:B------:R-:W-:Y:S01]  /*2c3b0*/  IMAD R19, R0, 0x2, R30 ;  /* 0x0000000200137824 */ /* 0x000fe200078e021e */
[----:B------:R2:W-:Y:S01]  /*2c3c0*/  STG.E.U16 [R28.64], R31 ;  /* 0x0000001f1c007986 */ /* 0x0005e2000c101504 */
[----:B-1----:R-:W-:-:S04]  /*2c3d0*/  LEA R26, P1, R30, R2, 0x1 ;  /* 0x000000021e1a7211 */ /* 0x002fc800078208ff */
[----:B------:R-:W-:Y:S02]  /*2c3e0*/  LEA.HI.X.SX32 R27, R30, R3, 0x1, P1 ;  /* 0x000000031e1b7211 */ /* 0x000fe400008f0eff */
[CC--:B--2---:R-:W-:Y:S02]  /*2c3f0*/  LEA R28, P1, R19.reuse, R2.reuse, 0x1 ;  /* 0x00000002131c7211 */ /* 0x0c4fe400078208ff */
[C---:B------:R-:W-:Y:S02]  /*2c400*/  LEA R31, R0.reuse, R19, 0x1 ;  /* 0x00000013001f7211 */ /* 0x040fe400078e08ff */
[----:B------:R-:W-:Y:S02]  /*2c410*/  LEA.HI.X.SX32 R29, R19, R3, 0x1, P1 ;  /* 0x00000003131d7211 */ /* 0x000fe400008f0eff */
[C---:B------:R-:W-:Y:S02]  /*2c420*/  LEA R30, P1, R31.reuse, R2, 0x1 ;  /* 0x000000021f1e7211 */ /* 0x040fe400078208ff */
[----:B------:R-:W-:Y:S01]  /*2c430*/  LEA R19, R0, R31, 0x1 ;  /* 0x0000001f00137211 */ /* 0x000fe200078e08ff */
[----:B------:R1:W-:Y:S01]  /*2c440*/  STG.E.U16 [R32.64], R36 ;  /* 0x0000002420007986 */ /* 0x0003e2000c101504 */
[----:B------:R-:W-:-:S03]  /*2c450*/  LEA.HI.X.SX32 R31, R31, R3, 0x1, P1 ;  /* 0x000000031f1f7211 */ /* 0x000fc600008f0eff */
[----:B------:R2:W-:Y:S04]  /*2c460*/  STG.E.U16 [R34.64], R37 ;  /* 0x0000002522007986 */ /* 0x0005e8000c101504 */
[----:B------:R-:W-:Y:S01]  /*2c470*/  STG.E.U16 [R38.64], R54 ;  /* 0x0000003626007986 */ /* 0x000fe2000c101504 */
[CC--:B-1----:R-:W-:Y:S01]  /*2c480*/  LEA R32, P1, R19.reuse, R2.reuse, 0x1 ;  /* 0x0000000213207211 */ /* 0x0c2fe200078208ff */
[C---:B------:R-:W-:Y:S02]  /*2c490*/  IMAD R36, R0.reuse, 0x2, R19 ;  /* 0x0000000200247824 */ /* 0x040fe400078e0213 */
[----:B------:R-:W-:Y:S01]  /*2c4a0*/  STG.E.U16 [R40.64], R43 ;  /* 0x0000002b28007986 */ /* 0x000fe2000c101504 */
[-C--:B------:R-:W-:Y:S01]  /*2c4b0*/  LEA.HI.X.SX32 R33, R19, R3.reuse, 0x1, P1 ;  /* 0x0000000313217211 */ /* 0x080fe200008f0eff */
[----:B------:R-:W-:Y:S01]  /*2c4c0*/  IMAD R19, R0, 0x2, R36 ;  /* 0x0000000200137824 */ /* 0x000fe200078e0224 */
[C---:B--2---:R-:W-:Y:S01]  /*2c4d0*/  LEA R34, P1, R36.reuse, R2, 0x1 ;  /* 0x0000000224227211 */ /* 0x044fe200078208ff */
[----:B------:R-:W-:Y:S04]  /*2c4e0*/  STG.E.U16 [R44.64], R48 ;  /* 0x000000302c007986 */ /* 0x000fe8000c101504 */
[----:B------:R-:W-:Y:S01]  /*2c4f0*/  STG.E.U16 [R46.64], R49 ;  /* 0x000000312e007986 */ /* 0x000fe2000c101504 */
[----:B------:R-:W-:-:S03]  /*2c500*/  LEA.HI.X.SX32 R35, R36, R3, 0x1, P1 ;  /* 0x0000000324237211 */ /* 0x000fc600008f0eff */
[----:B------:R1:W-:Y:S01]  /*2c510*/  STG.E.U16 [R50.64], R83 ;  /* 0x0000005332007986 */ /* 0x0003e2000c101504 */
[----:B------:R-:W-:Y:S01]  /*2c520*/  LEA R36, P1, R19, R2, 0x1 ;  /* 0x0000000213247211 */ /* 0x000fe200078208ff */
[----:B------:R-:W-:Y:S02]  /*2c530*/  IMAD R42, R0, 0x2, R19 ;  /* 0x00000002002a7824 */ /* 0x000fe400078e0213 */
[----:B------:R-:W-:Y:S04]  /*2c540*/  STG.E.U16 [R52.64], R55 ;  /* 0x0000003734007986 */ /* 0x000fe8000c101504 */
[----:B------:R-:W-:Y:S04]  /*2c550*/  STG.E.U16 [R56.64], R78 ;  /* 0x0000004e38007986 */ /* 0x000fe8000c101504 */
[----:B0-----:R-:W-:Y:S01]  /*2c560*/  STL.64 [R1+0x338], R88 ;  /* 0x0003385801007387 */ /* 0x001fe20000100a00 */
[----:B-1----:R-:W-:-:S03]  /*2c570*/  MOV R83, R88 ;  /* 0x0000005800537202 */ /* 0x002fc60000000f00 */
[----:B------:R-:W-:Y:S01]  /*2c580*/  STG.E.U16 [R6.64], R82 ;  /* 0x0000005206007986 */ /* 0x000fe2000c101504 */
[----:B------:R-:W-:-:S03]  /*2c590*/  LEA.HI.X.SX32 R37, R19, R3, 0x1, P1 ;  /* 0x0000000313257211 */ /* 0x000fc600008f0eff */
[----:B------:R-:W0:Y:S04]  /*2c5a0*/  LDS.64 R88, [R81+0x5000] ;  /* 0x0050000051587984 */ /* 0x000e280000000a00 */
[----:B------:R-:W-:Y:S01]  /*2c5b0*/  STG.E.U16 [R76.64], R87 ;  /* 0x000000574c007986 */ /* 0x000fe2000c101504 */
[----:B------:R-:W-:-:S03]  /*2c5c0*/  LEA R38, P1, R42, R2, 0x1 ;  /* 0x000000022a267211 */ /* 0x000fc600078208ff */
[----:B------:R-:W-:Y:S01]  /*2c5d0*/  STG.E.U16 [R74.64], R86 ;  /* 0x000000564a007986 */ /* 0x000fe2000c101504 */
[----:B------:R-:W-:-:S03]  /*2c5e0*/  LEA R19, R0, R42, 0x1 ;  /* 0x0000002a00137211 */ /* 0x000fc600078e08ff */
[----:B------:R-:W1:Y:S01]  /*2c5f0*/  LDS.64 R86, [R79+0x5000] ;  /* 0x005000004f567984 */ /* 0x000e620000000a00 */
[----:B------:R-:W-:Y:S02]  /*2c600*/  LEA.HI.X.SX32 R39, R42, R3, 0x1, P1 ;  /* 0x000000032a277211 */ /* 0x000fe400008f0eff */
[CC--:B------:R-:W-:Y:S02]  /*2c610*/  LEA R40, P1, R19.reuse, R2.reuse, 0x1 ;  /* 0x0000000213287211 */ /* 0x0c0fe400078208ff */
[C---:B------:R-:W-:Y:S02]  /*2c620*/  LEA R43, R0.reuse, R19, 0x1 ;  /* 0x00000013002b7211 */ /* 0x040fe400078e08ff */
[----:B------:R-:W-:Y:S02]  /*2c630*/  LEA.HI.X.SX32 R41, R19, R3, 0x1, P1 ;  /* 0x0000000313297211 */ /* 0x000fe400008f0eff */
[----:B------:R-:W-:Y:S02]  /*2c640*/  LEA R42, P1, R43, R2, 0x1 ;  /* 0x000000022b2a7211 */ /* 0x000fe400078208ff */
[----:B------:R-:W-:-:S02]  /*2c650*/  LEA R19, R0, R43, 0x1 ;  /* 0x0000002b00137211 */ /* 0x000fc400078e08ff */
[----:B------:R-:W-:Y:S02]  /*2c660*/  LEA.HI.X.SX32 R43, R43, R3, 0x1, P1 ;  /* 0x000000032b2b7211 */ /* 0x000fe400008f0eff */
[----:B------:R-:W-:Y:S01]  /*2c670*/  LEA R44, P1, R19, R2, 0x1 ;  /* 0x00000002132c7211 */ /* 0x000fe200078208ff */
[----:B------:R-:W-:-:S03]  /*2c680*/  IMAD R48, R0, 0x2, R19 ;  /* 0x0000000200307824 */ /* 0x000fc600078e0213 */
[----:B------:R-:W-:Y:S01]  /*2c690*/  LEA.HI.X.SX32 R45, R19, R3, 0x1, P1 ;  /* 0x00000003132d7211 */ /* 0x000fe200008f0eff */
[----:B------:R-:W-:Y:S01]  /*2c6a0*/  IMAD R19, R0, 0x2, R48 ;  /* 0x0000000200137824 */ /* 0x000fe200078e0230 */
[----:B------:R-:W-:-:S03]  /*2c6b0*/  LEA R46, P1, R48, R2, 0x1 ;  /* 0x00000002302e7211 */ /* 0x000fc600078208ff */
[----:B------:R-:W-:Y:S01]  /*2c6c0*/  IMAD R54, R0, 0x2, R19 ;  /* 0x0000000200367824 */ /* 0x000fe200078e0213 */
[----:B------:R-:W-:Y:S02]  /*2c6d0*/  LEA.HI.X.SX32 R47, R48, R3, 0x1, P1 ;  /* 0x00000003302f7211 */ /* 0x000fe400008f0eff */
[----:B------:R-:W-:-:S04]  /*2c6e0*/  LEA R48, P1, R19, R2, 0x1 ;  /* 0x0000000213307211 */ /* 0x000fc800078208ff */
[-C--:B------:R-:W-:Y:S02]  /*2c6f0*/  LEA.HI.X.SX32 R49, R19, R3.reuse, 0x1, P1 ;  /* 0x0000000313317211 */ /* 0x080fe400008f0eff */
[----:B------:R-:W-:Y:S02]  /*2c700*/  LEA R50, P1, R54, R2, 0x1 ;  /* 0x0000000236327211 */ /* 0x000fe400078208ff */
[----:B------:R-:W-:Y:S02]  /*2c710*/  LEA R19, R0, R54, 0x1 ;  /* 0x0000003600137211 */ /* 0x000fe400078e08ff */
[----:B------:R-:W-:Y:S01]  /*2c720*/  LEA.HI.X.SX32 R51, R54, R3, 0x1, P1 ;  /* 0x0000000336337211 */ /* 0x000fe200008f0eff */
[----:B0-----:R0:W-:Y:S01]  /*2c730*/  STL.64 [R1+0x328], R88 ;  /* 0x0003285801007387 */ /* 0x0011e20000100a00 */
[C---:B------:R-:W-:Y:S02]  /*2c740*/  LEA R52, P1, R19.reuse, R2, 0x1 ;  /* 0x0000000213347211 */ /* 0x040fe400078208ff */
[----:B------:R-:W-:Y:S01]  /*2c750*/  LEA R55, R0, R19, 0x1 ;  /* 0x0000001300377211 */ /* 0x000fe200078e08ff */
[----:B------:R-:W-:Y:S01]  /*2c760*/  STL.64 [R1+0x318], R92 ;  /* 0x0003185c01007387 */ /* 0x000fe20000100a00 */
[----:B-1----:R-:W-:Y:S01]  /*2c770*/  IMAD.MOV.U32 R75, RZ, RZ, R86 ;  /* 0x000000ffff4b7224 */ /* 0x002fe200078e0056 */
[----:B------:R-:W-:-:S02]  /*2c780*/  LEA.HI.X.SX32 R53, R19, R3, 0x1, P1 ;  /* 0x0000000313357211 */ /* 0x000fc400008f0eff */
[----:B------:R-:W-:Y:S01]  /*2c790*/  STL.64 [R1+0x300], R86 ;  /* 0x0003005601007387 */ /* 0x000fe20000100a00 */
[----:B------:R-:W-:-:S03]  /*2c7a0*/  LEA R54, P1, R55, R2, 0x1 ;  /* 0x0000000237367211 */ /* 0x000fc600078208ff */
[----:B------:R1:W-:Y:S01]  /*2c7b0*/  STG.E.U16 [R72.64], R85 ;  /* 0x0000005548007986 */ /* 0x0003e2000c101504 */
[----:B------:R-:W-:-:S03]  /*2c7c0*/  LEA R19, R0, R55, 0x1 ;  /* 0x0000003700137211 */ /* 0x000fc600078e08ff */
[----:B------:R-:W2:Y:S04]  /*2c7d0*/  LDS.64 R86, [R18+0x6000] ;  /* 0x0060000012567984 */ /* 0x000ea80000000a00 */
[----:B------:R-:W-:Y:S04]  /*2c7e0*/  STG.E.U16 [R70.64], R84 ;  /* 0x0000005446007986 */ /* 0x000fe8000c101504 */
[----:B------:R-:W3:Y:S01]  /*2c7f0*/  LDS.64 R84, [R81+0x6000] ;  /* 0x0060000051547984 */ /* 0x000ee20000000a00 */
[----:B------:R-:W-:Y:S01]  /*2c800*/  LEA.HI.X.SX32 R55, R55, R3, 0x1, P1 ;  /* 0x0000000337377211 */ /* 0x000fe200008f0eff */
[----:B------:R-:W-:Y:S01]  /*2c810*/  IMAD R78, R0, 0x2, R19 ;  /* 0x00000002004e7824 */ /* 0x000fe200078e0213 */
[----:B------:R-:W-:-:S04]  /*2c820*/  LEA R56, P1, R19, R2, 0x1 ;  /* 0x0000000213387211 */ /* 0x000fc800078208ff */
[-C--:B------:R-:W-:Y:S01]  /*2c830*/  LEA.HI.X.SX32 R57, R19, R3.reuse, 0x1, P1 ;  /* 0x0000000313397211 */ /* 0x080fe200008f0eff */
[----:B------:R-:W-:Y:S01]  /*2c840*/  IMAD R19, R0, 0x2, R78 ;  /* 0x0000000200137824 */ /* 0x000fe200078e024e */
[C---:B------:R-:W-:Y:S02]  /*2c850*/  LEA R6, P1, R78.reuse, R2, 0x1 ;  /* 0x000000024e067211 */ /* 0x040fe400078208ff */
[----:B------:R-:W-:Y:S02]  /*2c860*/  MOV R82, R88 ;  /* 0x0000005800527202 */ /* 0x000fe40000000f00 */
[----:B------:R-:W-:Y:S01]  /*2c870*/  LEA.HI.X.SX32 R7, R78, R3, 0x1, P1 ;  /* 0x000000034e077211 */ /* 0x000fe200008f0eff */
[----:B------:R-:W-:Y:S01]  /*2c880*/  IMAD R78, R0, 0x2, R19 ;  /* 0x00000002004e7824 */ /* 0x000fe200078e0213 */
[----:B0-----:R-:W-:-:S04]  /*2c890*/  LEA R88, P1, R19, R2, 0x1 ;  /* 0x0000000213587211 */ /* 0x001fc800078208ff */
[-C--:B------:R-:W-:Y:S02]  /*2c8a0*/  LEA.HI.X.SX32 R89, R19, R3.reuse, 0x1, P1 ;  /* 0x0000000313597211 */ /* 0x080fe400008f0eff */
[----:B------:R-:W-:Y:S02]  /*2c8b0*/  LEA R90, P1, R78, R2, 0x1 ;  /* 0x000000024e5a7211 */ /* 0x000fe400078208ff */
[----:B------:R-:W-:Y:S02]  /*2c8c0*/  LEA R19, R0, R78, 0x1 ;  /* 0x0000004e00137211 */ /* 0x000fe400078e08ff */
[----:B------:R-:W-:Y:S02]  /*2c8d0*/  LEA.HI.X.SX32 R91, R78, R3, 0x1, P1 ;  /* 0x000000034e5b7211 */ /* 0x000fe400008f0eff */
[----:B------:R-:W-:Y:S02]  /*2c8e0*/  LEA R94, P1, R19, R2, 0x1 ;  /* 0x00000002135e7211 */ /* 0x000fe400078208ff */
[----:B------:R-:W-:-:S02]  /*2c8f0*/  LEA R74, R0, R19, 0x1 ;  /* 0x00000013004a7211 */ /* 0x000fc400078e08ff */
[-C--:B------:R-:W-:Y:S02]  /*2c900*/  LEA.HI.X.SX32 R95, R19, R3.reuse, 0x1, P1 ;  /* 0x00000003135f7211 */ /* 0x080fe400008f0eff */
[----:B------:R-:W-:Y:S02]  /*2c910*/  LEA R96, P1, R74, R2, 0x1 ;  /* 0x000000024a607211 */ /* 0x000fe400078208ff */
[----:B------:R-:W-:Y:S02]  /*2c920*/  LEA R19, R0, R74, 0x1 ;  /* 0x0000004a00137211 */ /* 0x000fe400078e08ff */
[----:B------:R-:W-:Y:S02]  /*2c930*/  LEA.HI.X.SX32 R97, R74, R3, 0x1, P1 ;  /* 0x000000034a617211 */ /* 0x000fe400008f0eff */
[----:B------:R-:W-:Y:S01]  /*2c940*/  LEA R100, P1, R19, R2, 0x1 ;  /* 0x0000000213647211 */ /* 0x000fe200078208ff */
[----:B-1----:R-:W-:Y:S02]  /*2c950*/  IMAD R72, R0, 0x2, R19 ;  /* 0x0000000200487824 */ /* 0x002fe400078e0213 */
[----:B------:R-:W-:Y:S01]  /*2c960*/  IMAD.MOV.U32 R76, RZ, RZ, R92 ;  /* 0x000000ffff4c7224 */ /* 0x000fe200078e005c */
[----:B--2---:R-:W-:Y:S01]  /*2c970*/  STL.64 [R1+0x2e8], R86 ;  /* 0x0002e85601007387 */ /* 0x004fe20000100a00 */
[----:B------:R-:W-:-:S02]  /*2c980*/  MOV R73, R86 ;  /* 0x0000005600497202 */ /* 0x000fc40000000f00 */
[----:B------:R-:W-:Y:S01]  /*2c990*/  LEA.HI.X.SX32 R101, R19, R3, 0x1, P1 ;  /* 0x0000000313657211 */ /* 0x000fe200008f0eff */
[----:B---3--:R-:W-:Y:S01]  /*2c9a0*/  STL.64 [R1+0x2d0], R84 ;  /* 0x0002d05401007387 */ /* 0x008fe20000100a00 */
[----:B------:R-:W-:Y:S02]  /*2c9b0*/  LEA R98, P1, R72, R2, 0x1 ;  /* 0x0000000248627211 */ /* 0x000fe400078208ff */
[----:B------:R-:W-:Y:S01]  /*2c9c0*/  MOV R71, R84 ;  /* 0x0000005400477202 */ /* 0x000fe20000000f00 */
[----:B------:R-:W-:Y:S01]  /*2c9d0*/  STG.E.U16 [R68.64], R83 ;  /* 0x0000005344007986 */ /* 0x000fe2000c101504 */
[----:B------:R-:W-:-:S03]  /*2c9e0*/  IMAD R19, R0, 0x2, R72 ;  /* 0x0000000200137824 */ /* 0x000fc600078e0248 */
[----:B------:R-:W0:Y:S01]  /*2c9f0*/  LDS.64 R84, [R80+0x6000] ;  /* 0x0060000050547984 */ /* 0x000e220000000a00 */
[----:B------:R-:W-:-:S03]  /*2ca00*/  LEA.HI.X.SX32 R99, R72, R3, 0x1, P1 ;  /* 0x0000000348637211 */ /* 0x000fc600008f0eff */
[----:B------:R-:W-:Y:S04]  /*2ca10*/  STG.E.U16 [R66.64], R82 ;  /* 0x0000005242007986 */ /* 0x000fe8000c101504 */
[----:B------:R-:W1:Y:S04]  /*2ca20*/  LDS.64 R82, [R79+0x6000] ;  /* 0x006000004f527984 */ /* 0x000e680000000a00 */
[----:B------:R-:W-:Y:S04]  /*2ca30*/  STG.E.U16 [R64.64], R76 ;  /* 0x0000004c40007986 */ /* 0x000fe8000c101504 */
[----:B------:R-:W2:Y:S04]  /*2ca40*/  LDS.64 R76, [R18+0x7000] ;  /* 0x00700000124c7984 */ /* 0x000ea80000000a00 */
[----:B------:R-:W-:Y:S04]  /*2ca50*/  STG.E.U16 [R62.64], R75 ;  /* 0x0000004b3e007986 */ /* 0x000fe8000c101504 */
[----:B------:R-:W3:Y:S04]  /*2ca60*/  LDS.64 R74, [R81+0x7000] ;  /* 0x00700000514a7984 */ /* 0x000ee80000000a00 */
[----:B------:R-:W-:Y:S04]  /*2ca70*/  STG.E.U16 [R60.64], R73 ;  /* 0x000000493c007986 */ /* 0x000fe8000c101504 */
[----:B------:R-:W4:Y:S04]  /*2ca80*/  LDS.64 R72, [R80+0x7000] ;  /* 0x0070000050487984 */ /* 0x000f280000000a00 */
[----:B------:R-:W4:Y:S01]  /*2ca90*/  LDS.64 R60, [R79+0x7000] ;  /* 0x007000004f3c7984 */ /* 0x000f220000000a00 */
[----:B------:R-:W-:Y:S01]  /*2caa0*/  LEA R106, P1, R19, R2, 0x1 ;  /* 0x00000002136a7211 */ /* 0x000fe200078208ff */
[----:B------:R-:W-:-:S02]  /*2cab0*/  IMAD R70, R0, 0x2, R19 ;  /* 0x0000000200467824 */ /* 0x000fc400078e0213 */
[----:B0-----:R-:W-:Y:S01]  /*2cac0*/  STL.64 [R1+0x2b0], R84 ;  /* 0x0002b05401007387 */ /* 0x001fe20000100a00 */
[-C--:B------:R-:W-:Y:S02]  /*2cad0*/  LEA.HI.X.SX32 R107, R19, R3.reuse, 0x1, P1 ;  /* 0x00000003136b7211 */ /* 0x080fe400008f0eff */
[----:B------:R-:W-:Y:S02]  /*2cae0*/  LEA R104, P1, R70, R2, 0x1 ;  /* 0x0000000246687211 */ /* 0x000fe400078208ff */
[----:B------:R-:W-:Y:S01]  /*2caf0*/  LEA R19, R0, R70, 0x1 ;  /* 0x0000004600137211 */ /* 0x000fe200078e08ff */
[----:B-1----:R-:W-:Y:S01]  /*2cb00*/  STL.64 [R1+0x2a8], R82 ;  /* 0x0002a85201007387 */ /* 0x002fe20000100a00 */
[----:B------:R-:W-:-:S03]  /*2cb10*/  LEA.HI.X.SX32 R105, R70, R3, 0x1, P1 ;  /* 0x0000000346697211 */ /* 0x000fc600008f0eff */
[----:B------:R0:W-:Y:S04]  /*2cb20*/  STG.E.U16 [R58.64], R71 ;  /* 0x000000473a007986 */ /* 0x0001e8000c101504 */
[----:B--2---:R-:W-:Y:S01]  /*2cb30*/  STL.64 [R1+0x298], R76 ;  /* 0x0002984c01007387 */ /* 0x004fe20000100a00 */
[C---:B------:R-:W-:Y:S02]  /*2cb40*/  LEA R102, P1, R19.reuse, R2, 0x1 ;  /* 0x0000000213667211 */ /* 0x040fe400078208ff */
[----:B------:R-:W-:Y:S01]  /*2cb50*/  LEA R66, R0, R19, 0x1 ;  /* 0x0000001300427211 */ /* 0x000fe200078e08ff */
[----:B---3--:R-:W-:Y:S01]  /*2cb60*/  STL.64 [R1+0x278], R74 ;  /* 0x0002784a01007387 */ /* 0x008fe20000100a00 */
[----:B------:R-:W-:-:S03]  /*2cb70*/  LEA.HI.X.SX32 R103, R19, R3, 0x1, P1 ;  /* 0x0000000313677211 */ /* 0x000fc600008f0eff */
[----:B----4-:R-:W-:Y:S04]  /*2cb80*/  STL.64 [R1+0x268], R72 ;  /* 0x0002684801007387 */ /* 0x010fe80000100a00 */
[----:B------:R-:W-:Y:S01]  /*2cb90*/  STL.64 [R1+0x258], R60 ;  /* 0x0002583c01007387 */ /* 0x000fe20000100a00 */
[----:B0-----:R-:W-:-:S03]  /*2cba0*/  IMAD.MOV.U32 R59, RZ, RZ, R60 ;  /* 0x000000ffff3b7224 */ /* 0x001fc600078e003c */
[----:B------:R-:W0:Y:S01]  /*2cbb0*/  LDS.64 R60, [R18+0x8000] ;  /* 0x00800000123c7984 */ /* 0x000e220000000a00 */
[----:B------:R-:W-:Y:S02]  /*2cbc0*/  LEA R112, P1, R66, R2, 0x1 ;  /* 0x0000000242707211 */ /* 0x000fe400078208ff */
[----:B------:R-:W-:Y:S02]  /*2cbd0*/  LEA R19, R0, R66, 0x1 ;  /* 0x0000004200137211 */ /* 0x000fe400078e08ff */
        /* <DEDUP_REMOVED lines=17> */
[----:B------:R-:W-:Y:S01]  /*2ccf0*/  LEA R19, R0, R58, 0x1 ;  /* 0x0000003a00137211 */ /* 0x000fe200078e08ff */
[----:B0-----:R-:W-:Y:S01]  /*2cd00*/  STL.64 [R1+0x240], R60 ;  /* 0x0002403c01007387 */ /* 0x001fe20000100a00 */
[----:B------:R-:W-:Y:S02]  /*2cd10*/  LEA.HI.X.SX32 R123, R58, R3, 0x1, P1 ;  /* 0x000000033a7b7211 */ /* 0x000fe400008f0eff */
[----:B------:R-:W-:Y:S02]  /*2cd20*/  MOV R58, R60 ;  /* 0x0000003c003a7202 */ /* 0x000fe40000000f00 */
[----:B------:R-:W0:Y:S01]  /*2cd30*/  LDS.64 R60, [R81+0x8000] ;  /* 0x00800000513c7984 */ /* 0x000e220000000a00 */
[----:B------:R-:W-:Y:S01]  /*2cd40*/  IMAD.MOV.U32 R68, RZ, RZ, R84 ;  /* 0x000000ffff447224 */ /* 0x000fe200078e0054 */
[----:B------:R-:W-:Y:S01]  /*2cd50*/  MOV R66, R76 ;  /* 0x0000004c00427202 */ /* 0x000fe20000000f00 */
[----:B------:R-:W-:-:S03]  /*2cd60*/  IMAD.MOV.U32 R67, RZ, RZ, R82 ;  /* 0x000000ffff437224 */ /* 0x000fc600078e0052 */
[----:B------:R1:W-:Y:S04]  /*2cd70*/  STG.E.U16 [R4.64], R68 ;  /* 0x0000004404007986 */ /* 0x0003e8000c101504 */
[----:B------:R2:W-:Y:S04]  /*2cd80*/  STG.E.U16 [R8.64], R67 ;  /* 0x0000004308007986 */ /* 0x0005e8000c101504 */
[----:B------:R-:W-:Y:S04]  /*2cd90*/  STG.E.U16 [R10.64], R66 ;  /* 0x000000420a007986 */ /* 0x000fe8000c101504 */
[----:B------:R-:W3:Y:S01]  /*2cda0*/  LDS.64 R10, [R80+0x8000] ;  /* 0x00800000500a7984 */ /* 0x000ee20000000a00 */
[----:B------:R-:W-:Y:S01]  /*2cdb0*/  MOV R65, R74 ;  /* 0x0000004a00417202 */ /* 0x000fe20000000f00 */
[----:B-1----:R-:W-:Y:S01]  /*2cdc0*/  IMAD R4, R0, 0x2, R19 ;  /* 0x0000000200047824 */ /* 0x002fe200078e0213 */
[----:B------:R-:W-:-:S03]  /*2cdd0*/  LEA R120, P1, R19, R2, 0x1 ;  /* 0x0000000213787211 */ /* 0x000fc600078208ff */
[----:B------:R-:W-:Y:S04]  /*2cde0*/  STG.E.U16 [R12.64], R65 ;  /* 0x000000410c007986 */ /* 0x000fe8000c101504 */
[----:B------:R-:W1:Y:S01]  /*2cdf0*/  LDS.64 R12, [R79+0x8000] ;  /* 0x008000004f0c7984 */ /* 0x000e620000000a00 */
[----:B------:R-:W-:Y:S01]  /*2ce00*/  LEA.HI.X.SX32 R121, R19, R3, 0x1, P1 ;  /* 0x0000000313797211 */ /* 0x000fe200008f0eff */
[----:B------:R-:W-:Y:S01]  /*2ce10*/  IMAD R5, R0, 0x2, R4 ;  /* 0x0000000200057824 */ /* 0x000fe200078e0204 */
[----:B------:R-:W-:-:S04]  /*2ce20*/  LEA R124, P1, R4, R2, 0x1 ;  /* 0x00000002047c7211 */ /* 0x000fc800078208ff */
[----:B------:R-:W-:Y:S01]  /*2ce30*/  LEA.HI.X.SX32 R125, R4, R3, 0x1, P1 ;  /* 0x00000003047d7211 */ /* 0x000fe200008f0eff */
[----:B0-----:R0:W-:Y:S01]  /*2ce40*/  STL.64 [R1+0x230], R60 ;  /* 0x0002303c01007387 */ /* 0x0011e20000100a00 */
[----:B--2---:R-:W-:Y:S01]  /*2ce50*/  MOV R9, R60 ;  /* 0x0000003c00097202 */ /* 0x004fe20000000f00 */
[----:B------:R-:W-:Y:S01]  /*2ce60*/  IMAD R4, R0, 0x2, R5 ;  /* 0x0000000200047824 */ /* 0x000fe200078e0205 */
[----:B0-----:R-:W-:-:S04]  /*2ce70*/  LEA R60, P1, R5, R2, 0x1 ;  /* 0x00000002053c7211 */ /* 0x001fc800078208ff */
[----:B------:R-:W-:-:S05]  /*2ce80*/  LEA.HI.X.SX32 R61, R5, R3, 0x1, P1 ;  /* 0x00000003053d7211 */ /* 0x000fca00008f0eff */
[----:B------:R0:W-:Y:S01]  /*2ce90*/  STL.64 [R1], R60 ;  /* 0x0000003c01007387 */ /* 0x0001e20000100a00 */
[----:B------:R-:W-:-:S03]  /*2cea0*/  LEA R5, R0, R4, 0x1 ;  /* 0x0000000400057211 */ /* 0x000fc600078e08ff */
[----:B---3--:R-:W-:Y:S01]  /*2ceb0*/  STL.64 [R1+0x228], R10 ;  /* 0x0002280a01007387 */ /* 0x008fe20000100a00 */
[----:B0-----:R-:W-:-:S04]  /*2cec0*/  LEA R60, P1, R4, R2, 0x1 ;  /* 0x00000002043c7211 */ /* 0x001fc800078208ff */
[----:B------:R-:W-:-:S05]  /*2ced0*/  LEA.HI.X.SX32 R61, R4, R3, 0x1, P1 ;  /* 0x00000003043d7211 */ /* 0x000fca00008f0eff */
[----:B------:R0:W-:Y:S01]  /*2cee0*/  STL.64 [R1+0x88], R60 ;  /* 0x0000883c01007387 */ /* 0x0001e20000100a00 */
[----:B------:R-:W-:-:S03]  /*2cef0*/  IMAD R4, R0, 0x2, R5 ;  /* 0x0000000200047824 */ /* 0x000fc600078e0205 */
[----:B-1----:R-:W-:Y:S01]  /*2cf00*/  STL.64 [R1+0x218], R12 ;  /* 0x0002180c01007387 */ /* 0x002fe20000100a00 */
[----:B0-----:R-:W-:-:S04]  /*2cf10*/  LEA R60, P1, R5, R2, 0x1 ;  /* 0x00000002053c7211 */ /* 0x001fc800078208ff */
[----:B------:R-:W-:-:S05]  /*2cf20*/  LEA.HI.X.SX32 R61, R5, R3, 0x1, P1 ;  /* 0x00000003053d7211 */ /* 0x000fca00008f0eff */
[----:B------:R0:W-:Y:S01]  /*2cf30*/  STL.64 [R1+0x8], R60 ;  /* 0x0000083c01007387 */ /* 0x0001e20000100a00 */
[----:B------:R-:W-:Y:S01]  /*2cf40*/  IMAD.MOV.U32 R63, RZ, RZ, R72 ;  /* 0x000000ffff3f7224 */ /* 0x000fe200078e0048 */
[----:B0-----:R-:W-:-:S04]  /*2cf50*/  LEA R60, P1, R4, R2, 0x1 ;  /* 0x00000002043c7211 */ /* 0x001fc800078208ff */
[----:B------:R-:W-:Y:S01]  /*2cf60*/  LEA.HI.X.SX32 R61, R4, R3, 0x1, P1 ;  /* 0x00000003043d7211 */ /* 0x000fe200008f0eff */
[----:B------:R0:W-:Y:S04]  /*2cf70*/  STG.E.U16 [R14.64], R63 ;  /* 0x0000003f0e007986 */ /* 0x0001e8000c101504 */
[----:B------:R-:W-:Y:S04]  /*2cf80*/  STL.64 [R1+0x80], R60 ;  /* 0x0000803c01007387 */ /* 0x000fe80000100a00 */
[----:B------:R-:W1:Y:S04]  /*2cf90*/  LDS.64 R60, [R18+0x9000] ;  /* 0x00900000123c7984 */ /* 0x000e680000000a00 */
[----:B------:R-:W-:Y:S04]  /*2cfa0*/  STG.E.U16 [R16.64], R59 ;  /* 0x0000003b10007986 */ /* 0x000fe8000c101504 */
[----:B------:R-:W2:Y:S01]  /*2cfb0*/  LDS.64 R16, [R81+0x9000] ;  /* 0x0090000051107984 */ /* 0x000ea20000000a00 */
[----:B------:R-:W-:-:S04]  /*2cfc0*/  LEA R5, R0, R4, 0x1 ;  /* 0x0000000400057211 */ /* 0x000fc800078e08ff */
[----:B0-----:R-:W-:-:S04]  /*2cfd0*/  LEA R14, P1, R5, R2, 0x1 ;  /* 0x00000002050e7211 */ /* 0x001fc800078208ff */
[----:B------:R-:W-:Y:S01]  /*2cfe0*/  LEA.HI.X.SX32 R15, R5, R3, 0x1, P1 ;  /* 0x00000003050f7211 */ /* 0x000fe200008f0eff */
[----:B------:R-:W-:Y:S01]  /*2cff0*/  IMAD R4, R0, 0x2, R5 ;  /* 0x0000000200047824 */ /* 0x000fe200078e0205 */
[----:B-1----:R-:W-:Y:S04]  /*2d000*/  STL.64 [R1+0x210], R60 ;  /* 0x0002103c01007387 */ /* 0x002fe80000100a00 */
[----:B------:R0:W-:Y:S04]  /*2d010*/  STL.64 [R1+0x10], R14 ;  /* 0x0000100e01007387 */ /* 0x0001e80000100a00 */
[----:B--2---:R-:W-:Y:S01]  /*2d020*/  STL.64 [R1+0x200], R16 ;  /* 0x0002001001007387 */ /* 0x004fe20000100a00 */
[----:B------:R-:W-:-:S03]  /*2d030*/  MOV R11, R16 ;  /* 0x00000010000b7202 */ /* 0x000fc60000000f00 */
[----:B------:R-:W1:Y:S01]  /*2d040*/  LDS.64 R16, [R80+0x9000] ;  /* 0x0090000050107984 */ /* 0x000e620000000a00 */
[----:B0-----:R-:W-:Y:S01]  /*2d050*/  LEA R14, P1, R4, R2, 0x1 ;  /* 0x00000002040e7211 */ /* 0x001fe200078208ff */
[----:B------:R-:W-:-:S03]  /*2d060*/  IMAD R5, R0, 0x2, R4 ;  /* 0x0000000200057824 */ /* 0x000fc600078e0204 */
[----:B------:R-:W-:-:S05]  /*2d070*/  LEA.HI.X.SX32 R15, R4, R3, 0x1, P1 ;  /* 0x00000003040f7211 */ /* 0x000fca00008f0eff */
[----:B------:R0:W-:Y:S02]  /*2d080*/  STL.64 [R1+0x18], R14 ;  /* 0x0000180e01007387 */ /* 0x0001e40000100a00 */
[----:B0-----:R-:W-:-:S04]  /*2d090*/  LEA R14, P1, R5, R2, 0x1 ;  /* 0x00000002050e7211 */ /* 0x001fc800078208ff */
[----:B------:R-:W-:-:S05]  /*2d0a0*/  LEA.HI.X.SX32 R15, R5, R3, 0x1, P1 ;  /* 0x00000003050f7211 */ /* 0x000fca00008f0eff */
[----:B------:R0:W-:Y:S04]  /*2d0b0*/  STL.64 [R1+0x20], R14 ;  /* 0x0000200e01007387 */ /* 0x0001e80000100a00 */
[----:B-1----:R-:W-:Y:S01]  /*2d0c0*/  STL.64 [R1+0x1d8], R16 ;  /* 0x0001d81001007387 */ /* 0x002fe20000100a00 */
[----:B------:R-:W-:-:S03]  /*2d0d0*/  IMAD.MOV.U32 R8, RZ, RZ, R16 ;  /* 0x000000ffff087224 */ /* 0x000fc600078e0010 */
[----:B------:R-:W1:Y:S01]  /*2d0e0*/  LDS.64 R16, [R79+0x9000] ;  /* 0x009000004f107984 */ /* 0x000e620000000a00 */
[----:B------:R-:W-:-:S05]  /*2d0f0*/  IMAD R4, R0, 0x2, R5 ;  /* 0x0000000200047824 */ /* 0x000fca00078e0205 */
[----:B0-----:R-:W-:-:S04]  /*2d100*/  LEA R14, P1, R4, R2, 0x1 ;  /* 0x00000002040e7211 */ /* 0x001fc800078208ff */
[----:B------:R-:W-:Y:S01]  /*2d110*/  LEA.HI.X.SX32 R15, R4, R3, 0x1, P1 ;  /* 0x00000003040f7211 */ /* 0x000fe200008f0eff */
[----:B------:R-:W-:Y:S04]  /*2d120*/  STG.E.U16 [R20.64], R58 ;  /* 0x0000003a14007986 */ /* 0x000fe8000c101504 */
[----:B------:R0:W-:Y:S04]  /*2d130*/  STG.E.U16 [R22.64], R9 ;  /* 0x0000000916007986 */ /* 0x0001e8000c101504 */
[----:B------:R2:W-:Y:S01]  /*2d140*/  STL.64 [R1+0x78], R14 ;  /* 0x0000780e01007387 */ /* 0x0005e20000100a00 */
[----:B------:R-:W-:-:S03]  /*2d150*/  LEA R5, R0, R4, 0x1 ;  /* 0x0000000400057211 */ /* 0x000fc600078e08ff */
[----:B-1----:R-:W-:Y:S01]  /*2d160*/  STL.64 [R1+0x1d0], R16 ;  /* 0x0001d01001007387 */ /* 0x002fe20000100a00 */
[----:B0-----:R-:W-:-:S03]  /*2d170*/  IMAD.MOV.U32 R9, RZ, RZ, R16 ;  /* 0x000000ffff097224 */ /* 0x001fc600078e0010 */
[----:B------:R-:W0:Y:S01]  /*2d180*/  LDS.64 R16, [R18+0xa000] ;  /* 0x00a0000012107984 */ /* 0x000e220000000a00 */
[C---:B--2---:R-:W-:Y:S02]  /*2d190*/  LEA R14, P1, R5.reuse, R2, 0x1 ;  /* 0x00000002050e7211 */ /* 0x044fe400078208ff */
[----:B------:R-:W-:Y:S02]  /*2d1a0*/  LEA R4, R0, R5, 0x1 ;  /* 0x0000000500047211 */ /* 0x000fe400078e08ff */
[----:B------:R-:W-:-:S05]  /*2d1b0*/  LEA.HI.X.SX32 R15, R5, R3, 0x1, P1 ;  /* 0x00000003050f7211 */ /* 0x000fca00008f0eff */
[----:B------:R1:W-:Y:S01]  /*2d1c0*/  STL.64 [R1+0x28], R14 ;  /* 0x0000280e01007387 */ /* 0x0003e20000100a00 */
[----:B------:R-:W-:Y:S02]  /*2d1d0*/  LOP3.LUT R23, R18, 0x8, RZ, 0x3c, !PT ;  /* 0x0000000812177812 */ /* 0x000fe400078e3cff */
[----:B-1----:R-:W-:-:S04]  /*2d1e0*/  LEA R14, P1, R4, R2, 0x1 ;  /* 0x00000002040e7211 */ /* 0x002fc800078208ff */
[----:B------:R-:W-:Y:S01]  /*2d1f0*/  LEA.HI.X.SX32 R15, R4, R3, 0x1, P1 ;  /* 0x00000003040f7211 */ /* 0x000fe200008f0eff */
[----:B------:R1:W-:Y:S04]  /*2d200*/  STG.E.U16 [R24.64], R10 ;  /* 0x0000000a18007986 */ /* 0x0003e8000c101504 */
[----:B------:R2:W-:Y:S04]  /*2d210*/  STL.64 [R1+0x70], R14 ;  /* 0x0000700e01007387 */ /* 0x0005e80000100a00 */
[----:B0-----:R-:W-:Y:S01]  /*2d220*/  STL.64 [R1+0x1c0], R16 ;  /* 0x0001c01001007387 */ /* 0x001fe20000100a00 */
[----:B-1----:R-:W-:-:S03]  /*2d230*/  MOV R10, R16 ;  /* 0x00000010000a7202 */ /* 0x002fc60000000f00 */
[----:B------:R-:W0:Y:S01]  /*2d240*/  LDS.64 R16, [R23+0xa000] ;  /* 0x00a0000017107984 */ /* 0x000e220000000a00 */
[----:B------:R-:W-:-:S04]  /*2d250*/  LEA R5, R0, R4, 0x1 ;  /* 0x0000000400057211 */ /* 0x000fc800078e08ff */
[C---:B--2---:R-:W-:Y:S01]  /*2d260*/  LEA R14, P1, R5.reuse, R2, 0x1 ;  /* 0x00000002050e7211 */ /* 0x044fe200078208ff */
[----:B------:R1:W-:Y:S03]  /*2d270*/  STG.E.U16 [R26.64], R12 ;  /* 0x0000000c1a007986 */ /* 0x0003e6000c101504 */
[----:B------:R-:W-:-:S05]  /*2d280*/  LEA.HI.X.SX32 R15, R5, R3, 0x1, P1 ;  /* 0x00000003050f7211 */ /* 0x000fca00008f0eff */
[----:B------:R2:W-:Y:S01]  /*2d290*/  STL.64 [R1+0x30], R14 ;  /* 0x0000300e01007387 */ /* 0x0005e20000100a00 */
[----:B-1----:R-:W-:Y:S01]  /*2d2a0*/  LOP3.LUT R27, R18, 0x10, RZ, 0x3c, !PT ;  /* 0x00000010121b7812 */ /* 0x002fe200078e3cff */
[----:B------:R-:W-:Y:S02]  /*2d2b0*/  IMAD R4, R0, 0x2, R5 ;  /* 0x0000000200047824 */ /* 0x000fe400078e0205 */
[----:B0-----:R-:W-:Y:S01]  /*2d2c0*/  STL.64 [R1+0x1b0], R16 ;  /* 0x0001b01001007387 */ /* 0x001fe20000100a00 */
[----:B------:R-:W-:-:S03]  /*2d2d0*/  MOV R12, R16 ;  /* 0x00000010000c7202 */ /* 0x000fc60000000f00 */
[----:B------:R-:W0:Y:S01]  /*2d2e0*/  LDS.64 R16, [R27+0xa000] ;  /* 0x00a000001b107984 */ /* 0x000e220000000a00 */
[----:B--2---:R-:W-:Y:S01]  /*2d2f0*/  LEA R14, P1, R4, R2, 0x1 ;  /* 0x00000002040e7211 */ /* 0x004fe200078208ff */
[----:B------:R-:W-:-:S03]  /*2d300*/  IMAD R5, R0, 0x2, R4 ;  /* 0x0000000200057824 */ /* 0x000fc600078e0204 */
[----:B------:R-:W-:Y:S02]  /*2d310*/  LEA.HI.X.SX32 R15, R4, R3, 0x1, P1 ;  /* 0x00000003040f7211 */ /* 0x000fe400008f0eff */
[----:B------:R-:W-:-:S03]  /*2d320*/  MOV R13, R60 ;  /* 0x0000003c000d7202 */ /* 0x000fc60000000f00 */
[----:B------:R1:W-:Y:S04]  /*2d330*/  STL.64 [R1+0x38], R14 ;  /* 0x0000380e01007387 */ /* 0x0003e80000100a00 */
[----:B------:R-:W-:Y:S01]  /*2d340*/  STG.E.U16 [R28.64], R13 ;  /* 0x0000000d1c007986 */ /* 0x000fe2000c101504 */
[----:B-1----:R-:W-:-:S03]  /*2d350*/  LEA R14, P1, R5, R2, 0x1 ;  /* 0x00000002050e7211 */ /* 0x002fc600078208ff */
[----:B------:R1:W-:Y:S01]  /*2d360*/  STG.E.U16 [R30.64], R11 ;  /* 0x0000000b1e007986 */ /* 0x0003e2000c101504 */
[----:B------:R-:W-:-:S05]  /*2d370*/  LEA.HI.X.SX32 R15, R5, R3, 0x1, P1 ;  /* 0x00000003050f7211 */ /* 0x000fca00008f0eff */
[----:B------:R2:W-:Y:S01]  /*2d380*/  STL.64 [R1+0x40], R14 ;  /* 0x0000400e01007387 */ /* 0x0005e20000100a00 */
[----:B-1----:R-:W-:-:S03]  /*2d390*/  LOP3.LUT R31, R18, 0x18, RZ, 0x3c, !PT ;  /* 0x00000018121f7812 */ /* 0x002fc600078e3cff */
[----:B0-----:R-:W-:Y:S01]  /*2d3a0*/  STL.64 [R1+0x1a0], R16 ;  /* 0x0001a01001007387 */ /* 0x001fe20000100a00 */
[----:B------:R-:W-:-:S03]  /*2d3b0*/  IMAD.MOV.U32 R13, RZ, RZ, R16 ;  /* 0x000000ffff0d7224 */ /* 0x000fc600078e0010 */
[----:B------:R-:W0:Y:S01]  /*2d3c0*/  LDS.64 R16, [R31+0xa000] ;  /* 0x00a000001f107984 */ /* 0x000e220000000a00 */
[----:B------:R-:W-:-:S05]  /*2d3d0*/  IMAD R4, R0, 0x2, R5 ;  /* 0x0000000200047824 */ /* 0x000fca00078e0205 */
[----:B--2---:R-:W-:Y:S02]  /*2d3e0*/  LEA R14, P1, R4, R2, 0x1 ;  /* 0x00000002040e7211 */ /* 0x004fe400078208ff */
[----:B------:R-:W-:Y:S02]  /*2d3f0*/  LEA R5, R0, R4, 0x1 ;  /* 0x0000000400057211 */ /* 0x000fe400078e08ff */
[----:B------:R-:W-:-:S05]  /*2d400*/  LEA.HI.X.SX32 R15, R4, R3, 0x1, P1 ;  /* 0x00000003040f7211 */ /* 0x000fca00008f0eff */
[----:B------:R1:W-:Y:S01]  /*2d410*/  STL.64 [R1+0x68], R14 ;  /* 0x0000680e01007387 */ /* 0x0003e20000100a00 */
[----:B------:R-:W-:Y:S02]  /*2d420*/  LEA R4, R0, R5, 0x1 ;  /* 0x0000000500047211 */ /* 0x000fe400078e08ff */
[----:B-1----:R-:W-:-:S04]  /*2d430*/  LEA R14, P1, R5, R2, 0x1 ;  /* 0x00000002050e7211 */ /* 0x002fc800078208ff */
[----:B------:R-:W-:Y:S01]  /*2d440*/  LEA.HI.X.SX32 R15, R5, R3, 0x1, P1 ;  /* 0x00000003050f7211 */ /* 0x000fe200008f0eff */
[----:B0-----:R-:W-:Y:S04]  /*2d450*/  STL.64 [R1+0x198], R16 ;  /* 0x0001981001007387 */ /* 0x001fe80000100a00 */
[----:B------:R0:W-:Y:S02]  /*2d460*/  STL.64 [R1+0x48], R14 ;  /* 0x0000480e01007387 */ /* 0x0001e40000100a00 */
[----:B0-----:R-:W-:-:S04]  /*2d470*/  LEA R14, P1, R4, R2, 0x1 ;  /* 0x00000002040e7211 */ /* 0x001fc800078208ff */
[----:B------:R-:W-:-:S05]  /*2d480*/  LEA.HI.X.SX32 R15, R4, R3, 0x1, P1 ;  /* 0x00000003040f7211 */ /* 0x000fca00008f0eff */
[----:B------:R-:W-:Y:S04]  /*2d490*/  STL.64 [R1+0x60], R14 ;  /* 0x0000600e01007387 */ /* 0x000fe80000100a00 */
[----:B------:R-:W0:Y:S01]  /*2d4a0*/  LDS.64 R14, [R18+0xb000] ;  /* 0x00b00000120e7984 */ /* 0x000e220000000a00 */
[----:B------:R-:W-:-:S03]  /*2d4b0*/  IMAD.MOV.U32 R11, RZ, RZ, R16 ;  /* 0x000000ffff0b7224 */ /* 0x000fc600078e0010 */
[----:B------:R-:W1:Y:S01]  /*2d4c0*/  LDS.64 R16, [R23+0xb000] ;  /* 0x00b0000017107984 */ /* 0x000e620000000a00 */
[----:B------:R-:W-:-:S04]  /*2d4d0*/  LEA R5, R0, R4, 0x1 ;  /* 0x0000000400057211 */ /* 0x000fc800078e08ff */
[C---:B------:R-:W-:Y:S01]  /*2d4e0*/  LEA R92, P1, R5.reuse, R2, 0x1 ;  /* 0x00000002055c7211 */ /* 0x040fe200078208ff */
[C---:B------:R-:W-:Y:S01]  /*2d4f0*/  IMAD R4, R0.reuse, 0x2, R5 ;  /* 0x0000000200047824 */ /* 0x040fe200078e0205 */
[----:B------:R2:W-:Y:S02]  /*2d500*/  STG.E.U16 [R32.64], R8 ;  /* 0x0000000820007986 */ /* 0x0005e4000c101504 */
[----:B------:R-:W-:Y:S01]  /*2d510*/  LEA.HI.X.SX32 R93, R5, R3, 0x1, P1 ;  /* 0x00000003055d7211 */ /* 0x000fe200008f0eff */
[----:B------:R-:W-:Y:S01]  /*2d520*/  IMAD R5, R0, 0x2, R4 ;  /* 0x0000000200057824 */ /* 0x000fe200078e0204 */
[----:B0-----:R0:W-:Y:S01]  /*2d530*/  STL.64 [R1+0x188], R14 ;  /* 0x0001880e01007387 */ /* 0x0011e20000100a00 */
[----:B--2---:R-:W-:-:S03]  /*2d540*/  MOV R8, R14 ;  /* 0x0000000e00087202 */ /* 0x004fc60000000f00 */
[----:B-1----:R-:W-:Y:S01]  /*2d550*/  STL.64 [R1+0x170], R16 ;  /* 0x0001701001007387 */ /* 0x002fe20000100a00 */
[----:B0-----:R-:W-:-:S04]  /*2d560*/  LEA R14, P1, R4, R2, 0x1 ;  /* 0x00000002040e7211 */ /* 0x001fc800078208ff */
[----:B------:R-:W-:-:S05]  /*2d570*/  LEA.HI.X.SX32 R15, R4, R3, 0x1, P1 ;  /* 0x00000003040f7211 */ /* 0x000fca00008f0eff */
[----:B------:R0:W-:Y:S02]  /*2d580*/  STL.64 [R1+0x50], R14 ;  /* 0x0000500e01007387 */ /* 0x0001e40000100a00 */
[----:B0-----:R-:W-:-:S04]  /*2d590*/  LEA R14, P1, R5, R2, 0x1 ;  /* 0x00000002050e7211 */ /* 0x001fc800078208ff */
[----:B------:R-:W-:-:S05]  /*2d5a0*/  LEA.HI.X.SX32 R15, R5, R3, 0x1, P1 ;  /* 0x00000003050f7211 */ /* 0x000fca00008f0eff */
[----:B------:R-:W-:Y:S04]  /*2d5b0*/  STL.64 [R1+0x58], R14 ;  /* 0x0000580e01007387 */ /* 0x000fe80000100a00 */
[----:B------:R-:W0:Y:S04]  /*2d5c0*/  LDS.64 R14, [R27+0xb000] ;  /* 0x00b000001b0e7984 */ /* 0x000e280000000a00 */
[----:B------:R-:W-:Y:S04]  /*2d5d0*/  STG.E.U16 [R34.64], R9 ;  /* 0x0000000922007986 */ /* 0x000fe8000c101504 */
[----:B------:R1:W-:Y:S04]  /*2d5e0*/  STG.E.U16 [R36.64], R10 ;  /* 0x0000000a24007986 */ /* 0x0003e8000c101504 */
[----:B0-----:R-:W-:Y:S01]  /*2d5f0*/  STL.64 [R1+0x168], R14 ;  /* 0x0001680e01007387 */ /* 0x001fe20000100a00 */
[----:B-1----:R-:W-:-:S03]  /*2d600*/  IMAD.MOV.U32 R10, RZ, RZ, R14 ;  /* 0x000000ffff0a7224 */ /* 0x002fc600078e000e */
[----:B------:R-:W0:Y:S04]  /*2d610*/  LDS.64 R14, [R31+0xb000] ;  /* 0x00b000001f0e7984 */ /* 0x000e280000000a00 */
[----:B------:R1:W-:Y:S04]  /*2d620*/  STG.E.U16 [R38.64], R12 ;  /* 0x0000000c26007986 */ /* 0x0003e8000c101504 */
[----:B0-----:R-:W-:Y:S01]  /*2d630*/  STL.64 [R1+0x158], R14 ;  /* 0x0001580e01007387 */ /* 0x001fe20000100a00 */
[----:B-1----:R-:W-:-:S03]  /*2d640*/  IMAD.MOV.U32 R12, RZ, RZ, R14 ;  /* 0x000000ffff0c7224 */ /* 0x002fc600078e000e */
[----:B------:R-:W0:Y:S04]  /*2d650*/  LDS.64 R14, [R18+0xc000] ;  /* 0x00c00000120e7984 */ /* 0x000e280000000a00 */
[----:B------:R1:W-:Y:S04]  /*2d660*/  STG.E.U16 [R40.64], R13 ;  /* 0x0000000d28007986 */ /* 0x0003e8000c101504 */
[----:B0-----:R-:W-:Y:S01]  /*2d670*/  STL.64 [R1+0x148], R14 ;  /* 0x0001480e01007387 */ /* 0x001fe20000100a00 */
[----:B-1----:R-:W-:-:S03]  /*2d680*/  MOV R13, R14 ;  /* 0x0000000e000d7202 */ /* 0x002fc60000000f00 */
[----:B------:R-:W0:Y:S04]  /*2d690*/  LDS.64 R14, [R23+0xc000] ;  /* 0x00c00000170e7984 */ /* 0x000e280000000a00 */
[----:B------:R1:W-:Y:S04]  /*2d6a0*/  STG.E.U16 [R42.64], R11 ;  /* 0x0000000b2a007986 */ /* 0x0003e8000c101504 */
[----:B0-----:R-:W-:Y:S01]  /*2d6b0*/  STL.64 [R1+0x140], R14 ;  /* 0x0001400e01007387 */ /* 0x001fe20000100a00 */
[----:B-1----:R-:W-:-:S03]  /*2d6c0*/  MOV R11, R14 ;  /* 0x0000000e000b7202 */ /* 0x002fc60000000f00 */
[----:B------:R-:W0:Y:S04]  /*2d6d0*/  LDS.64 R14, [R27+0xc000] ;  /* 0x00c000001b0e7984 */ /* 0x000e280000000a00 */
[----:B------:R1:W-:Y:S01]  /*2d6e0*/  STG.E.U16 [R44.64], R8 ;  /* 0x000000082c007986 */ /* 0x0003e2000c101504 */
[----:B------:R-:W-:-:S03]  /*2d6f0*/  MOV R9, R16 ;  /* 0x0000001000097202 */ /* 0x000fc60000000f00 */
[----:B0-----:R-:W-:Y:S01]  /*2d700*/  STL.64 [R1+0x138], R14 ;  /* 0x0001380e01007387 */ /* 0x001fe20000100a00 */
[----:B-1----:R-:W-:-:S03]  /*2d710*/  MOV R8, R14 ;  /* 0x0000000e00087202 */ /* 0x002fc60000000f00 */
[----:B------:R-:W0:Y:S04]  /*2d720*/  LDS.64 R14, [R31+0xc000] ;  /* 0x00c000001f0e7984 */ /* 0x000e280000000a00 */
        /* <DEDUP_REMOVED lines=12> */
[----:B0-----:R-:W-:Y:S01]  /*2d7f0*/  STL.64 [R1+0xf8], R14 ;  /* 0x0000f80e01007387 */ /* 0x001fe20000100a00 */
[----:B------:R-:W-:-:S03]  /*2d800*/  IMAD.MOV.U32 R20, RZ, RZ, R14 ;  /* 0x000000ffff147224 */ /* 0x000fc600078e000e */
[----:B------:R-:W0:Y:S01]  /*2d810*/  LDS.64 R14, [R31+0xd000] ;  /* 0x00d000001f0e7984 */ /* 0x000e220000000a00 */
[----:B------:R-:W-:-:S05]  /*2d820*/  IMAD R4, R0, 0x2, R5 ;  /* 0x0000000200047824 */ /* 0x000fca00078e0205 */
[----:B------:R-:W-:Y:S01]  /*2d830*/  LEA R86, P1, R4, R2, 0x1 ;  /* 0x0000000204567211 */ /* 0x000fe200078208ff */
[----:B0-----:R-:W-:Y:S04]  /*2d840*/  STL.64 [R1+0xe0], R14 ;  /* 0x0000e00e01007387 */ /* 0x001fe80000100a00 */
[----:B------:R-:W0:Y:S01]  /*2d850*/  LDS.64 R14, [R18+0xe000] ;  /* 0x00e00000120e7984 */ /* 0x000e220000000a00 */
[----:B------:R-:W-:Y:S02]  /*2d860*/  LEA R5, R0, R4, 0x1 ;  /* 0x0000000400057211 */ /* 0x000fe400078e08ff */
[----:B------:R-:W-:Y:S01]  /*2d870*/  LEA.HI.X.SX32 R87, R4, R3, 0x1, P1 ;  /* 0x0000000304577211 */ /* 0x000fe200008f0eff */
[----:B------:R-:W-:Y:S01]  /*2d880*/  STG.E.U16 [R52.64], R13 ;  /* 0x0000000d34007986 */ /* 0x000fe2000c101504 */
[----:B------:R-:W-:-:S02]  /*2d890*/  LEA R84, P1, R5, R2, 0x1 ;  /* 0x0000000205547211 */ /* 0x000fc400078208ff */
[----:B------:R-:W-:Y:S01]  /*2d8a0*/  LEA R4, R0, R5, 0x1 ;  /* 0x0000000500047211 */ /* 0x000fe200078e08ff */
[----:B------:R-:W-:Y:S01]  /*2d8b0*/  LDS.64 R18, [R18+0xf000] ;  /* 0x00f0000012127984 */ /* 0x000fe20000000a00 */
[-C--:B------:R-:W-:Y:S02]  /*2d8c0*/  LEA.HI.X.SX32 R85, R5, R3.reuse, 0x1, P1 ;  /* 0x0000000305557211 */ /* 0x080fe400008f0eff */
[----:B------:R-:W-:Y:S02]  /*2d8d0*/  LEA R82, P1, R4, R2, 0x1 ;  /* 0x0000000204527211 */ /* 0x000fe400078208ff */
[----:B------:R-:W-:Y:S02]  /*2d8e0*/  LEA R5, R0, R4, 0x1 ;  /* 0x0000000400057211 */ /* 0x000fe400078e08ff */
[----:B------:R-:W-:Y:S02]  /*2d8f0*/  LEA.HI.X.SX32 R83, R4, R3, 0x1, P1 ;  /* 0x0000000304537211 */ /* 0x000fe400008f0eff */
[----:B------:R-:W-:Y:S01]  /*2d900*/  LEA R80, P1, R5, R2, 0x1 ;  /* 0x0000000205507211 */ /* 0x000fe200078208ff */
[----:B------:R-:W-:-:S03]  /*2d910*/  IMAD R4, R0, 0x2, R5 ;  /* 0x0000000200047824 */ /* 0x000fc600078e0205 */
[-C--:B------:R-:W-:Y:S01]  /*2d920*/  LEA.HI.X.SX32 R81, R5, R3.reuse, 0x1, P1 ;  /* 0x0000000305517211 */ /* 0x080fe200008f0eff */
[----:B------:R-:W-:Y:S01]  /*2d930*/  IMAD R5, R0, 0x2, R4 ;  /* 0x0000000200057824 */ /* 0x000fe200078e0204 */
[CC--:B------:R-:W-:Y:S01]  /*2d940*/  LEA R78, P1, R4.reuse, R2.reuse, 0x1 ;  /* 0x00000002044e7211 */ /* 0x0c0fe200078208ff */
[----:B0-----:R-:W-:Y:S04]  /*2d950*/  STL.64 [R1+0xd0], R14 ;  /* 0x0000d00e01007387 */ /* 0x001fe80000100a00 */
[----:B------:R-:W0:Y:S01]  /*2d960*/  LDS.64 R14, [R23+0xe000] ;  /* 0x00e00000170e7984 */ /* 0x000e220000000a00 */
[-C--:B------:R-:W-:Y:S01]  /*2d970*/  LEA.HI.X.SX32 R79, R4, R3.reuse, 0x1, P1 ;  /* 0x00000003044f7211 */ /* 0x080fe200008f0eff */
[C---:B------:R-:W-:Y:S01]  /*2d980*/  IMAD R4, R0.reuse, 0x2, R5 ;  /* 0x0000000200047824 */ /* 0x040fe200078e0205 */
[CC--:B------:R-:W-:Y:S01]  /*2d990*/  LEA R76, P1, R5.reuse, R2.reuse, 0x1 ;  /* 0x00000002054c7211 */ /* 0x0c0fe200078208ff */
[----:B------:R-:W-:Y:S03]  /*2d9a0*/  STG.E.U16 [R54.64], R11 ;  /* 0x0000000b36007986 */ /* 0x000fe6000c101504 */
[-C--:B------:R-:W-:Y:S01]  /*2d9b0*/  LEA.HI.X.SX32 R77, R5, R3.reuse, 0x1, P1 ;  /* 0x00000003054d7211 */ /* 0x080fe200008f0eff */
[----:B------:R-:W-:Y:S01]  /*2d9c0*/  IMAD R5, R0, 0x2, R4 ;  /* 0x0000000200057824 */ /* 0x000fe200078e0204 */
[C---:B------:R-:W-:Y:S01]  /*2d9d0*/  LEA R74, P1, R4.reuse, R2, 0x1 ;  /* 0x00000002044a7211 */ /* 0x040fe200078208ff */
[----:B------:R-:W-:Y:S03]  /*2d9e0*/  LDS.64 R22, [R23+0xf000] ;  /* 0x00f0000017167984 */ /* 0x000fe60000000a00 */
[----:B------:R-:W-:-:S02]  /*2d9f0*/  LEA.HI.X.SX32 R75, R4, R3, 0x1, P1 ;  /* 0x00000003044b7211 */ /* 0x000fc400008f0eff */
[CC--:B------:R-:W-:Y:S02]  /*2da00*/  LEA R72, P1, R5.reuse, R2.reuse, 0x1 ;  /* 0x0000000205487211 */ /* 0x0c0fe400078208ff */
[----:B------:R-:W-:Y:S02]  /*2da10*/  LEA R4, R0, R5, 0x1 ;  /* 0x0000000500047211 */ /* 0x000fe400078e08ff */
[-C--:B------:R-:W-:Y:S02]  /*2da20*/  LEA.HI.X.SX32 R73, R5, R3.reuse, 0x1, P1 ;  /* 0x0000000305497211 */ /* 0x080fe400008f0eff */
[----:B------:R-:W-:Y:S02]  /*2da30*/  LEA R70, P1, R4, R2, 0x1 ;  /* 0x0000000204467211 */ /* 0x000fe400078208ff */
[----:B------:R-:W-:Y:S02]  /*2da40*/  LEA R5, R0, R4, 0x1 ;  /* 0x0000000400057211 */ /* 0x000fe400078e08ff */
[----:B------:R-:W-:-:S02]  /*2da50*/  LEA.HI.X.SX32 R71, R4, R3, 0x1, P1 ;  /* 0x0000000304477211 */ /* 0x000fc400008f0eff */
[CC--:B------:R-:W-:Y:S02]  /*2da60*/  LEA R68, P1, R5.reuse, R2.reuse, 0x1 ;  /* 0x0000000205447211 */ /* 0x0c0fe400078208ff */
[----:B------:R-:W-:Y:S02]  /*2da70*/  LEA R4, R0, R5, 0x1 ;  /* 0x0000000500047211 */ /* 0x000fe400078e08ff */
[-C--:B------:R-:W-:Y:S02]  /*2da80*/  LEA.HI.X.SX32 R69, R5, R3.reuse, 0x1, P1 ;  /* 0x0000000305457211 */ /* 0x080fe400008f0eff */
[----:B------:R-:W-:Y:S01]  /*2da90*/  LEA R66, P1, R4, R2, 0x1 ;  /* 0x0000000204427211 */ /* 0x000fe200078208ff */
[----:B------:R-:W-:Y:S01]  /*2daa0*/  IMAD R5, R0, 0x2, R4 ;  /* 0x0000000200057824 */ /* 0x000fe200078e0204 */
[----:B0-----:R-:W-:Y:S02]  /*2dab0*/  STL.64 [R1+0xc8], R14 ;  /* 0x0000c80e01007387 */ /* 0x001fe40000100a00 */
[----:B------:R-:W-:-:S02]  /*2dac0*/  LEA.HI.X.SX32 R67, R4, R3, 0x1, P1 ;  /* 0x0000000304437211 */ /* 0x000fc400008f0eff */
[----:B------:R-:W0:Y:S01]  /*2dad0*/  LDS.64 R14, [R27+0xe000] ;  /* 0x00e000001b0e7984 */ /* 0x000e220000000a00 */
[CC--:B------:R-:W-:Y:S01]  /*2dae0*/  LEA R64, P1, R5.reuse, R2.reuse, 0x1 ;  /* 0x0000000205407211 */ /* 0x0c0fe200078208ff */
[----:B------:R-:W-:Y:S02]  /*2daf0*/  IMAD R4, R0, 0x2, R5 ;  /* 0x0000000200047824 */ /* 0x000fe400078e0205 */
[----:B------:R1:W-:Y:S01]  /*2db00*/  STG.E.U16 [R56.64], R8 ;  /* 0x0000000838007986 */ /* 0x0003e2000c101504 */
[-C--:B------:R-:W-:Y:S02]  /*2db10*/  LEA.HI.X.SX32 R65, R5, R3.reuse, 0x1, P1 ;  /* 0x0000000305417211 */ /* 0x080fe400008f0eff */
[----:B------:R-:W-:Y:S01]  /*2db20*/  LEA R62, P1, R4, R2, 0x1 ;  /* 0x00000002043e7211 */ /* 0x000fe200078208ff */
[----:B------:R-:W-:Y:S01]  /*2db30*/  LDS.64 R26, [R27+0xf000] ;  /* 0x00f000001b1a7984 */ /* 0x000fe20000000a00 */
[----:B------:R-:W-:Y:S02]  /*2db40*/  LEA R5, R0, R4, 0x1 ;  /* 0x0000000400057211 */ /* 0x000fe400078e08ff */
[----:B------:R-:W-:-:S02]  /*2db50*/  LEA.HI.X.SX32 R63, R4, R3, 0x1, P1 ;  /* 0x00000003043f7211 */ /* 0x000fc400008f0eff */
[C---:B------:R-:W-:Y:S02]  /*2db60*/  LEA R60, P1, R5.reuse, R2, 0x1 ;  /* 0x00000002053c7211 */ /* 0x040fe400078208ff */
[----:B------:R-:W-:Y:S02]  /*2db70*/  LEA R4, R0, R5, 0x1 ;  /* 0x0000000500047211 */ /* 0x000fe400078e08ff */
[----:B------:R-:W-:-:S03]  /*2db80*/  LEA.HI.X.SX32 R61, R5, R3, 0x1, P1 ;  /* 0x00000003053d7211 */ /* 0x000fc600008f0eff */
[C---:B------:R-:W-:Y:S01]  /*2db90*/  IMAD R5, R0.reuse, 0x2, R4 ;  /* 0x0000000200057824 */ /* 0x040fe200078e0204 */
[----:B------:R2:W-:Y:S04]  /*2dba0*/  STG.E.U16 [R6.64], R9 ;  /* 0x0000000906007986 */ /* 0x0005e8000c101504 */
[----:B-1----:R-:W-:-:S05]  /*2dbb0*/  LEA R8, R0, R5, 0x1 ;  /* 0x0000000500087211 */ /* 0x002fca00078e08ff */
[----:B--2---:R-:W-:-:S05]  /*2dbc0*/  IMAD R9, R0, 0x2, R8 ;  /* 0x0000000200097824 */ /* 0x004fca00078e0208 */
[C---:B------:R-:W-:Y:S01]  /*2dbd0*/  LEA R11, R0.reuse, R9, 0x1 ;  /* 0x00000009000b7211 */ /* 0x040fe200078e08ff */
[----:B0-----:R-:W-:Y:S04]  /*2dbe0*/  STL [R1+0xac], R15 ;  /* 0x0000ac0f01007387 */ /* 0x001fe80000100800 */
[----:B------:R-:W-:Y:S01]  /*2dbf0*/  IMAD R13, R0, 0x2, R11 ;  /* 0x00000002000d7824 */ /* 0x000fe200078e020b */
[----:B------:R-:W-:Y:S02]  /*2dc00*/  MOV R0, R14 ;  /* 0x0000000e00007202 */ /* 0x000fe40000000f00 */
[----:B------:R-:W0:Y:S04]  /*2dc10*/  LDS.64 R14, [R31+0xe000] ;  /* 0x00e000001f0e7984 */ /* 0x000e280000000a00 */
[----:B------:R-:W-:Y:S04]  /*2dc20*/  STG.E.U16 [R88.64], R10 ;  /* 0x0000000a58007986 */ /* 0x000fe8000c101504 */
[----:B------:R1:W-:Y:S04]  /*2dc30*/  STG.E.U16 [R90.64], R12 ;  /* 0x0000000c5a007986 */ /* 0x0003e8000c101504 */
[----:B------:R-:W2:Y:S04]  /*2dc40*/  LDS.64 R30, [R31+0xf000] ;  /* 0x00f000001f1e7984 */ /* 0x000ea80000000a00 */
[----:B-1----:R-:W3:Y:S04]  /*2dc50*/  LDL.LU R90, [R1+0xc8] ;  /* 0x0000c800015a7983 */ /* 0x002ee80000300800 */
[----:B0-----:R0:W-:Y:S04]  /*2dc60*/  STL [R1+0xa78], R15 ;  /* 0x000a780f01007387 */ /* 0x0011e80000100800 */
[----:B0-----:R-:W4:Y:S04]  /*2dc70*/  LDL.LU R15, [R1+0xd0] ;  /* 0x0000d000010f7983 */ /* 0x001f280000300800 */
[----:B------:R0:W-:Y:S04]  /*2dc80*/  STL [R1+0xa88], R27 ;  /* 0x000a881b01007387 */ /* 0x0001e80000100800 */
[----:B0-----:R-:W2:Y:S04]  /*2dc90*/  LDL.LU R27, [R1+0xe0] ;  /* 0x0000e000011b7983 */ /* 0x001ea80000300800 */
[----:B------:R-:W3:Y:S04]  /*2dca0*/  LDL.LU R48, [R1+0x4a0] ;  /* 0x0004a00001307983 */ /* 0x000ee80000300800 */
[----:B------:R-:W3:Y:S04]  /*2dcb0*/  LDL.LU R52, [R1+0x490] ;  /* 0x0004900001347983 */ /* 0x000ee80000300800 */
[----:B------:R-:W3:Y:S04]  /*2dcc0*/  LDL.LU R54, [R1+0x3f0] ;  /* 0x0003f00001367983 */ /* 0x000ee80000300800 */
[----:B------:R-:W3:Y:S04]  /*2dcd0*/  LDL.LU R89, [R1+0x3e8] ;  /* 0x0003e80001597983 */ /* 0x000ee80000300800 */
[----:B------:R-:W-:Y:S04]  /*2dce0*/  STG.E.U16 [R94.64], R20 ;  /* 0x000000145e007986 */ /* 0x000fe8000c101504 */
[----:B--2---:R0:W-:Y:S04]  /*2dcf0*/  STG.E.U16 [R96.64], R27 ;  /* 0x0000001b60007986 */ /* 0x0041e8000c101504 */
[----:B0-----:R-:W2:Y:S04]  /*2dd00*/  LDL.LU R97, [R1+0x498] ;  /* 0x0004980001617983 */ /* 0x001ea80000300800 */
[----:B------:R-:W-:Y:S04]  /*2dd10*/  STL [R1+0xa98], R31 ;  /* 0x000a981f01007387 */ /* 0x000fe80000100800 */
[----:B----4-:R0:W-:Y:S04]  /*2dd20*/  STG.E.U16 [R100.64], R15 ;  /* 0x0000000f64007986 */ /* 0x0101e8000c101504 */
[----:B---3--:R-:W-:Y:S04]  /*2dd30*/  STG.E.U16 [R98.64], R90 ;  /* 0x0000005a62007986 */ /* 0x008fe8000c101504 */
[----:B0-----:R-:W3:Y:S04]  /*2dd40*/  LDL.LU R101, [R1+0x3f8] ;  /* 0x0003f80001657983 */ /* 0x001ee80000300800 */
[----:B------:R-:W-:Y:S04]  /*2dd50*/  STG.E.U16 [R106.64], R0 ;  /* 0x000000006a007986 */ /* 0x000fe8000c101504 */
[----:B------:R-:W4:Y:S04]  /*2dd60*/  LDL.LU R31, [R1+0x3e0] ;  /* 0x0003e000011f7983 */ /* 0x000f280000300800 */
[----:B------:R0:W-:Y:S04]  /*2dd70*/  STG.E.U16 [R104.64], R14 ;  /* 0x0000000e68007986 */ /* 0x0001e8000c101504 */
[----:B------:R1:W-:Y:S04]  /*2dd80*/  STG.E.U16 [R102.64], R18 ;  /* 0x0000001266007986 */ /* 0x0003e8000c101504 */
[----:B------:R-:W-:Y:S01]  /*2dd90*/  STG.E.U16 [R112.64], R22 ;  /* 0x0000001670007986 */ /* 0x000fe2000c101504 */
[----:B0-----:R-:W-:-:S03]  /*2dda0*/  PRMT R14, R48, 0x7632, R14 ;  /* 0x00007632300e7816 */ /* 0x001fc6000000000e */
[----:B------:R-:W-:Y:S04]  /*2ddb0*/  STG.E.U16 [R110.64], R26 ;  /* 0x0000001a6e007986 */ /* 0x000fe8000c101504 */
[----:B------:R-:W-:Y:S04]  /*2ddc0*/  STG.E.U16 [R108.64], R30 ;  /* 0x0000001e6c007986 */ /* 0x000fe8000c101504 */
[----:B------:R0:W-:Y:S04]  /*2ddd0*/  STG.E.U16 [R114.64], R14 ;  /* 0x0000000e72007986 */ /* 0x0001e8000c101504 */
[----:B-1----:R-:W3:Y:S04]  /*2dde0*/  LDL.LU.64 R102, [R1] ;  /* 0x0000000001667983 */ /* 0x002ee80000300a00 */
[----:B------:R-:W3:Y:S01]  /*2ddf0*/  LDL.LU R96, [R1+0x3d8] ;  /* 0x0003d80001607983 */ /* 0x000ee20000300800 */
[----:B0-----:R-:W-:-:S03]  /*2de00*/  PRMT R14, R52, 0x7632, R14 ;  /* 0x00007632340e7816 */ /* 0x001fc6000000000e */
[----:B------:R-:W3:Y:S04]  /*2de10*/  LDL.LU.64 R106, [R1+0x88] ;  /* 0x00008800016a7983 */ /* 0x000ee80000300a00 */
[----:B------:R0:W-:Y:S02]  /*2de20*/  STG.E.U16 [R116.64], R14 ;  /* 0x0000000e74007986 */ /* 0x0001e4000c101504 */
[----:B0-----:R-:W-:-:S05]  /*2de30*/  PRMT R14, R54, 0x7632, R14 ;  /* 0x00007632360e7816 */ /* 0x001fca000000000e */
[----:B------:R0:W-:Y:S02]  /*2de40*/  STG.E.U16 [R118.64], R14 ;  /* 0x0000000e76007986 */ /* 0x0001e4000c101504 */
[----:B0-----:R-:W-:-:S05]  /*2de50*/  PRMT R14, R89, 0x7632, R14 ;  /* 0x00007632590e7816 */ /* 0x001fca000000000e */
[----:B------:R2:W-:Y:S01]  /*2de60*/  STG.E.U16 [R122.64], R14 ;  /* 0x0000000e7a007986 */ /* 0x0005e2000c101504 */
[----:B------:R-:W-:-:S04]  /*2de70*/  LEA R58, P1, R4, R2, 0x1 ;  /* 0x00000002043a7211 */ /* 0x000fc800078208ff */
[----:B------:R-:W-:Y:S02]  /*2de80*/  LEA.HI.X.SX32 R59, R4, R3, 0x1, P1 ;  /* 0x00000003043b7211 */ /* 0x000fe400008f0eff */
[----:B------:R-:W-:-:S04]  /*2de90*/  LEA R4, P1, R5, R2, 0x1 ;  /* 0x0000000205047211 */ /* 0x000fc800078208ff */
[----:B------:R-:W-:Y:S02]  /*2dea0*/  LEA.HI.X.SX32 R5, R5, R3, 0x1, P1 ;  /* 0x0000000305057211 */ /* 0x000fe400008f0eff */
[----:B------:R-:W-:-:S04]  /*2deb0*/  LEA R6, P1, R8, R2, 0x1 ;  /* 0x0000000208067211 */ /* 0x000fc800078208ff */
[----:B------:R-:W-:Y:S02]  /*2dec0*/  LEA.HI.X.SX32 R7, R8, R3, 0x1, P1 ;  /* 0x0000000308077211 */ /* 0x000fe400008f0eff */
[----:B------:R-:W-:Y:S01]  /*2ded0*/  LEA R8, P1, R9, R2, 0x1 ;  /* 0x0000000209087211 */ /* 0x000fe200078208ff */
[----:B------:R-:W-:-:S03]  /*2dee0*/  IMAD.MOV.U32 R91, RZ, RZ, c[0x0][0x1c8] ;  /* 0x00007200ff5b7624 */ /* 0x000fc600078e00ff */
[----:B------:R-:W-:Y:S02]  /*2def0*/  LEA.HI.X.SX32 R9, R9, R3, 0x1, P1 ;  /* 0x0000000309097211 */ /* 0x000fe400008f0eff */
[-C--:B------:R-:W-:Y:S02]  /*2df00*/  LEA R10, P1, R11, R2.reuse, 0x1 ;  /* 0x000000020b0a7211 */ /* 0x080fe400078208ff */
[----:B------:R-:W-:Y:S02]  /*2df10*/  LEA R17, R91, R13, 0x1 ;  /* 0x0000000d5b117211 */ /* 0x000fe400078e08ff */
[----:B------:R-:W-:Y:S02]  /*2df20*/  LEA.HI.X.SX32 R11, R11, R3, 0x1, P1 ;  /* 0x000000030b0b7211 */ /* 0x000fe400008f0eff */
[----:B------:R-:W-:Y:S01]  /*2df30*/  LEA R12, P1, R13, R2, 0x1 ;  /* 0x000000020d0c7211 */ /* 0x000fe200078208ff */
[----:B------:R-:W-:-:S03]  /*2df40*/  IMAD R21, R91, 0x2, R17 ;  /* 0x000000025b157824 */ /* 0x000fc600078e0211 */
[----:B------:R-:W-:Y:S02]  /*2df50*/  LEA.HI.X.SX32 R13, R13, R3, 0x1, P1 ;  /* 0x000000030d0d7211 */ /* 0x000fe400008f0eff */
[----:B--2---:R-:W-:Y:S02]  /*2df60*/  PRMT R14, R97, 0x7632, R14 ;  /* 0x00007632610e7816 */ /* 0x004fe4000000000e */
[----:B------:R-:W2:Y:S01]  /*2df70*/  LDL.LU R97, [R1+0x3c8] ;  /* 0x0003c80001617983 */ /* 0x000ea20000300800 */
[-C--:B------:R-:W-:Y:S02]  /*2df80*/  LEA R16, P1, R17, R2.reuse, 0x1 ;  /* 0x0000000211107211 */ /* 0x080fe400078208ff */
[----:B------:R-:W-:Y:S01]  /*2df90*/  LEA R25, R91, R21, 0x1 ;  /* 0x000000155b197211 */ /* 0x000fe200078e08ff */
[----:B------:R-:W2:Y:S01]  /*2dfa0*/  LDL.LU.64 R112, [R1+0x8] ;  /* 0x0000080001707983 */ /* 0x000ea20000300a00 */
[----:B------:R-:W-:Y:S02]  /*2dfb0*/  LEA.HI.X.SX32 R17, R17, R3, 0x1, P1 ;  /* 0x0000000311117211 */ /* 0x000fe400008f0eff */
[----:B------:R-:W-:Y:S01]  /*2dfc0*/  LEA R20, P1, R21, R2, 0x1 ;  /* 0x0000000215147211 */ /* 0x000fe200078208ff */
[----:B------:R-:W-:-:S03]  /*2dfd0*/  IMAD R29, R91, 0x2, R25 ;  /* 0x000000025b1d7824 */ /* 0x000fc600078e0219 */
[----:B------:R-:W-:Y:S02]  /*2dfe0*/  LEA.HI.X.SX32 R21, R21, R3, 0x1, P1 ;  /* 0x0000000315157211 */ /* 0x000fe400008f0eff */
[-C--:B------:R-:W-:Y:S02]  /*2dff0*/  LEA R24, P1, R25, R2.reuse, 0x1 ;  /* 0x0000000219187211 */ /* 0x080fe400078208ff */
[----:B------:R-:W-:Y:S02]  /*2e000*/  LEA R33, R91, R29, 0x1 ;  /* 0x0000001d5b217211 */ /* 0x000fe400078e08ff */
        /* <DEDUP_REMOVED lines=43> */
[----:B------:R-:W-:-:S04]  /*2e2c0*/  LEA R94, P1, R88, R2, 0x1 ;  /* 0x00000002585e7211 */ /* 0x000fc800078208ff */
[----:B------:R-:W-:Y:S02]  /*2e2d0*/  LEA.HI.X.SX32 R95, R88, R3, 0x1, P1 ;  /* 0x00000003585f7211 */ /* 0x000fe400008f0eff */
[----:B------:R-:W-:Y:S01]  /*2e2e0*/  LEA R98, P1, R89, R2, 0x1 ;  /* 0x0000000259627211 */ /* 0x000fe200078208ff */
[----:B------:R-:W-:-:S03]  /*2e2f0*/  IMAD R88, R91, 0x2, R89 ;  /* 0x000000025b587824 */ /* 0x000fc600078e0259 */
[----:B------:R-:W-:-:S05]  /*2e300*/  LEA.HI.X.SX32 R99, R89, R3, 0x1, P1 ;  /* 0x0000000359637211 */ /* 0x000fca00008f0eff */
[----:B------:R0:W-:Y:S01]  /*2e310*/  STL.64 [R1+0x180], R98 ;  /* 0x0001806201007387 */ /* 0x0001e20000100a00 */
[----:B------:R-:W-:-:S03]  /*2e320*/  LEA R89, R91, R88, 0x1 ;  /* 0x000000585b597211 */ /* 0x000fc600078e08ff */
[----:B------:R3:W-:Y:S01]  /*2e330*/  STG.E.U16 [R120.64], R14 ;  /* 0x0000000e78007986 */ /* 0x0007e2000c101504 */
[----:B0-----:R-:W-:-:S04]  /*2e340*/  LEA R98, P1, R88, R2, 0x1 ;  /* 0x0000000258627211 */ /* 0x001fc800078208ff */
[----:B------:R-:W-:Y:S02]  /*2e350*/  LEA.HI.X.SX32 R99, R88, R3, 0x1, P1 ;  /* 0x0000000358637211 */ /* 0x000fe400008f0eff */
[----:B---3--:R-:W-:Y:S02]  /*2e360*/  PRMT R14, R101, 0x7632, R14 ;  /* 0x00007632650e7816 */ /* 0x008fe4000000000e */
[----:B------:R-:W3:Y:S04]  /*2e370*/  LDL.LU R101, [R1+0x3b8] ;  /* 0x0003b80001657983 */ /* 0x000ee80000300800 */
[----:B------:R0:W-:Y:S01]  /*2e380*/  STL.64 [R1+0x1b8], R98 ;  /* 0x0001b86201007387 */ /* 0x0001e20000100a00 */
[----:B------:R-:W-:-:S03]  /*2e390*/  IMAD R88, R91, 0x2, R89 ;  /* 0x000000025b587824 */ /* 0x000fc600078e0259 */
[----:B------:R4:W-:Y:S04]  /*2e3a0*/  STG.E.U16 [R124.64], R14 ;  /* 0x0000000e7c007986 */ /* 0x0009e8000c101504 */
[----:B------:R-:W3:Y:S01]  /*2e3b0*/  LDL.LU.64 R104, [R1+0x80] ;  /* 0x0000800001687983 */ /* 0x000ee20000300a00 */
[----:B0-----:R-:W-:Y:S02]  /*2e3c0*/  LEA R98, P1, R89, R2, 0x1 ;  /* 0x0000000259627211 */ /* 0x001fe400078208ff */
[----:B----4-:R-:W-:Y:S02]  /*2e3d0*/  PRMT R14, R31, 0x7632, R14 ;  /* 0x000076321f0e7816 */ /* 0x010fe4000000000e */
[----:B------:R-:W-:Y:S01]  /*2e3e0*/  LEA.HI.X.SX32 R99, R89, R3, 0x1, P1 ;  /* 0x0000000359637211 */ /* 0x000fe200008f0eff */
[----:B------:R-:W4:Y:S04]  /*2e3f0*/  LDL.LU R31, [R1+0x3b0] ;  /* 0x0003b000011f7983 */ /* 0x000f280000300800 */
[----:B------:R0:W-:Y:S01]  /*2e400*/  STL.64 [R1+0x1f8], R98 ;  /* 0x0001f86201007387 */ /* 0x0001e20000100a00 */
[----:B------:R-:W-:-:S03]  /*2e410*/  LEA R89, R91, R88, 0x1 ;  /* 0x000000585b597211 */ /* 0x000fc600078e08ff */
[----:B------:R1:W-:Y:S01]  /*2e420*/  STG.E.U16 [R102.64], R14 ;  /* 0x0000000e66007986 */ /* 0x0003e2000c101504 */
[----:B0-----:R-:W-:-:S04]  /*2e430*/  LEA R98, P1, R88, R2, 0x1 ;  /* 0x0000000258627211 */ /* 0x001fc800078208ff */
[----:B------:R-:W-:Y:S01]  /*2e440*/  LEA.HI.X.SX32 R99, R88, R3, 0x1, P1 ;  /* 0x0000000358637211 */ /* 0x000fe200008f0eff */
[----:B-1----:R-:W4:Y:S01]  /*2e450*/  LDL.LU.64 R102, [R1+0x10] ;  /* 0x0000100001667983 */ /* 0x002f220000300a00 */
[----:B------:R-:W-:-:S03]  /*2e460*/  PRMT R14, R96, 0x7632, R14 ;  /* 0x00007632600e7816 */ /* 0x000fc6000000000e */
[----:B------:R0:W-:Y:S04]  /*2e470*/  STL.64 [R1+0x1f0], R98 ;  /* 0x0001f06201007387 */ /* 0x0001e80000100a00 */
[----:B------:R-:W4:Y:S01]  /*2e480*/  LDL.LU R96, [R1+0x3a0] ;  /* 0x0003a00001607983 */ /* 0x000f220000300800 */
[----:B0-----:R-:W-:-:S04]  /*2e490*/  LEA R98, P1, R89, R2, 0x1 ;  /* 0x0000000259627211 */ /* 0x001fc800078208ff */
[----:B------:R-:W-:Y:S01]  /*2e4a0*/  LEA.HI.X.SX32 R99, R89, R3, 0x1, P1 ;  /* 0x0000000359637211 */ /* 0x000fe200008f0eff */
[----:B------:R0:W-:Y:S04]  /*2e4b0*/  STG.E.U16 [R106.64], R14 ;  /* 0x0000000e6a007986 */ /* 0x0001e8000c101504 */
[----:B------:R1:W-:Y:S04]  /*2e4c0*/  STL.64 [R1+0x1e8], R98 ;  /* 0x0001e86201007387 */ /* 0x0003e80000100a00 */
[----:B0-----:R-:W4:Y:S01]  /*2e4d0*/  LDL.LU.64 R106, [R1+0x18] ;  /* 0x00001800016a7983 */ /* 0x001f220000300a00 */
[----:B--2---:R-:W-:-:S03]  /*2e4e0*/  PRMT R14, R97, 0x7632, R14 ;  /* 0x00007632610e7816 */ /* 0x004fc6000000000e */
[----:B------:R-:W2:Y:S01]  /*2e4f0*/  LDL.LU R97, [R1+0x398] ;  /* 0x0003980001617983 */ /* 0x000ea20000300800 */
[----:B------:R-:W-:-:S05]  /*2e500*/  IMAD R88, R91, 0x2, R89 ;  /* 0x000000025b587824 */ /* 0x000fca00078e0259 */
[C---:B-1----:R-:W-:Y:S02]  /*2e510*/  LEA R98, P1, R88.reuse, R2, 0x1 ;  /* 0x0000000258627211 */ /* 0x042fe400078208ff */
[----:B------:R-:W-:Y:S02]  /*2e520*/  LEA R89, R91, R88, 0x1 ;  /* 0x000000585b597211 */ /* 0x000fe400078e08ff */
[----:B------:R-:W-:-:S05]  /*2e530*/  LEA.HI.X.SX32 R99, R88, R3, 0x1, P1 ;  /* 0x0000000358637211 */ /* 0x000fca00008f0eff */
[----:B------:R0:W-:Y:S01]  /*2e540*/  STL.64 [R1+0x270], R98 ;  /* 0x0002706201007387 */ /* 0x0001e20000100a00 */
[----:B------:R-:W-:-:S03]  /*2e550*/  IMAD R88, R91, 0x2, R89 ;  /* 0x000000025b587824 */ /* 0x000fc600078e0259 */
[----:B------:R1:W-:Y:S01]  /*2e560*/  STG.E.U16 [R112.64], R14 ;  /* 0x0000000e70007986 */ /* 0x0003e2000c101504 */
[----:B0-----:R-:W-:-:S04]  /*2e570*/  LEA R98, P1, R89, R2, 0x1 ;  /* 0x0000000259627211 */ /* 0x001fc800078208ff */
[----:B------:R-:W-:Y:S01]  /*2e580*/  LEA.HI.X.SX32 R99, R89, R3, 0x1, P1 ;  /* 0x0000000359637211 */ /* 0x000fe200008f0eff */
[----:B-1----:R-:W2:Y:S04]  /*2e590*/  LDL.LU.64 R112, [R1+0x20] ;  /* 0x0000200001707983 */ /* 0x002ea80000300a00 */
[----:B------:R0:W-:Y:S01]  /*2e5a0*/  STL.64 [R1+0x260], R98 ;  /* 0x0002606201007387 */ /* 0x0001e20000100a00 */
[----:B------:R-:W-:Y:S02]  /*2e5b0*/  LEA R89, R91, R88, 0x1 ;  /* 0x000000585b597211 */ /* 0x000fe400078e08ff */
[----:B0-----:R-:W-:-:S04]  /*2e5c0*/  LEA R98, P1, R88, R2, 0x1 ;  /* 0x0000000258627211 */ /* 0x001fc800078208ff */
[----:B------:R-:W-:Y:S01]  /*2e5d0*/  LEA.HI.X.SX32 R99, R88, R3, 0x1, P1 ;  /* 0x0000000358637211 */ /* 0x000fe200008f0eff */
[----:B------:R-:W-:Y:S01]  /*2e5e0*/  IMAD R88, R91, 0x2, R89 ;  /* 0x000000025b587824 */ /* 0x000fe200078e0259 */
[----:B---3--:R-:W-:Y:S02]  /*2e5f0*/  PRMT R14, R101, 0x7632, R14 ;  /* 0x00007632650e7816 */ /* 0x008fe4000000000e */
[----:B------:R-:W3:Y:S04]  /*2e600*/  LDL.LU R101, [R1+0x388] ;  /* 0x0003880001657983 */ /* 0x000ee80000300800 */
[----:B------:R0:W-:Y:S04]  /*2e610*/  STL.64 [R1+0x250], R98 ;  /* 0x0002506201007387 */ /* 0x0001e80000100a00 */
[----:B------:R4:W-:Y:S01]  /*2e620*/  STG.E.U16 [R104.64], R14 ;  /* 0x0000000e68007986 */ /* 0x0009e2000c101504 */
[----:B0-----:R-:W-:-:S04]  /*2e630*/  LEA R98, P1, R89, R2, 0x1 ;  /* 0x0000000259627211 */ /* 0x001fc800078208ff */
[----:B------:R-:W-:Y:S02]  /*2e640*/  LEA.HI.X.SX32 R99, R89, R3, 0x1, P1 ;  /* 0x0000000359637211 */ /* 0x000fe400008f0eff */
[----:B----4-:R-:W-:Y:S01]  /*2e650*/  PRMT R14, R31, 0x7632, R14 ;  /* 0x000076321f0e7816 */ /* 0x010fe2000000000e */
[----:B------:R-:W4:Y:S04]  /*2e660*/  LDL.LU.64 R104, [R1+0x78] ;  /* 0x0000780001687983 */ /* 0x000f280000300a00 */
[----:B------:R-:W4:Y:S04]  /*2e670*/  LDL.LU R31, [R1+0x380] ;  /* 0x00038000011f7983 */ /* 0x000f280000300800 */
[----:B------:R0:W-:Y:S01]  /*2e680*/  STL.64 [R1+0x2a0], R98 ;  /* 0x0002a06201007387 */ /* 0x0001e20000100a00 */
[----:B------:R-:W-:-:S02]  /*2e690*/  LEA R89, R91, R88, 0x1 ;  /* 0x000000585b597211 */ /* 0x000fc400078e08ff */
[C---:B0-----:R-:W-:Y:S01]  /*2e6a0*/  LEA R98, P1, R88.reuse, R2, 0x1 ;  /* 0x0000000258627211 */ /* 0x041fe200078208ff */
[----:B------:R0:W-:Y:S03]  /*2e6b0*/  STG.E.U16 [R102.64], R14 ;  /* 0x0000000e66007986 */ /* 0x0001e6000c101504 */
[----:B------:R-:W-:Y:S01]  /*2e6c0*/  LEA.HI.X.SX32 R99, R88, R3, 0x1, P1 ;  /* 0x0000000358637211 */ /* 0x000fe200008f0eff */
[----:B0-----:R-:W4:Y:S01]  /*2e6d0*/  LDL.LU.64 R102, [R1+0x28] ;  /* 0x0000280001667983 */ /* 0x001f220000300a00 */
        /* <DEDUP_REMOVED lines=15> */
[----:B------:R-:W-:Y:S01]  /*2e7d0*/  IMAD R88, R91, 0x2, R89 ;  /* 0x000000025b587824 */ /* 0x000fe200078e0259 */
[----:B0-----:R-:W-:-:S04]  /*2e7e0*/  LEA R98, P1, R89, R2, 0x1 ;  /* 0x0000000259627211 */ /* 0x001fc800078208ff */
[----:B------:R-:W-:Y:S01]  /*2e7f0*/  LEA.HI.X.SX32 R99, R89, R3, 0x1, P1 ;  /* 0x0000000359637211 */ /* 0x000fe200008f0eff */
[----:B------:R0:W-:Y:S01]  /*2e800*/  STG.E.U16 [R112.64], R14 ;  /* 0x0000000e70007986 */ /* 0x0001e2000c101504 */
[----:B------:R-:W-:-:S03]  /*2e810*/  LEA R89, R91, R88, 0x1 ;  /* 0x000000585b597211 */ /* 0x000fc600078e08ff */
[----:B0-----:R-:W2:Y:S04]  /*2e820*/  LDL.LU.64 R112, [R1+0x30] ;  /* 0x0000300001707983 */ /* 0x001ea80000300a00 */
[----:B------:R0:W-:Y:S02]  /*2e830*/  STL.64 [R1+0x2c0], R98 ;  /* 0x0002c06201007387 */ /* 0x0001e40000100a00 */
[----:B0-----:R-:W-:-:S04]  /*2e840*/  LEA R98, P1, R88, R2, 0x1 ;  /* 0x0000000258627211 */ /* 0x001fc800078208ff */
[----:B------:R-:W-:Y:S01]  /*2e850*/  LEA.HI.X.SX32 R99, R88, R3, 0x1, P1 ;  /* 0x0000000358637211 */ /* 0x000fe200008f0eff */
[----:B------:R-:W-:Y:S01]  /*2e860*/  IMAD R88, R91, 0x2, R89 ;  /* 0x000000025b587824 */ /* 0x000fe200078e0259 */
[----:B---3--:R-:W-:Y:S02]  /*2e870*/  PRMT R14, R101, 0x7632, R14 ;  /* 0x00007632650e7816 */ /* 0x008fe4000000000e */
[----:B------:R-:W3:Y:S04]  /*2e880*/  LDL.LU R101, [R1+0x358] ;  /* 0x0003580001657983 */ /* 0x000ee80000300800 */
[----:B------:R0:W-:Y:S02]  /*2e890*/  STL.64 [R1+0x2b8], R98 ;  /* 0x0002b86201007387 */ /* 0x0001e40000100a00 */
[----:B0-----:R-:W-:-:S04]  /*2e8a0*/  LEA R98, P1, R89, R2, 0x1 ;  /* 0x0000000259627211 */ /* 0x001fc800078208ff */
[----:B------:R-:W-:Y:S01]  /*2e8b0*/  LEA.HI.X.SX32 R99, R89, R3, 0x1, P1 ;  /* 0x0000000359637211 */ /* 0x000fe200008f0eff */
[----:B----4-:R0:W-:Y:S02]  /*2e8c0*/  STG.E.U16 [R104.64], R14 ;  /* 0x0000000e68007986 */ /* 0x0101e4000c101504 */
[----:B0-----:R-:W-:Y:S02]  /*2e8d0*/  PRMT R14, R31, 0x7632, R14 ;  /* 0x000076321f0e7816 */ /* 0x001fe4000000000e */
        /* <DEDUP_REMOVED lines=25> */
[----:B------:R-:W-:Y:S02]  /*2ea70*/  LEA.HI.X.SX32 R99, R89, R3, 0x1, P1 ;  /* 0x0000000359637211 */ /* 0x000fe400008f0eff */
[----:B------:R-:W-:Y:S01]  /*2ea80*/  LEA R89, R91, R88, 0x1 ;  /* 0x000000585b597211 */ /* 0x000fe200078e08ff */
[----:B------:R0:W-:Y:S04]  /*2ea90*/  STG.E.U16 [R112.64], R14 ;  /* 0x0000000e70007986 */ /* 0x0001e8000c101504 */
        /* <DEDUP_REMOVED lines=16> */
[----:B0-----:R-:W-:-:S04]  /*2eba0*/  LEA R98, P1, R88, R2, 0x1 ;  /* 0x0000000258627211 */ /* 0x001fc800078208ff */
[----:B------:R-:W-:Y:S01]  /*2ebb0*/  LEA.HI.X.SX32 R99, R88, R3, 0x1, P1 ;  /* 0x0000000358637211 */ /* 0x000fe200008f0eff */
[----:B------:R0:W-:Y:S04]  /*2ebc0*/  STG.E.U16 [R102.64], R14 ;  /* 0x0000000e66007986 */ /* 0x0001e8000c101504 */
[----:B------:R1:W-:Y:S01]  /*2ebd0*/  STL.64 [R1+0x3d0], R98 ;  /* 0x0003d06201007387 */ /* 0x0003e20000100a00 */
[----:B0-----:R-:W-:-:S03]  /*2ebe0*/  PRMT R14, R96, 0x7632, R14 ;  /* 0x00007632600e7816 */ /* 0x001fc6000000000e */
[----:B------:R-:W4:Y:S01]  /*2ebf0*/  LDL.LU R96, [R1+0x300] ;  /* 0x0003000001607983 */ /* 0x000f220000300800 */
[----:B-1----:R-:W-:-:S04]  /*2ec00*/  LEA R98, P1, R89, R2, 0x1 ;  /* 0x0000000259627211 */ /* 0x002fc800078208ff */
[----:B------:R-:W-:-:S05]  /*2ec10*/  LEA.HI.X.SX32 R99, R89, R3, 0x1, P1 ;  /* 0x0000000359637211 */ /* 0x000fca00008f0eff */
[----:B------:R-:W-:Y:S04]  /*2ec20*/  STL.64 [R1+0x3c0], R98 ;  /* 0x0003c06201007387 */ /* 0x000fe80000100a00 */
[----:B------:R0:W-:Y:S04]  /*2ec30*/  STG.E.U16 [R106.64], R14 ;  /* 0x0000000e6a007986 */ /* 0x0001e8000c101504 */
[----:B0-----:R-:W4:Y:S01]  /*2ec40*/  LDL.LU.64 R106, [R1+0x50] ;  /* 0x00005000016a7983 */ /* 0x001f220000300a00 */
[----:B--2---:R-:W-:-:S03]  /*2ec50*/  PRMT R14, R97, 0x7632, R14 ;  /* 0x00007632610e7816 */ /* 0x004fc6000000000e */
[----:B------:R-:W2:Y:S01]  /*2ec60*/  LDL.LU R97, [R1+0x2e8] ;  /* 0x0002e80001617983 */ /* 0x000ea20000300800 */
[----:B------:R-:W-:-:S05]  /*2ec70*/  IMAD R88, R91, 0x2, R89 ;  /* 0x000000025b587824 */ /* 0x000fca00078e0259 */
[C---:B------:R-:W-:Y:S02]  /*2ec80*/  LEA R98, P1, R88.reuse, R2, 0x1 ;  /* 0x0000000258627211 */ /* 0x040fe400078208ff */
[----:B------:R-:W-:Y:S02]  /*2ec90*/  LEA R89, R91, R88, 0x1 ;  /* 0x000000585b597211 */ /* 0x000fe400078e08ff */
[-C--:B------:R-:W-:Y:S02]  /*2eca0*/  LEA.HI.X.SX32 R99, R88, R3.reuse, 0x1, P1 ;  /* 0x0000000358637211 */ /* 0x080fe400008f0eff */
[----:B------:R-:W-:Y:S01]  /*2ecb0*/  LEA R102, P1, R89, R2, 0x1 ;  /* 0x0000000259667211 */ /* 0x000fe200078208ff */
[----:B------:R-:W-:Y:S02]  /*2ecc0*/  IMAD R88, R91, 0x2, R89 ;  /* 0x000000025b587824 */ /* 0x000fe400078e0259 */
[----:B------:R0:W-:Y:S01]  /*2ecd0*/  STL.64 [R1+0x3a8], R98 ;  /* 0x0003a86201007387 */ /* 0x0001e20000100a00 */
[----:B------:R-:W-:-:S03]  /*2ece0*/  LEA.HI.X.SX32 R103, R89, R3, 0x1, P1 ;  /* 0x0000000359677211 */ /* 0x000fc600008f0eff */
[----:B0-----:R-:W2:Y:S04]  /*2ecf0*/  LDL.LU.64 R98, [R1+0x58] ;  /* 0x0000580001627983 */ /* 0x001ea80000300a00 */
[----:B------:R-:W2:Y:S04]  /*2ed00*/  LDL.LU R100, [R1+0x2d0] ;  /* 0x0002d00001647983 */ /* 0x000ea80000300800 */
[----:B------:R0:W-:Y:S01]  /*2ed10*/  STL.64 [R1+0x390], R102 ;  /* 0x0003906601007387 */ /* 0x0001e20000100a00 */
[----:B------:R-:W-:Y:S02]  /*2ed20*/  LEA R89, R91, R88, 0x1 ;  /* 0x000000585b597211 */ /* 0x000fe400078e08ff */
[----:B0-----:R-:W-:-:S04]  /*2ed30*/  LEA R102, P1, R88, R2, 0x1 ;  /* 0x0000000258667211 */ /* 0x001fc800078208ff */
[----:B------:R-:W-:Y:S01]  /*2ed40*/  LEA.HI.X.SX32 R103, R88, R3, 0x1, P1 ;  /* 0x0000000358677211 */ /* 0x000fe200008f0eff */
[----:B------:R-:W-:Y:S04]  /*2ed50*/  STG.E.U16 [R112.64], R14 ;  /* 0x0000000e70007986 */ /* 0x000fe8000c101504 */
[----:B------:R0:W-:Y:S01]  /*2ed60*/  STL.64 [R1+0x370], R102 ;  /* 0x0003706601007387 */ /* 0x0001e20000100a00 */
[----:B------:R-:W-:Y:S01]  /*2ed70*/  IMAD R88, R91, 0x2, R89 ;  /* 0x000000025b587824 */ /* 0x000fe200078e0259 */
[----:B0-----:R-:W-:-:S04]  /*2ed80*/  LEA R102, P1, R89, R2, 0x1 ;  /* 0x0000000259667211 */ /* 0x001fc800078208ff */
[----:B------:R-:W-:Y:S02]  /*2ed90*/  LEA.HI.X.SX32 R103, R89, R3, 0x1, P1 ;  /* 0x0000000359677211 */ /* 0x000fe400008f0eff */
[----:B------:R-:W-:Y:S02]  /*2eda0*/  LEA R89, R91, R88, 0x1 ;  /* 0x000000585b597211 */ /* 0x000fe400078e08ff */
[----:B---3--:R-:W-:Y:S02]  /*2edb0*/  PRMT R14, R101, 0x7632, R14 ;  /* 0x00007632650e7816 */ /* 0x008fe4000000000e */
[----:B------:R-:W3:Y:S04]  /*2edc0*/  LDL.LU R101, [R1+0x2b0] ;  /* 0x0002b00001657983 */ /* 0x000ee80000300800 */
[----:B------:R0:W-:Y:S02]  /*2edd0*/  STL.64 [R1+0x360], R102 ;  /* 0x0003606601007387 */ /* 0x0001e40000100a00 */
[----:B0-----:R-:W-:-:S04]  /*2ede0*/  LEA R102, P1, R88, R2, 0x1 ;  /* 0x0000000258667211 */ /* 0x001fc800078208ff */
[----:B------:R-:W-:Y:S01]  /*2edf0*/  LEA.HI.X.SX32 R103, R88, R3, 0x1, P1 ;  /* 0x0000000358677211 */ /* 0x000fe200008f0eff */
[----:B------:R-:W-:Y:S01]  /*2ee00*/  IMAD R88, R91, 0x2, R89 ;  /* 0x000000025b587824 */ /* 0x000fe200078e0259 */
[----:B----4-:R0:W-:Y:S02]  /*2ee10*/  STG.E.U16 [R104.64], R14 ;  /* 0x0000000e68007986 */ /* 0x0101e4000c101504 */
[----:B0-----:R-:W-:Y:S02]  /*2ee20*/  PRMT R14, R31, 0x7632, R14 ;  /* 0x000076321f0e7816 */ /* 0x001fe4000000000e */
[----:B------:R-:W4:Y:S04]  /*2ee30*/  LDL.LU R31, [R1+0x2a8] ;  /* 0x0002a800011f7983 */ /* 0x000f280000300800 */
[----:B------:R0:W-:Y:S04]  /*2ee40*/  STG.E.U16 [R92.64], R14 ;  /* 0x0000000e5c007986 */ /* 0x0001e8000c101504 */
[----:B------:R-:W-:Y:S01]  /*2ee50*/  STL.64 [R1+0x340], R102 ;  /* 0x0003406601007387 */ /* 0x000fe20000100a00 */
[----:B0-----:R-:W-:-:S04]  /*2ee60*/  LEA R92, P1, R89, R2, 0x1 ;  /* 0x00000002595c7211 */ /* 0x001fc800078208ff */
[----:B------:R-:W-:Y:S02]  /*2ee70*/  LEA.HI.X.SX32 R93, R89, R3, 0x1, P1 ;  /* 0x00000003595d7211 */ /* 0x000fe400008f0eff */
[----:B------:R-:W-:-:S03]  /*2ee80*/  PRMT R14, R96, 0x7632, R14 ;  /* 0x00007632600e7816 */ /* 0x000fc6000000000e */
[----:B------:R0:W-:Y:S04]  /*2ee90*/  STL.64 [R1+0x308], R92 ;  /* 0x0003085c01007387 */ /* 0x0001e80000100a00 */
[----:B------:R-:W4:Y:S01]  /*2eea0*/  LDL.LU R96, [R1+0x298] ;  /* 0x0002980001607983 */ /* 0x000f220000300800 */
[----:B0-----:R-:W-:-:S04]  /*2eeb0*/  LEA R92, P1, R88, R2, 0x1 ;  /* 0x00000002585c7211 */ /* 0x001fc800078208ff */
[----:B------:R-:W-:-:S05]  /*2eec0*/  LEA.HI.X.SX32 R93, R88, R3, 0x1, P1 ;  /* 0x00000003585d7211 */ /* 0x000fca00008f0eff */
[----:B------:R-:W-:Y:S04]  /*2eed0*/  STL.64 [R1+0x2d8], R92 ;  /* 0x0002d85c01007387 */ /* 0x000fe80000100a00 */
[----:B------:R2:W-:Y:S02]  /*2eee0*/  STG.E.U16 [R106.64], R14 ;  /* 0x0000000e6a007986 */ /* 0x0005e4000c101504 */
[----:B--2---:R-:W-:Y:S02]  /*2eef0*/  PRMT R14, R97, 0x7632, R14 ;  /* 0x00007632610e7816 */ /* 0x004fe4000000000e */
[----:B------:R-:W2:Y:S01]  /*2ef00*/  LDL.LU R97, [R1+0x278] ;  /* 0x0002780001617983 */ /* 0x000ea20000300800 */
[----:B------:R-:W-:-:S04]  /*2ef10*/  LEA R89, R91, R88, 0x1 ;  /* 0x000000585b597211 */ /* 0x000fc800078e08ff */
[----:B------:R-:W-:Y:S01]  /*2ef20*/  LEA R92, P1, R89, R2, 0x1 ;  /* 0x00000002595c7211 */ /* 0x000fe200078208ff */
[----:B------:R-:W-:-:S03]  /*2ef30*/  IMAD R88, R91, 0x2, R89 ;  /* 0x000000025b587824 */ /* 0x000fc600078e0259 */
[----:B------:R-:W-:-:S05]  /*2ef40*/  LEA.HI.X.SX32 R93, R89, R3, 0x1, P1 ;  /* 0x00000003595d7211 */ /* 0x000fca00008f0eff */
[----:B------:R0:W-:Y:S01]  /*2ef50*/  STL.64 [R1+0x280], R92 ;  /* 0x0002805c01007387 */ /* 0x0001e20000100a00 */
[C---:B------:R-:W-:Y:S02]  /*2ef60*/  LEA R89, R91.reuse, R88, 0x1 ;  /* 0x000000585b597211 */ /* 0x040fe400078e08ff */
[CC--:B0-----:R-:W-:Y:S01]  /*2ef70*/  LEA R92, P1, R88.reuse, R2.reuse, 0x1 ;  /* 0x00000002585c7211 */ /* 0x0c1fe200078208ff */
[----:B------:R0:W-:Y:S03]  /*2ef80*/  STG.E.U16 [R98.64], R14 ;  /* 0x0000000e62007986 */ /* 0x0001e6000c101504 */
[----:B------:R-:W-:Y:S02]  /*2ef90*/  LEA.HI.X.SX32 R93, R88, R3, 0x1, P1 ;  /* 0x00000003585d7211 */ /* 0x000fe400008f0eff */
[----:B0-----:R-:W-:Y:S02]  /*2efa0*/  PRMT R14, R100, 0x7632, R14 ;  /* 0x00007632640e7816 */ /* 0x001fe4000000000e */
[----:B------:R-:W2:Y:S04]  /*2efb0*/  LDL.LU R100, [R1+0x268] ;  /* 0x0002680001647983 */ /* 0x000ea80000300800 */
[----:B------:R0:W-:Y:S01]  /*2efc0*/  STL.64 [R1+0x248], R92 ;  /* 0x0002485c01007387 */ /* 0x0001e20000100a00 */
[----:B------:R-:W-:Y:S01]  /*2efd0*/  IMAD R88, R91, 0x2, R89 ;  /* 0x000000025b587824 */ /* 0x000fe200078e0259 */
[----:B0-----:R-:W-:-:S04]  /*2efe0*/  LEA R92, P1, R89, R2, 0x1 ;  /* 0x00000002595c7211 */ /* 0x001fc800078208ff */
[-C--:B------:R-:W-:Y:S01]  /*2eff0*/  LEA.HI.X.SX32 R93, R89, R3.reuse, 0x1, P1 ;  /* 0x00000003595d7211 */ /* 0x080fe200008f0eff */
[----:B------:R-:W-:Y:S04]  /*2f000*/  STG.E.U16 [R86.64], R14 ;  /* 0x0000000e56007986 */ /* 0x000fe8000c101504 */
[----:B------:R0:W-:Y:S02]  /*2f010*/  STL.64 [R1+0x238], R92 ;  /* 0x0002385c01007387 */ /* 0x0001e40000100a00 */
[C---:B0-----:R-:W-:Y:S02]  /*2f020*/  LEA R92, P1, R88.reuse, R2, 0x1 ;  /* 0x00000002585c7211 */ /* 0x041fe400078208ff */
[----:B------:R-:W-:Y:S02]  /*2f030*/  LEA R86, R91, R88, 0x1 ;  /* 0x000000585b567211 */ /* 0x000fe400078e08ff */
[----:B------:R-:W-:-:S02]  /*2f040*/  LEA.HI.X.SX32 R93, R88, R3, 0x1, P1 ;  /* 0x00000003585d7211 */ /* 0x000fc400008f0eff */
[----:B---3--:R-:W-:Y:S02]  /*2f050*/  PRMT R14, R101, 0x7632, R14 ;  /* 0x00007632650e7816 */ /* 0x008fe4000000000e */
[----:B------:R-:W3:Y:S04]  /*2f060*/  LDL.LU R101, [R1+0x258] ;  /* 0x0002580001657983 */ /* 0x000ee80000300800 */
[----:B------:R0:W-:Y:S04]  /*2f070*/  STG.E.U16 [R84.64], R14 ;  /* 0x0000000e54007986 */ /* 0x0001e8000c101504 */
[----:B------:R1:W-:Y:S01]  /*2f080*/  STL.64 [R1+0x220], R92 ;  /* 0x0002205c01007387 */ /* 0x0003e20000100a00 */
[----:B0-----:R-:W-:Y:S01]  /*2f090*/  IMAD R84, R91, 0x2, R86 ;  /* 0x000000025b547824 */ /* 0x001fe200078e0256 */
[----:B-1----:R-:W-:-:S04]  /*2f0a0*/  LEA R92, P1, R86, R2, 0x1 ;  /* 0x00000002565c7211 */ /* 0x002fc800078208ff */
[----:B------:R-:W-:Y:S02]  /*2f0b0*/  LEA.HI.X.SX32 R93, R86, R3, 0x1, P1 ;  /* 0x00000003565d7211 */ /* 0x000fe400008f0eff */
[----:B------:R-:W-:-:S04]  /*2f0c0*/  LEA R88, P1, R84, R2, 0x1 ;  /* 0x0000000254587211 */ /* 0x000fc800078208ff */
[----:B------:R-:W-:Y:S02]  /*2f0d0*/  LEA.HI.X.SX32 R89, R84, R3, 0x1, P1 ;  /* 0x0000000354597211 */ /* 0x000fe400008f0eff */
[----:B------:R-:W-:-:S04]  /*2f0e0*/  LEA R85, R91, R84, 0x1 ;  /* 0x000000545b557211 */ /* 0x000fc800078e08ff */
[----:B------:R-:W-:Y:S02]  /*2f0f0*/  LEA R86, P1, R85, R2, 0x1 ;  /* 0x0000000255567211 */ /* 0x000fe400078208ff */
[----:B----4-:R-:W-:Y:S02]  /*2f100*/  PRMT R14, R31, 0x7632, R14 ;  /* 0x000076321f0e7816 */ /* 0x010fe4000000000e */
[----:B------:R-:W4:Y:S04]  /*2f110*/  LDL.LU R31, [R1+0x240] ;  /* 0x00024000011f7983 */ /* 0x000f280000300800 */
[----:B------:R-:W-:Y:S04]  /*2f120*/  STL.64 [R1+0x208], R92 ;  /* 0x0002085c01007387 */ /* 0x000fe80000100a00 */
[----:B------:R0:W-:Y:S04]  /*2f130*/  STG.E.U16 [R82.64], R14 ;  /* 0x0000000e52007986 */ /* 0x0001e8000c101504 */
[----:B------:R-:W-:Y:S01]  /*2f140*/  STL.64 [R1+0x1e0], R88 ;  /* 0x0001e05801007387 */ /* 0x000fe20000100a00 */
[----:B------:R-:W-:-:S02]  /*2f150*/  LEA.HI.X.SX32 R87, R85, R3, 0x1, P1 ;  /* 0x0000000355577211 */ /* 0x000fc400008f0eff */
[----:B0-----:R-:W-:Y:S02]  /*2f160*/  PRMT R14, R96, 0x7632, R14 ;  /* 0x00007632600e7816 */ /* 0x001fe4000000000e */
[----:B------:R-:W4:Y:S04]  /*2f170*/  LDL.LU R96, [R1+0x230] ;  /* 0x0002300001607983 */ /* 0x000f280000300800 */
[----:B------:R2:W-:Y:S04]  /*2f180*/  STG.E.U16 [R80.64], R14 ;  /* 0x0000000e50007986 */ /* 0x0005e8000c101504 */
[----:B------:R0:W-:Y:S01]  /*2f190*/  STL.64 [R1+0x1c8], R86 ;  /* 0x0001c85601007387 */ /* 0x0001e20000100a00 */
[----:B--2---:R-:W-:-:S03]  /*2f1a0*/  PRMT R14, R97, 0x7632, R14 ;  /* 0x00007632610e7816 */ /* 0x004fc6000000000e */
[----:B------:R-:W2:Y:S01]  /*2f1b0*/  LDL.LU R97, [R1+0x228] ;  /* 0x0002280001617983 */ /* 0x000ea20000300800 */
[----:B------:R-:W-:-:S05]  /*2f1c0*/  IMAD R82, R91, 0x2, R85 ;  /* 0x000000025b527824 */ /* 0x000fca00078e0255 */
[C---:B0-----:R-:W-:Y:S02]  /*2f1d0*/  LEA R86, P1, R82.reuse, R2, 0x1 ;  /* 0x0000000252567211 */ /* 0x041fe400078208ff */
[C---:B------:R-:W-:Y:S02]  /*2f1e0*/  LEA R80, R91.reuse, R82, 0x1 ;  /* 0x000000525b507211 */ /* 0x040fe400078e08ff */
[----:B------:R-:W-:Y:S02]  /*2f1f0*/  LEA.HI.X.SX32 R87, R82, R3, 0x1, P1 ;  /* 0x0000000352577211 */ /* 0x000fe400008f0eff */
[----:B------:R-:W-:Y:S01]  /*2f200*/  LEA R84, P1, R80, R2, 0x1 ;  /* 0x0000000250547211 */ /* 0x000fe200078208ff */
[----:B------:R-:W-:-:S03]  /*2f210*/  IMAD R81, R91, 0x2, R80 ;  /* 0x000000025b517824 */ /* 0x000fc600078e0250 */
[----:B------:R-:W-:Y:S01]  /*2f220*/  LEA.HI.X.SX32 R85, R80, R3, 0x1, P1 ;  /* 0x0000000350557211 */ /* 0x000fe200008f0eff */
[----:B------:R-:W-:Y:S04]  /*2f230*/  STL.64 [R1+0x1a8], R86 ;  /* 0x0001a85601007387 */ /* 0x000fe80000100a00 */
[----:B------:R0:W-:Y:S01]  /*2f240*/  STG.E.U16 [R78.64], R14 ;  /* 0x0000000e4e007986 */ /* 0x0001e2000c101504 */
[----:B------:R-:W-:-:S03]  /*2f250*/  LEA R82, P1, R81, R2, 0x1 ;  /* 0x0000000251527211 */ /* 0x000fc600078208ff */
[----:B------:R-:W-:Y:S01]  /*2f260*/  STL.64 [R1+0x190], R84 ;  /* 0x0001905401007387 */ /* 0x000fe20000100a00 */
[----:B------:R-:W-:Y:S02]  /*2f270*/  LEA.HI.X.SX32 R83, R81, R3, 0x1, P1 ;  /* 0x0000000351537211 */ /* 0x000fe400008f0eff */
[----:B0-----:R-:W-:Y:S02]  /*2f280*/  PRMT R14, R100, 0x7632, R14 ;  /* 0x00007632640e7816 */ /* 0x001fe4000000000e */
[----:B------:R-:W2:Y:S01]  /*2f290*/  LDL.LU R100, [R1+0x218] ;  /* 0x0002180001647983 */ /* 0x000ea20000300800 */
[----:B------:R-:W-:-:S03]  /*2f2a0*/  LEA R78, R91, R81, 0x1 ;  /* 0x000000515b4e7211 */ /* 0x000fc600078e08ff */
[----:B------:R0:W-:Y:S04]  /*2f2b0*/  STG.E.U16 [R76.64], R14 ;  /* 0x0000000e4c007986 */ /* 0x0001e8000c101504 */
[----:B------:R1:W-:Y:S01]  /*2f2c0*/  STL.64 [R1+0x178], R82 ;  /* 0x0001785201007387 */ /* 0x0003e20000100a00 */
[----:B0-----:R-:W-:Y:S01]  /*2f2d0*/  IMAD R76, R91, 0x2, R78 ;  /* 0x000000025b4c7824 */ /* 0x001fe200078e024e */
[----:B-1----:R-:W-:-:S04]  /*2f2e0*/  LEA R82, P1, R78, R2, 0x1 ;  /* 0x000000024e527211 */ /* 0x002fc800078208ff */
[-C--:B------:R-:W-:Y:S02]  /*2f2f0*/  LEA.HI.X.SX32 R83, R78, R3.reuse, 0x1, P1 ;  /* 0x000000034e537211 */ /* 0x080fe400008f0eff */
[C---:B------:R-:W-:Y:S02]  /*2f300*/  LEA R80, P1, R76.reuse, R2, 0x1 ;  /* 0x000000024c507211 */ /* 0x040fe400078208ff */
[----:B------:R-:W-:Y:S02]  /*2f310*/  LEA R77, R91, R76, 0x1 ;  /* 0x0000004c5b4d7211 */ /* 0x000fe400078e08ff */
[----:B------:R-:W-:Y:S02]  /*2f320*/  LEA.HI.X.SX32 R81, R76, R3, 0x1, P1 ;  /* 0x000000034c517211 */ /* 0x000fe400008f0eff */
[----:B------:R-:W-:-:S04]  /*2f330*/  LEA R78, P1, R77, R2, 0x1 ;  /* 0x000000024d4e7211 */ /* 0x000fc800078208ff */
[----:B------:R-:W-:Y:S02]  /*2f340*/  LEA.HI.X.SX32 R79, R77, R3, 0x1, P1 ;  /* 0x000000034d4f7211 */ /* 0x000fe400008f0eff */
[----:B---3--:R-:W-:Y:S02]  /*2f350*/  PRMT R14, R101, 0x7632, R14 ;  /* 0x00007632650e7816 */ /* 0x008fe4000000000e */
[----:B------:R-:W3:Y:S04]  /*2f360*/  LDL.LU R101, [R1+0x210] ;  /* 0x0002100001657983 */ /* 0x000ee80000300800 */
[----:B------:R-:W-:Y:S04]  /*2f370*/  STL.64 [R1+0x160], R82 ;  /* 0x0001605201007387 */ /* 0x000fe80000100a00 */
[----:B------:R0:W-:Y:S04]  /*2f380*/  STG.E.U16 [R74.64], R14 ;  /* 0x0000000e4a007986 */ /* 0x0001e8000c101504 */
[----:B------:R-:W-:Y:S01]  /*2f390*/  STL.64 [R1+0x150], R80 ;  /* 0x0001505001007387 */ /* 0x000fe20000100a00 */
[----:B0-----:R-:W-:Y:S01]  /*2f3a0*/  IMAD R74, R91, 0x2, R77 ;  /* 0x000000025b4a7824 */ /* 0x001fe200078e024d */
[----:B----4-:R-:W-:-:S02]  /*2f3b0*/  PRMT R14, R31, 0x7632, R14 ;  /* 0x000076321f0e7816 */ /* 0x010fc4000000000e */
[----:B------:R-:W4:Y:S04]  /*2f3c0*/  LDL.LU R31, [R1+0x200] ;  /* 0x00020000011f7983 */ /* 0x000f280000300800 */
[----:B------:R0:W-:Y:S04]  /*2f3d0*/  STL.64 [R1+0x130], R78 ;  /* 0x0001304e01007387 */ /* 0x0001e80000100a00 */
[----:B------:R1:W-:Y:S01]  /*2f3e0*/  STG.E.U16 [R72.64], R14 ;  /* 0x0000000e48007986 */ /* 0x0003e2000c101504 */
[----:B0-----:R-:W-:Y:S02]  /*2f3f0*/  LEA R78, P1, R74, R2, 0x1 ;  /* 0x000000024a4e7211 */ /* 0x001fe400078208ff */
[----:B-1----:R-:W-:-:S02]  /*2f400*/  LEA R73, R91, R74, 0x1 ;  /* 0x0000004a5b497211 */ /* 0x002fc400078e08ff */
[-C--:B------:R-:W-:Y:S02]  /*2f410*/  LEA.HI.X.SX32 R79, R74, R3.reuse, 0x1, P1 ;  /* 0x000000034a4f7211 */ /* 0x080fe400008f0eff */
[C---:B------:R-:W-:Y:S02]  /*2f420*/  LEA R76, P1, R73.reuse, R2, 0x1 ;  /* 0x00000002494c7211 */ /* 0x040fe400078208ff */
[----:B------:R-:W-:Y:S02]  /*2f430*/  PRMT R14, R96, 0x7632, R14 ;  /* 0x00007632600e7816 */ /* 0x000fe4000000000e */
[----:B------:R-:W4:Y:S01]  /*2f440*/  LDL.LU R96, [R1+0x1d8] ;  /* 0x0001d80001607983 */ /* 0x000f220000300800 */
[----:B------:R-:W-:-:S03]  /*2f450*/  LEA.HI.X.SX32 R77, R73, R3, 0x1, P1 ;  /* 0x00000003494d7211 */ /* 0x000fc600008f0eff */
[----:B------:R-:W-:Y:S04]  /*2f460*/  STL.64 [R1+0x120], R78 ;  /* 0x0001204e01007387 */ /* 0x000fe80000100a00 */
[----:B------:R2:W-:Y:S04]  /*2f470*/  STG.E.U16 [R70.64], R14 ;  /* 0x0000000e46007986 */ /* 0x0005e8000c101504 */
[----:B------:R-:W-:Y:S01]  /*2f480*/  STL.64 [R1+0x110], R76 ;  /* 0x0001104c01007387 */ /* 0x000fe20000100a00 */
[----:B--2---:R-:W-:-:S03]  /*2f490*/  PRMT R14, R97, 0x7632, R14 ;  /* 0x00007632610e7816 */ /* 0x004fc6000000000e */
[----:B------:R-:W2:Y:S01]  /*2f4a0*/  LDL.LU R97, [R1+0x1d0] ;  /* 0x0001d00001617983 */ /* 0x000ea20000300800 */
[----:B------:R-:W-:-:S05]  /*2f4b0*/  IMAD R72, R91, 0x2, R73 ;  /* 0x000000025b487824 */ /* 0x000fca00078e0249 */
[----:B------:R-:W-:-:S04]  /*2f4c0*/  LEA R74, P1, R72, R2, 0x1 ;  /* 0x00000002484a7211 */ /* 0x000fc800078208ff */
[----:B------:R-:W-:Y:S01]  /*2f4d0*/  LEA.HI.X.SX32 R75, R72, R3, 0x1, P1 ;  /* 0x00000003484b7211 */ /* 0x000fe200008f0eff */
[----:B------:R0:W-:Y:S01]  /*2f4e0*/  STG.E.U16 [R68.64], R14 ;  /* 0x0000000e44007986 */ /* 0x0001e2000c101504 */
[----:B------:R-:W-:-:S03]  /*2f4f0*/  LEA R70, R91, R72, 0x1 ;  /* 0x000000485b467211 */ /* 0x000fc600078e08ff */
[----:B------:R1:W-:Y:S02]  /*2f500*/  STL.64 [R1+0x100], R74 ;  /* 0x0001004a01007387 */ /* 0x0003e40000100a00 */
[----:B0-----:R-:W-:Y:S01]  /*2f510*/  IMAD R69, R91, 0x2, R70 ;  /* 0x000000025b457824 */ /* 0x001fe200078e0246 */
[-C--:B-1----:R-:W-:Y:S02]  /*2f520*/  LEA R74, P1, R70, R2.reuse, 0x1 ;  /* 0x00000002464a7211 */ /* 0x082fe400078208ff */
[----:B------:R-:W-:Y:S02]  /*2f530*/  PRMT R14, R100, 0x7632, R14 ;  /* 0x00007632640e7816 */ /* 0x000fe4000000000e */
[----:B------:R-:W2:Y:S01]  /*2f540*/  LDL.LU R100, [R1+0x1c0] ;  /* 0x0001c00001647983 */ /* 0x000ea20000300800 */
[----:B------:R-:W-:Y:S02]  /*2f550*/  LEA.HI.X.SX32 R75, R70, R3, 0x1, P1 ;  /* 0x00000003464b7211 */ /* 0x000fe400008f0eff */
[----:B------:R-:W-:-:S02]  /*2f560*/  LEA R72, P1, R69, R2, 0x1 ;  /* 0x0000000245487211 */ /* 0x000fc400078208ff */
[----:B------:R-:W-:Y:S02]  /*2f570*/  LEA R68, R91, R69, 0x1 ;  /* 0x000000455b447211 */ /* 0x000fe400078e08ff */
[-C--:B------:R-:W-:Y:S02]  /*2f580*/  LEA.HI.X.SX32 R73, R69, R3.reuse, 0x1, P1 ;  /* 0x0000000345497211 */ /* 0x080fe400008f0eff */
[C---:B------:R-:W-:Y:S01]  /*2f590*/  LEA R70, P1, R68.reuse, R2, 0x1 ;  /* 0x0000000244467211 */ /* 0x040fe200078208ff */
[----:B------:R-:W-:Y:S03]  /*2f5a0*/  STL.64 [R1+0xe8], R74 ;  /* 0x0000e84a01007387 */ /* 0x000fe60000100a00 */
[----:B------:R-:W-:Y:S01]  /*2f5b0*/  LEA.HI.X.SX32 R71, R68, R3, 0x1, P1 ;  /* 0x0000000344477211 */ /* 0x000fe200008f0eff */
[----:B------:R0:W-:Y:S04]  /*2f5c0*/  STG.E.U16 [R66.64], R14 ;  /* 0x0000000e42007986 */ /* 0x0001e8000c101504 */
[----:B------:R-:W-:Y:S01]  /*2f5d0*/  STL.64 [R1+0xd8], R72 ;  /* 0x0000d84801007387 */ /* 0x000fe20000100a00 */
[----:B0-----:R-:W-:Y:S01]  /*2f5e0*/  IMAD R66, R91, 0x2, R68 ;  /* 0x000000025b427824 */ /* 0x001fe200078e0244 */
[----:B---3--:R-:W-:-:S02]  /*2f5f0*/  PRMT R14, R101, 0x7632, R14 ;  /* 0x00007632650e7816 */ /* 0x008fc4000000000e */
[----:B------:R-:W3:Y:S04]  /*2f600*/  LDL.LU R101, [R1+0x1b0] ;  /* 0x0001b00001657983 */ /* 0x000ee80000300800 */
[----:B------:R0:W-:Y:S04]  /*2f610*/  STL.64 [R1+0xc0], R70 ;  /* 0x0000c04601007387 */ /* 0x0001e80000100a00 */
[----:B------:R1:W-:Y:S01]  /*2f620*/  STG.E.U16 [R64.64], R14 ;  /* 0x0000000e40007986 */ /* 0x0003e2000c101504 */
[----:B0-----:R-:W-:Y:S02]  /*2f630*/  LEA R70, P1, R66, R2, 0x1 ;  /* 0x0000000242467211 */ /* 0x001fe400078208ff */
[----:B-1----:R-:W-:-:S02]  /*2f640*/  LEA R65, R91, R66, 0x1 ;  /* 0x000000425b417211 */ /* 0x002fc400078e08ff */
[----:B------:R-:W-:Y:S02]  /*2f650*/  LEA.HI.X.SX32 R71, R66, R3, 0x1, P1 ;  /* 0x0000000342477211 */ /* 0x000fe400008f0eff */
[----:B------:R-:W-:Y:S01]  /*2f660*/  LEA R68, P1, R65, R2, 0x1 ;  /* 0x0000000241447211 */ /* 0x000fe200078208ff */
[----:B------:R-:W-:-:S03]  /*2f670*/  IMAD R64, R91, 0x2, R65 ;  /* 0x000000025b407824 */ /* 0x000fc600078e0241 */
[----:B------:R-:W-:Y:S02]  /*2f680*/  LEA.HI.X.SX32 R69, R65, R3, 0x1, P1 ;  /* 0x0000000341457211 */ /* 0x000fe400008f0eff */
[----:B------:R-:W-:-:S04]  /*2f690*/  LEA R66, P1, R64, R2, 0x1 ;  /* 0x0000000240427211 */ /* 0x000fc800078208ff */
[----:B------:R-:W-:Y:S02]  /*2f6a0*/  LEA.HI.X.SX32 R67, R64, R3, 0x1, P1 ;  /* 0x0000000340437211 */ /* 0x000fe400008f0eff */
[----:B----4-:R-:W-:Y:S02]  /*2f6b0*/  PRMT R14, R31, 0x7632, R14 ;  /* 0x000076321f0e7816 */ /* 0x010fe4000000000e */
[----:B------:R-:W4:Y:S04]  /*2f6c0*/  LDL.LU R31, [R1+0x1a0] ;  /* 0x0001a000011f7983 */ /* 0x000f280000300800 */
[----:B------:R-:W-:Y:S04]  /*2f6d0*/  STL.64 [R1+0xb8], R70 ;  /* 0x0000b84601007387 */ /* 0x000fe80000100a00 */
[----:B------:R0:W-:Y:S04]  /*2f6e0*/  STG.E.U16 [R62.64], R14 ;  /* 0x0000000e3e007986 */ /* 0x0001e8000c101504 */
[----:B------:R-:W-:Y:S01]  /*2f6f0*/  STL.64 [R1+0xb0], R68 ;  /* 0x0000b04401007387 */ /* 0x000fe20000100a00 */
[----:B0-----:R-:W-:-:S03]  /*2f700*/  PRMT R14, R96, 0x7632, R14 ;  /* 0x00007632600e7816 */ /* 0x001fc6000000000e */
[----:B------:R-:W4:Y:S04]  /*2f710*/  LDL.LU R96, [R1+0x198] ;  /* 0x0001980001607983 */ /* 0x000f280000300800 */
[----:B------:R2:W-:Y:S04]  /*2f720*/  STG.E.U16 [R60.64], R14 ;  /* 0x0000000e3c007986 */ /* 0x0005e8000c101504 */
[----:B------:R0:W-:Y:S01]  /*2f730*/  STL.64 [R1+0xa0], R66 ;  /* 0x0000a04201007387 */ /* 0x0001e20000100a00 */
[----:B--2---:R-:W-:-:S03]  /*2f740*/  PRMT R14, R97, 0x7632, R14 ;  /* 0x00007632610e7816 */ /* 0x004fc6000000000e */
[----:B------:R-:W2:Y:S01]  /*2f750*/  LDL.LU R97, [R1+0x188] ;  /* 0x0001880001617983 */ /* 0x000ea20000300800 */
[----:B------:R-:W-:-:S04]  /*2f760*/  LEA R62, R91, R64, 0x1 ;  /* 0x000000405b3e7211 */ /* 0x000fc800078e08ff */
[----:B0-----:R-:W-:Y:S01]  /*2f770*/  LEA R66, P1, R62, R2, 0x1 ;  /* 0x000000023e427211 */ /* 0x001fe200078208ff */
[----:B------:R-:W-:-:S03]  /*2f780*/  IMAD R61, R91, 0x2, R62 ;  /* 0x000000025b3d7824 */ /* 0x000fc600078e023e */
[----:B------:R-:W-:Y:S02]  /*2f790*/  LEA.HI.X.SX32 R67, R62, R3, 0x1, P1 ;  /* 0x000000033e437211 */ /* 0x000fe400008f0eff */
[----:B------:R-:W-:-:S04]  /*2f7a0*/  LEA R64, P1, R61, R2, 0x1 ;  /* 0x000000023d407211 */ /* 0x000fc800078208ff */
[----:B------:R-:W-:Y:S01]  /*2f7b0*/  LEA.HI.X.SX32 R65, R61, R3, 0x1, P1 ;  /* 0x000000033d417211 */ /* 0x000fe200008f0eff */
[----:B------:R-:W-:Y:S01]  /*2f7c0*/  STL.64 [R1+0x98], R66 ;  /* 0x0000984201007387 */ /* 0x000fe20000100a00 */
[----:B------:R-:W-:-:S03]  /*2f7d0*/  LEA R60, R91, R61, 0x1 ;  /* 0x0000003d5b3c7211 */ /* 0x000fc600078e08ff */
[----:B------:R0:W-:Y:S04]  /*2f7e0*/  STG.E.U16 [R58.64], R14 ;  /* 0x0000000e3a007986 */ /* 0x0001e8000c101504 */
[----:B------:R-:W-:Y:S01]  /*2f7f0*/  STL.64 [R1+0x90], R64 ;  /* 0x0000904001007387 */ /* 0x000fe20000100a00 */
[----:B------:R-:W-:-:S04]  /*2f800*/  LEA R62, P1, R60, R2, 0x1 ;  /* 0x000000023c3e7211 */ /* 0x000fc800078208ff */
[----:B------:R-:W-:Y:S02]  /*2f810*/  LEA.HI.X.SX32 R63, R60, R3, 0x1, P1 ;  /* 0x000000033c3f7211 */ /* 0x000fe400008f0eff */
[----:B0-----:R-:W-:Y:S02]  /*2f820*/  PRMT R14, R100, 0x7632, R14 ;  /* 0x00007632640e7816 */ /* 0x001fe4000000000e */
[----:B------:R-:W2:Y:S01]  /*2f830*/  LDL.LU R100, [R1+0x170] ;  /* 0x0001700001647983 */ /* 0x000ea20000300800 */
[----:B------:R-:W-:-:S03]  /*2f840*/  IMAD R58, R91, 0x2, R60 ;  /* 0x000000025b3a7824 */ /* 0x000fc600078e023c */
[----:B------:R0:W-:Y:S04]  /*2f850*/  STL.64 [R1+0x88], R62 ;  /* 0x0000883e01007387 */ /* 0x0001e80000100a00 */
[----:B------:R1:W-:Y:S01]  /*2f860*/  STG.E.U16 [R4.64], R14 ;  /* 0x0000000e04007986 */ /* 0x0003e2000c101504 */
[C---:B0-----:R-:W-:Y:S02]  /*2f870*/  LEA R62, P1, R58.reuse, R2, 0x1 ;  /* 0x000000023a3e7211 */ /* 0x041fe400078208ff */
[----:B-1----:R-:W-:Y:S02]  /*2f880*/  LEA R5, R91, R58, 0x1 ;  /* 0x0000003a5b057211 */ /* 0x002fe400078e08ff */
[----:B------:R-:W-:Y:S02]  /*2f890*/  LEA.HI.X.SX32 R63, R58, R3, 0x1, P1 ;  /* 0x000000033a3f7211 */ /* 0x000fe400008f0eff */
[----:B------:R-:W-:Y:S01]  /*2f8a0*/  LEA R60, P1, R5, R2, 0x1 ;  /* 0x00000002053c7211 */ /* 0x000fe200078208ff */
[----:B------:R-:W-:-:S03]  /*2f8b0*/  IMAD R4, R91, 0x2, R5 ;  /* 0x000000025b047824 */ /* 0x000fc600078e0205 */
[-C--:B------:R-:W-:Y:S02]  /*2f8c0*/  LEA.HI.X.SX32 R61, R5, R3.reuse, 0x1, P1 ;  /* 0x00000003053d7211 */ /* 0x080fe400008f0eff */
[C---:B------:R-:W-:Y:S02]  /*2f8d0*/  LEA R58, P1, R4.reuse, R2, 0x1 ;  /* 0x00000002043a7211 */ /* 0x040fe400078208ff */
[----:B------:R-:W-:Y:S02]  /*2f8e0*/  LEA R5, R91, R4, 0x1 ;  /* 0x000000045b057211 */ /* 0x000fe400078e08ff */
[----:B------:R-:W-:-:S03]  /*2f8f0*/  LEA.HI.X.SX32 R59, R4, R3, 0x1, P1 ;  /* 0x00000003043b7211 */ /* 0x000fc600008f0eff */
[----:B------:R-:W-:Y:S01]  /*2f900*/  IMAD R4, R91, 0x2, R5 ;  /* 0x000000025b047824 */ /* 0x000fe200078e0205 */
[----:B---3--:R-:W-:Y:S02]  /*2f910*/  PRMT R14, R101, 0x7632, R14 ;  /* 0x00007632650e7816 */ /* 0x008fe4000000000e */
[----:B------:R-:W3:Y:S04]  /*2f920*/  LDL.LU R101, [R1+0x168] ;  /* 0x0001680001657983 */ /* 0x000ee80000300800 */
[----:B------:R4:W-:Y:S04]  /*2f930*/  STG.E.U16 [R6.64], R14 ;  /* 0x0000000e06007986 */ /* 0x0009e8000c101504 */
[----:B------:R-:W-:Y:S04]  /*2f940*/  STL.64 [R1+0x80], R62 ;  /* 0x0000803e01007387 */ /* 0x000fe80000100a00 */
[----:B------:R-:W-:Y:S01]  /*2f950*/  STL.64 [R1+0x78], R60 ;  /* 0x0000783c01007387 */ /* 0x000fe20000100a00 */
[----:B----4-:R-:W-:-:S03]  /*2f960*/  PRMT R6, R31, 0x7632, R6 ;  /* 0x000076321f067816 */ /* 0x010fc60000000006 */
[----:B------:R-:W4:Y:S04]  /*2f970*/  LDL.LU R31, [R1+0x158] ;  /* 0x00015800011f7983 */ /* 0x000f280000300800 */
[----:B------:R0:W-:Y:S04]  /*2f980*/  STG.E.U16 [R8.64], R6 ;  /* 0x0000000608007986 */ /* 0x0001e8000c101504 */
[----:B------:R-:W-:Y:S01]  /*2f990*/  STL.64 [R1+0x70], R58 ;  /* 0x0000703a01007387 */ /* 0x000fe20000100a00 */
[----:B0-----:R-:W-:-:S04]  /*2f9a0*/  LEA R8, P1, R5, R2, 0x1 ;  /* 0x0000000205087211 */ /* 0x001fc800078208ff */
[----:B------:R-:W-:Y:S02]  /*2f9b0*/  LEA.HI.X.SX32 R9, R5, R3, 0x1, P1 ;  /* 0x0000000305097211 */ /* 0x000fe400008f0eff */
[----:B------:R-:W-:Y:S02]  /*2f9c0*/  PRMT R6, R96, 0x7632, R6 ;  /* 0x0000763260067816 */ /* 0x000fe40000000006 */
[----:B------:R-:W4:Y:S04]  /*2f9d0*/  LDL.LU R96, [R1+0x148] ;  /* 0x0001480001607983 */ /* 0x000f280000300800 */
[----:B------:R0:W-:Y:S04]  /*2f9e0*/  STL.64 [R1+0x68], R8 ;  /* 0x0000680801007387 */ /* 0x0001e80000100a00 */
[----:B------:R2:W-:Y:S01]  /*2f9f0*/  STG.E.U16 [R10.64], R6 ;  /* 0x000000060a007986 */ /* 0x0005e2000c101504 */
[----:B0-----:R-:W-:-:S04]  /*2fa00*/  LEA R8, P1, R4, R2, 0x1 ;  /* 0x0000000204087211 */ /* 0x001fc800078208ff */
[----:B------:R-:W-:-:S05]  /*2fa10*/  LEA.HI.X.SX32 R9, R4, R3, 0x1, P1 ;  /* 0x0000000304097211 */ /* 0x000fca00008f0eff */
[----:B------:R0:W-:Y:S01]  /*2fa20*/  STL.64 [R1+0x60], R8 ;  /* 0x0000600801007387 */ /* 0x0001e20000100a00 */
[----:B--2---:R-:W-:-:S03]  /*2fa30*/  PRMT R6, R97, 0x7632, R6 ;  /* 0x0000763261067816 */ /* 0x004fc60000000006 */
[----:B------:R-:W2:Y:S01]  /*2fa40*/  LDL.LU R97, [R1+0x140] ;  /* 0x0001400001617983 */ /* 0x000ea20000300800 */
[----:B------:R-:W-:-:S04]  /*2fa50*/  LEA R5, R91, R4, 0x1 ;  /* 0x000000045b057211 */ /* 0x000fc800078e08ff */
[----:B0-----:R-:W-:Y:S01]  /*2fa60*/  LEA R8, P1, R5, R2, 0x1 ;  /* 0x0000000205087211 */ /* 0x001fe200078208ff */
[----:B------:R-:W-:-:S03]  /*2fa70*/  IMAD R4, R91, 0x2, R5 ;  /* 0x000000025b047824 */ /* 0x000fc600078e0205 */
[----:B------:R-:W-:-:S05]  /*2fa80*/  LEA.HI.X.SX32 R9, R5, R3, 0x1, P1 ;  /* 0x0000000305097211 */ /* 0x000fca00008f0eff */
[----:B------:R0:W-:Y:S01]  /*2fa90*/  STL.64 [R1+0x58], R8 ;  /* 0x0000580801007387 */ /* 0x0001e20000100a00 */
[----:B------:R-:W-:-:S03]  /*2faa0*/  LEA R5, R91, R4, 0x1 ;  /* 0x000000045b057211 */ /* 0x000fc600078e08ff */
[----:B------:R1:W-:Y:S01]  /*2fab0*/  STG.E.U16 [R12.64], R6 ;  /* 0x000000060c007986 */ /* 0x0003e2000c101504 */
[----:B0-----:R-:W-:-:S04]  /*2fac0*/  LEA R8, P1, R4, R2, 0x1 ;  /* 0x0000000204087211 */ /* 0x001fc800078208ff */
[----:B------:R-:W-:Y:S01]  /*2fad0*/  LEA.HI.X.SX32 R9, R4, R3, 0x1, P1 ;  /* 0x0000000304097211 */ /* 0x000fe200008f0eff */
[----:B------:R-:W-:Y:S01]  /*2fae0*/  IMAD R4, R91, 0x2, R5 ;  /* 0x000000025b047824 */ /* 0x000fe200078e0205 */
[----:B-1----:R-:W-:Y:S02]  /*2faf0*/  PRMT R6, R100, 0x7632, R6 ;  /* 0x0000763264067816 */ /* 0x002fe40000000006 */
[----:B------:R-:W2:Y:S04]  /*2fb00*/  LDL.LU R100, [R1+0x138] ;  /* 0x0001380001647983 */ /* 0x000ea80000300800 */
[----:B------:R0:W-:Y:S02]  /*2fb10*/  STL.64 [R1+0x50], R8 ;  /* 0x0000500801007387 */ /* 0x0001e40000100a00 */
[----:B0-----:R-:W-:-:S04]  /*2fb20*/  LEA R8, P1, R5, R2, 0x1 ;  /* 0x0000000205087211 */ /* 0x001fc800078208ff */
[----:B------:R-:W-:-:S05]  /*2fb30*/  LEA.HI.X.SX32 R9, R5, R3, 0x1, P1 ;  /* 0x0000000305097211 */ /* 0x000fca00008f0eff */
[----:B------:R0:W-:Y:S01]  /*2fb40*/  STL.64 [R1+0x48], R8 ;  /* 0x0000480801007387 */ /* 0x0001e20000100a00 */
[----:B------:R-:W-:-:S03]  /*2fb50*/  LEA R5, R91, R4, 0x1 ;  /* 0x000000045b057211 */ /* 0x000fc600078e08ff */
[----:B------:R3:W-:Y:S01]  /*2fb60*/  STG.E.U16 [R16.64], R6 ;  /* 0x0000000610007986 */ /* 0x0007e2000c101504 */
        /* <DEDUP_REMOVED lines=9> */
[----:B------:R-:W-:Y:S02]  /*2fc00*/  LEA R5, R91, R4, 0x1 ;  /* 0x000000045b057211 */ /* 0x000fe400078e08ff */
[----:B----4-:R-:W-:Y:S02]  /*2fc10*/  PRMT R6, R31, 0x7632, R6 ;  /* 0x000076321f067816 */ /* 0x010fe40000000006 */
[----:B------:R-:W4:Y:S04]  /*2fc20*/  LDL.LU R31, [R1+0x118] ;  /* 0x00011800011f7983 */ /* 0x000f280000300800 */
[----:B------:R0:W-:Y:S02]  /*2fc30*/  STL.64 [R1+0x38], R8 ;  /* 0x0000380801007387 */ /* 0x0001e40000100a00 */
[----:B0-----:R-:W-:-:S04]  /*2fc40*/  LEA R8, P1, R4, R2, 0x1 ;  /* 0x0000000204087211 */ /* 0x001fc800078208ff */
[----:B------:R-:W-:Y:S01]  /*2fc50*/  LEA.HI.X.SX32 R9, R4, R3, 0x1, P1 ;  /* 0x0000000304097211 */ /* 0x000fe200008f0eff */
[----:B------:R0:W-:Y:S04]  /*2fc60*/  STG.E.U16 [R24.64], R6 ;  /* 0x0000000618007986 */ /* 0x0001e8000c101504 */
[----:B------:R1:W-:Y:S01]  /*2fc70*/  STL.64 [R1+0x30], R8 ;  /* 0x0000300801007387 */ /* 0x0003e20000100a00 */
[----:B0-----:R-:W-:-:S03]  /*2fc80*/  PRMT R6, R96, 0x7632, R6 ;  /* 0x0000763260067816 */ /* 0x001fc60000000006 */
[----:B------:R-:W4:Y:S01]  /*2fc90*/  LDL.LU R96, [R1+0x108] ;  /* 0x0001080001607983 */ /* 0x000f220000300800 */
[----:B-1----:R-:W-:-:S04]  /*2fca0*/  LEA R8, P1, R5, R2, 0x1 ;  /* 0x0000000205087211 */ /* 0x002fc800078208ff */
[----:B------:R-:W-:Y:S01]  /*2fcb0*/  LEA.HI.X.SX32 R9, R5, R3, 0x1, P1 ;  /* 0x0000000305097211 */ /* 0x000fe200008f0eff */
[----:B------:R2:W-:Y:S04]  /*2fcc0*/  STG.E.U16 [R28.64], R6 ;  /* 0x000000061c007986 */ /* 0x0005e8000c101504 */
[----:B------:R0:W-:Y:S01]  /*2fcd0*/  STL.64 [R1+0x28], R8 ;  /* 0x0000280801007387 */ /* 0x0001e20000100a00 */
[----:B--2---:R-:W-:-:S03]  /*2fce0*/  PRMT R6, R97, 0x7632, R6 ;  /* 0x0000763261067816 */ /* 0x004fc60000000006 */
[----:B------:R-:W2:Y:S01]  /*2fcf0*/  LDL.LU R97, [R1+0xf8] ;  /* 0x0000f80001617983 */ /* 0x000ea20000300800 */
[----:B------:R-:W-:-:S05]  /*2fd00*/  IMAD R4, R91, 0x2, R5 ;  /* 0x000000025b047824 */ /* 0x000fca00078e0205 */
[C---:B0-----:R-:W-:Y:S02]  /*2fd10*/  LEA R8, P1, R4.reuse, R2, 0x1 ;  /* 0x0000000204087211 */ /* 0x041fe400078208ff */
[----:B------:R-:W-:Y:S02]  /*2fd20*/  LEA R5, R91, R4, 0x1 ;  /* 0x000000045b057211 */ /* 0x000fe400078e08ff */
[----:B------:R-:W-:-:S05]  /*2fd30*/  LEA.HI.X.SX32 R9, R4, R3, 0x1, P1 ;  /* 0x0000000304097211 */ /* 0x000fca00008f0eff */
[----:B------:R0:W-:Y:S01]  /*2fd40*/  STL.64 [R1+0x20], R8 ;  /* 0x0000200801007387 */ /* 0x0001e20000100a00 */
[----:B------:R-:W-:Y:S01]  /*2fd50*/  IMAD R4, R91, 0x2, R5 ;  /* 0x000000025b047824 */ /* 0x000fe200078e0205 */
[----:B0-----:R-:W-:-:S04]  /*2fd60*/  LEA R8, P1, R5, R2, 0x1 ;  /* 0x0000000205087211 */ /* 0x001fc800078208ff */
[----:B------:R-:W-:-:S05]  /*2fd70*/  LEA.HI.X.SX32 R9, R5, R3, 0x1, P1 ;  /* 0x0000000305097211 */ /* 0x000fca00008f0eff */
[----:B------:R0:W-:Y:S01]  /*2fd80*/  STL.64 [R1+0x18], R8 ;  /* 0x0000180801007387 */ /* 0x0001e20000100a00 */
[----:B------:R-:W-:Y:S02]  /*2fd90*/  LEA R5, R91, R4, 0x1 ;  /* 0x000000045b057211 */ /* 0x000fe400078e08ff */
[----:B0-----:R-:W-:-:S04]  /*2fda0*/  LEA R8, P1, R4, R2, 0x1 ;  /* 0x0000000204087211 */ /* 0x001fc800078208ff */
[----:B------:R-:W-:-:S05]  /*2fdb0*/  LEA.HI.X.SX32 R9, R4, R3, 0x1, P1 ;  /* 0x0000000304097211 */ /* 0x000fca00008f0eff */
[----:B------:R0:W-:Y:S01]  /*2fdc0*/  STL.64 [R1+0x10], R8 ;  /* 0x0000100801007387 */ /* 0x0001e20000100a00 */
[----:B------:R-:W-:Y:S01]  /*2fdd0*/  IMAD R4, R91, 0x2, R5 ;  /* 0x000000025b047824 */ /* 0x000fe200078e0205 */
[----:B0-----:R-:W-:-:S04]  /*2fde0*/  LEA R8, P1, R5, R2, 0x1 ;  /* 0x0000000205087211 */ /* 0x001fc800078208ff */
[----:B------:R-:W-:Y:S02]  /*2fdf0*/  LEA.HI.X.SX32 R9, R5, R3, 0x1, P1 ;  /* 0x0000000305097211 */ /* 0x000fe400008f0eff */
[----:B------:R-:W-:-:S03]  /*2fe00*/  LEA R5, R91, R4, 0x1 ;  /* 0x000000045b057211 */ /* 0x000fc600078e08ff */
[----:B------:R0:W-:Y:S02]  /*2fe10*/  STL.64 [R1+0x8], R8 ;  /* 0x0000080801007387 */ /* 0x0001e40000100a00 */
[----:B0-----:R-:W-:-:S04]  /*2fe20*/  LEA R8, P1, R4, R2, 0x1 ;  /* 0x0000000204087211 */ /* 0x001fc800078208ff */
[----:B------:R-:W-:Y:S01]  /*2fe30*/  LEA.HI.X.SX32 R9, R4, R3, 0x1, P1 ;  /* 0x0000000304097211 */ /* 0x000fe200008f0eff */
[----:B------:R-:W-:Y:S01]  /*2fe40*/  IMAD R4, R91, 0x2, R5 ;  /* 0x000000025b047824 */ /* 0x000fe200078e0205 */
[----:B------:R-:W-:-:S04]  /*2fe50*/  LEA R124, P1, R5, R2, 0x1 ;  /* 0x00000002057c7211 */ /* 0x000fc800078208ff */
[-C--:B------:R-:W-:Y:S02]  /*2fe60*/  LEA.HI.X.SX32 R125, R5, R3.reuse, 0x1, P1 ;  /* 0x00000003057d7211 */ /* 0x080fe400008f0eff */
[C---:B------:R-:W-:Y:S02]  /*2fe70*/  LEA R122, P1, R4.reuse, R2, 0x1 ;  /* 0x00000002047a7211 */ /* 0x040fe400078208ff */
[----:B------:R-:W-:Y:S02]  /*2fe80*/  LEA R5, R91, R4, 0x1 ;  /* 0x000000045b057211 */ /* 0x000fe400078e08ff */
[-C--:B------:R-:W-:Y:S02]  /*2fe90*/  LEA.HI.X.SX32 R123, R4, R3.reuse, 0x1, P1 ;  /* 0x00000003047b7211 */ /* 0x080fe400008f0eff */
[----:B------:R-:W-:Y:S01]  /*2fea0*/  LEA R120, P1, R5, R2, 0x1 ;  /* 0x0000000205787211 */ /* 0x000fe200078208ff */
[----:B------:R-:W-:Y:S01]  /*2feb0*/  IMAD R4, R91, 0x2, R5 ;  /* 0x000000025b047824 */ /* 0x000fe200078e0205 */
[----:B------:R0:W-:Y:S02]  /*2fec0*/  STG.E.U16 [R32.64], R6 ;  /* 0x0000000620007986 */ /* 0x0001e4000c101504 */
[----:B------:R-:W-:-:S02]  /*2fed0*/  LEA.HI.X.SX32 R121, R5, R3, 0x1, P1 ;  /* 0x0000000305797211 */ /* 0x000fc400008f0eff */
[----:B------:R-:W-:Y:S02]  /*2fee0*/  LEA R118, P1, R4, R2, 0x1 ;  /* 0x0000000204767211 */ /* 0x000fe400078208ff */
[C---:B------:R-:W-:Y:S02]  /*2fef0*/  LEA R5, R91.reuse, R4, 0x1 ;  /* 0x000000045b057211 */ /* 0x040fe400078e08ff */
[----:B0-----:R-:W-:Y:S02]  /*2ff00*/  PRMT R6, R100, 0x7632, R6 ;  /* 0x0000763264067816 */ /* 0x001fe40000000006 */
[-C--:B------:R-:W-:Y:S01]  /*2ff10*/  LEA.HI.X.SX32 R119, R4, R3.reuse, 0x1, P1 ;  /* 0x0000000304777211 */ /* 0x080fe200008f0eff */
[----:B------:R-:W-:Y:S01]  /*2ff20*/  IMAD R4, R91, 0x2, R5 ;  /* 0x000000025b047824 */ /* 0x000fe200078e0205 */
[C---:B------:R-:W-:Y:S01]  /*2ff30*/  LEA R116, P1, R5.reuse, R2, 0x1 ;  /* 0x0000000205747211 */ /* 0x040fe200078208ff */
[----:B------:R3:W-:Y:S03]  /*2ff40*/  STG.E.U16 [R34.64], R6 ;  /* 0x0000000622007986 */ /* 0x0007e6000c101504 */
[----:B------:R-:W-:-:S02]  /*2ff50*/  LEA.HI.X.SX32 R117, R5, R3, 0x1, P1 ;  /* 0x0000000305757211 */ /* 0x000fc400008f0eff */
[----:B------:R-:W-:Y:S02]  /*2ff60*/  LEA R114, P1, R4, R2, 0x1 ;  /* 0x0000000204727211 */ /* 0x000fe400078208ff */
[----:B------:R-:W-:Y:S02]  /*2ff70*/  LEA R5, R91, R4, 0x1 ;  /* 0x000000045b057211 */ /* 0x000fe400078e08ff */
[----:B---3--:R-:W-:-:S05]  /*2ff80*/  PRMT R6, R101, 0x7632, R6 ;  /* 0x0000763265067816 */ /* 0x008fca0000000006 */
[----:B------:R4:W-:Y:S01]  /*2ff90*/  STG.E.U16 [R36.64], R6 ;  /* 0x0000000624007986 */ /* 0x0009e2000c101504 */
[----:B------:R-:W-:Y:S01]  /*2ffa0*/  LEA.HI.X.SX32 R115, R4, R3, 0x1, P1 ;  /* 0x0000000304737211 */ /* 0x000fe200008f0eff */
[----:B------:R-:W-:Y:S01]  /*2ffb0*/  IMAD R4, R91, 0x2, R5 ;  /* 0x000000025b047824 */ /* 0x000fe200078e0205 */
[----:B------:R-:W-:-:S04]  /*2ffc0*/  LEA R112, P1, R5, R2, 0x1 ;  /* 0x0000000205707211 */ /* 0x000fc800078208ff */
[-C--:B------:R-:W-:Y:S02]  /*2ffd0*/  LEA.HI.X.SX32 R113, R5, R3.reuse, 0x1, P1 ;  /* 0x0000000305717211 */ /* 0x080fe400008f0eff */
[C---:B------:R-:W-:Y:S02]  /*2ffe0*/  LEA R110, P1, R4.reuse, R2, 0x1 ;  /* 0x00000002046e7211 */ /* 0x040fe400078208ff */
[----:B------:R-:W-:Y:S02]  /*2fff0*/  LEA R5, R91, R4, 0x1 ;  /* 0x000000045b057211 */ /* 0x000fe400078e08ff */
[----:B------:R-:W-:Y:S02]  /*30000*/  LEA.HI.X.SX32 R111, R4, R3, 0x1, P1 ;  /* 0x00000003046f7211 */ /* 0x000fe400008f0eff */
[----:B------:R-:W-:Y:S01]  /*30010*/  LEA R108, P1, R5, R2, 0x1 ;  /* 0x00000002056c7211 */ /* 0x000fe200078208ff */
[----:B------:R-:W-:-:S03]  /*30020*/  IMAD R4, R91, 0x2, R5 ;  /* 0x000000025b047824 */ /* 0x000fc600078e0205 */
[-C--:B------:R-:W-:Y:S02]  /*30030*/  LEA.HI.X.SX32 R109, R5, R3.reuse, 0x1, P1 ;  /* 0x00000003056d7211 */ /* 0x080fe400008f0eff */
[C---:B------:R-:W-:Y:S02]  /*30040*/  LEA R106, P1, R4.reuse, R2, 0x1 ;  /* 0x00000002046a7211 */ /* 0x040fe400078208ff */
[----:B------:R-:W-:Y:S02]  /*30050*/  LEA R5, R91, R4, 0x1 ;  /* 0x000000045b057211 */ /* 0x000fe400078e08ff */
[----:B------:R-:W-:Y:S02]  /*30060*/  LEA.HI.X.SX32 R107, R4, R3, 0x1, P1 ;  /* 0x00000003046b7211 */ /* 0x000fe400008f0eff */
[----:B----4-:R-:W-:-:S05]  /*30070*/  PRMT R6, R31, 0x7632, R6 ;  /* 0x000076321f067816 */ /* 0x010fca0000000006 */
[----:B------:R0:W-:Y:S01]  /*30080*/  STG.E.U16 [R38.64], R6 ;  /* 0x0000000626007986 */ /* 0x0001e2000c101504 */
[----:B------:R-:W-:Y:S01]  /*30090*/  LEA R104, P1, R5, R2, 0x1 ;  /* 0x0000000205687211 */ /* 0x000fe200078208ff */
[----:B------:R-:W-:-:S03]  /*300a0*/  IMAD R4, R91, 0x2, R5 ;  /* 0x000000025b047824 */ /* 0x000fc600078e0205 */
[----:B------:R-:W-:Y:S02]  /*300b0*/  LEA.HI.X.SX32 R105, R5, R3, 0x1, P1 ;  /* 0x0000000305697211 */ /* 0x000fe400008f0eff */
[----:B------:R-:W-:Y:S02]  /*300c0*/  LEA R102, P1, R4, R2, 0x1 ;  /* 0x0000000204667211 */ /* 0x000fe400078208ff */
[----:B0-----:R-:W-:-:S05]  /*300d0*/  PRMT R6, R96, 0x7632, R6 ;  /* 0x0000763260067816 */ /* 0x001fca0000000006 */
[----:B------:R2:W-:Y:S01]  /*300e0*/  STG.E.U16 [R40.64], R6 ;  /* 0x0000000628007986 */ /* 0x0005e2000c101504 */
[----:B------:R-:W-:Y:S02]  /*300f0*/  LEA R5, R91, R4, 0x1 ;  /* 0x000000045b057211 */ /* 0x000fe400078e08ff */
[----:B------:R-:W-:Y:S01]  /*30100*/  LEA.HI.X.SX32 R103, R4, R3, 0x1, P1 ;  /* 0x0000000304677211 */ /* 0x000fe200008f0eff */
[----:B------:R-:W-:Y:S01]  /*30110*/  STL.64 [R1], R8 ;  /* 0x0000000801007387 */ /* 0x000fe20000100a00 */
[----:B------:R-:W-:Y:S01]  /*30120*/  LEA R100, P1, R5, R2, 0x1 ;  /* 0x0000000205647211 */ /* 0x000fe200078208ff */
[----:B------:R-:W-:Y:S02]  /*30130*/  IMAD R4, R91, 0x2, R5 ;  /* 0x000000025b047824 */ /* 0x000fe400078e0205 */
[----:B------:R-:W-:Y:S01]  /*30140*/  STL.64 [R1+0x9e8], R124 ;  /* 0x0009e87c01007387 */ /* 0x000fe20000100a00 */
[----:B------:R-:W-:-:S03]  /*30150*/  PRMT R14, R14, 0x7632, R14 ;  /* 0x000076320e0e7816 */ /* 0x000fc6000000000e */
[----:B------:R-:W-:Y:S01]  /*30160*/  STL.64 [R1+0x9f8], R122 ;  /* 0x0009f87a01007387 */ /* 0x000fe20000100a00 */
[-C--:B------:R-:W-:Y:S02]  /*30170*/  LEA.HI.X.SX32 R101, R5, R3.reuse, 0x1, P1 ;  /* 0x0000000305657211 */ /* 0x080fe400008f0eff */
[----:B------:R-:W-:Y:S01]  /*30180*/  PRMT R18, R18, 0x7632, R18 ;  /* 0x0000763212127816 */ /* 0x000fe20000000012 */
[----:B------:R-:W-:Y:S01]  /*30190*/  STL [R1+0xa10], R120 ;  /* 0x000a107801007387 */ /* 0x000fe20000100800 */
[C---:B------:R-:W-:Y:S02]  /*301a0*/  LEA R98, P1, R4.reuse, R2, 0x1 ;  /* 0x0000000204627211 */ /* 0x040fe400078208ff */
[----:B------:R-:W-:Y:S01]  /*301b0*/  LEA R5, R91, R4, 0x1 ;  /* 0x000000045b057211 */ /* 0x000fe200078e08ff */
[----:B------:R-:W-:Y:S04]  /*301c0*/  STL [R1+0xa00], R121 ;  /* 0x000a007901007387 */ /* 0x000fe80000100800 */
[----:B------:R-:W-:Y:S01]  /*301d0*/  STL.64 [R1+0xa08], R118 ;  /* 0x000a087601007387 */ /* 0x000fe20000100a00 */
[----:B------:R-:W-:-:S03]  /*301e0*/  LEA.HI.X.SX32 R99, R4, R3, 0x1, P1 ;  /* 0x0000000304637211 */ /* 0x000fc600008f0eff */
[----:B------:R-:W-:Y:S01]  /*301f0*/  STL [R1+0xa20], R116 ;  /* 0x000a207401007387 */ /* 0x000fe20000100800 */
[----:B------:R-:W-:-:S03]  /*30200*/  LEA R96, P1, R5, R2, 0x1 ;  /* 0x0000000205607211 */ /* 0x000fc600078208ff */
[----:B------:R-:W-:Y:S01]  /*30210*/  STL [R1+0x9f0], R117 ;  /* 0x0009f07501007387 */ /* 0x000fe20000100800 */
[----:B------:R-:W-:-:S03]  /*30220*/  IMAD R4, R91, 0x2, R5 ;  /* 0x000000025b047824 */ /* 0x000fc600078e0205 */
[----:B------:R-:W-:Y:S01]  /*30230*/  STL [R1+0xa30], R114 ;  /* 0x000a307201007387 */ /* 0x000fe20000100800 */
[----:B--2---:R-:W-:-:S05]  /*30240*/  PRMT R6, R97, 0x7632, R6 ;  /* 0x0000763261067816 */ /* 0x004fca0000000006 */
[----:B------:R0:W-:Y:S02]  /*30250*/  STG.E.U16 [R42.64], R6 ;  /* 0x000000062a007986 */ /* 0x0001e4000c101504 */
[----:B0-----:R-:W-:-:S05]  /*30260*/  PRMT R6, R27, 0x7632, R6 ;  /* 0x000076321b067816 */ /* 0x001fca0000000006 */
[----:B------:R0:W-:Y:S02]  /*30270*/  STG.E.U16 [R44.64], R6 ;  /* 0x000000062c007986 */ /* 0x0001e4000c101504 */
[----:B0-----:R-:W-:-:S05]  /*30280*/  PRMT R6, R15, 0x7632, R6 ;  /* 0x000076320f067816 */ /* 0x001fca0000000006 */
[----:B------:R0:W-:Y:S02]  /*30290*/  STG.E.U16 [R46.64], R6 ;  /* 0x000000062e007986 */ /* 0x0001e4000c101504 */
[----:B0-----:R-:W-:-:S05]  /*302a0*/  PRMT R6, R90, 0x7632, R6 ;  /* 0x000076325a067816 */ /* 0x001fca0000000006 */
[----:B------:R0:W-:Y:S04]  /*302b0*/  STG.E.U16 [R48.64], R6 ;  /* 0x0000000630007986 */ /* 0x0001e8000c101504 */
[----:B------:R-:W-:Y:S01]  /*302c0*/  STL [R1+0x9e4], R115 ;  /* 0x0009e47301007387 */ /* 0x000fe20000100800 */
[----:B0-----:R-:W-:-:S03]  /*302d0*/  PRMT R6, R0, 0x7632, R6 ;  /* 0x0000763200067816 */ /* 0x001fc60000000006 */
[----:B------:R-:W-:Y:S04]  /*302e0*/  STL [R1+0xa40], R112 ;  /* 0x000a407001007387 */ /* 0x000fe80000100800 */
[----:B------:R-:W-:Y:S04]  /*302f0*/  STG.E.U16 [R50.64], R6 ;  /* 0x0000000632007986 */ /* 0x000fe8000c101504 */
[----:B------:R-:W-:Y:S04]  /*30300*/  STG.E.U16 [R52.64], R14 ;  /* 0x0000000e34007986 */ /* 0x000fe8000c101504 */
[----:B------:R0:W-:Y:S01]  /*30310*/  STG.E.U16 [R54.64], R18 ;  /* 0x0000001236007986 */ /* 0x0001e2000c101504 */
[----:B------:R-:W-:-:S03]  /*30320*/  LEA.HI.X.SX32 R97, R5, R3, 0x1, P1 ;  /* 0x0000000305617211 */ /* 0x000fc600008f0eff */
[----:B------:R-:W-:Y:S01]  /*30330*/  STL [R1+0x9e0], R113 ;  /* 0x0009e07101007387 */ /* 0x000fe20000100800 */
[----:B------:R-:W-:-:S03]  /*30340*/  LEA R92, P1, R4, R2, 0x1 ;  /* 0x00000002045c7211 */ /* 0x000fc600078208ff */
[----:B------:R-:W-:Y:S01]  /*30350*/  STL [R1+0xaa8], R110 ;  /* 0x000aa86e01007387 */ /* 0x000fe20000100800 */
[----:B0-----:R-:W-:-:S03]  /*30360*/  MOV R18, c[0x0][0x1c8] ;  /* 0x0000720000127a02 */ /* 0x001fc60000000f00 */
[----:B------:R-:W-:Y:S04]  /*30370*/  STL [R1+0x9dc], R111 ;  /* 0x0009dc6f01007387 */ /* 0x000fe80000100800 */
[----:B------:R-:W2:Y:S01]  /*30380*/  LDL.LU R0, [R1+0xaec] ;  /* 0x000aec0001007983 */ /* 0x000ea20000300800 */
[----:B------:R-:W-:-:S03]  /*30390*/  IMAD R5, R18, 0x2, R4 ;  /* 0x0000000212057824 */ /* 0x000fc600078e0204 */
[----:B------:R-:W-:Y:S01]  /*303a0*/  STL [R1+0x9d8], R109 ;  /* 0x0009d86d01007387 */ /* 0x000fe20000100800 */
[----:B------:R-:W-:-:S03]  /*303b0*/  LEA.HI.X.SX32 R93, R4, R3, 0x1, P1 ;  /* 0x00000003045d7211 */ /* 0x000fc600008f0eff */
[----:B------:R-:W-:Y:S01]  /*303c0*/  STL [R1+0xab8], R106 ;  /* 0x000ab86a01007387 */ /* 0x000fe20000100800 */
[----:B------:R-:W-:-:S03]  /*303d0*/  LEA R90, P1, R5, R2, 0x1 ;  /* 0x00000002055a7211 */ /* 0x000fc600078208ff */
[----:B------:R-:W-:Y:S01]  /*303e0*/  STL [R1+0x9d4], R107 ;  /* 0x0009d46b01007387 */ /* 0x000fe20000100800 */
[----:B------:R-:W-:-:S03]  /*303f0*/  LEA R4, R18, R5, 0x1 ;  /* 0x0000000512047211 */ /* 0x000fc600078e08ff */
[----:B------:R-:W-:Y:S04]  /*30400*/  STL [R1+0xac8], R104 ;  /* 0x000ac86801007387 */ /* 0x000fe80000100800 */
[----:B------:R-:W-:Y:S04]  /*30410*/  STL [R1+0xacc], R104 ;  /* 0x000acc6801007387 */ /* 0x000fe80000100800 */
[----:B------:R-:W-:Y:S01]  /*30420*/  STL [R1+0x9d0], R105 ;  /* 0x0009d06901007387 */ /* 0x000fe20000100800 */
[----:B------:R-:W-:-:S03]  /*30430*/  LEA.HI.X.SX32 R91, R5, R3, 0x1, P1 ;  /* 0x00000003055b7211 */ /* 0x000fc600008f0eff */
[----:B------:R-:W-:Y:S01]  /*30440*/  STL [R1+0x9cc], R103 ;  /* 0x0009cc6701007387 */ /* 0x000fe20000100800 */
[----:B------:R-:W-:-:S03]  /*30450*/  LEA R88, P1, R4, R2, 0x1 ;  /* 0x0000000204587211 */ /* 0x000fc600078208ff */
[----:B------:R-:W-:Y:S01]  /*30460*/  STL [R1+0xad8], R100 ;  /* 0x000ad86401007387 */ /* 0x000fe20000100800 */
[----:B------:R-:W-:-:S03]  /*30470*/  IMAD R5, R18, 0x2, R4 ;  /* 0x0000000212057824 */ /* 0x000fc600078e0204 */
[----:B------:R-:W-:Y:S04]  /*30480*/  STL [R1+0x9c8], R101 ;  /* 0x0009c86501007387 */ /* 0x000fe80000100800 */
[----:B------:R-:W-:Y:S04]  /*30490*/  STL [R1+0x9c4], R99 ;  /* 0x0009c46301007387 */ /* 0x000fe80000100800 */
[----:B------:R-:W3:Y:S01]  /*304a0*/  LDL.LU.64 R74, [R1+0x180] ;  /* 0x00018000014a7983 */ /* 0x000ee20000300a00 */
[----:B------:R-:W-:Y:S02]  /*304b0*/  LEA.HI.X.SX32 R89, R4, R3, 0x1, P1 ;  /* 0x0000000304597211 */ /* 0x000fe400008f0eff */
[----:B------:R-:W-:Y:S01]  /*304c0*/  LEA R86, P1, R5, R2, 0x1 ;  /* 0x0000000205567211 */ /* 0x000fe200078208ff */
[----:B------:R-:W4:Y:S01]  /*304d0*/  LDL.LU.64 R68, [R1+0x1b8] ;  /* 0x0001b80001447983 */ /* 0x000f220000300a00 */
[----:B------:R-:W-:-:S02]  /*304e0*/  LEA R4, R18, R5, 0x1 ;  /* 0x0000000512047211 */ /* 0x000fc400078e08ff */
[-C--:B------:R-:W-:Y:S01]  /*304f0*/  LEA.HI.X.SX32 R87, R5, R3.reuse, 0x1, P1 ;  /* 0x0000000305577211 */ /* 0x080fe200008f0eff */
[----:B------:R-:W4:Y:S01]  /*30500*/  LDL R31, [R1+0x4a4] ;  /* 0x0004a400011f7983 */ /* 0x000f220000100800 */
[-C--:B------:R-:W-:Y:S01]  /*30510*/  LEA R84, P1, R4, R2.reuse, 0x1 ;  /* 0x0000000204547211 */ /* 0x080fe200078208ff */
[----:B------:R-:W-:Y:S02]  /*30520*/  IMAD R5, R18, 0x2, R4 ;  /* 0x0000000212057824 */ /* 0x000fe400078e0204 */
[----:B------:R-:W2:Y:S01]  /*30530*/  LDL.LU.64 R64, [R1+0x1f8] ;  /* 0x0001f80001407983 */ /* 0x000ea20000300a00 */
[----:B------:R-:W-:Y:S02]  /*30540*/  LEA.HI.X.SX32 R85, R4, R3, 0x1, P1 ;  /* 0x0000000304557211 */ /* 0x000fe400008f0eff */
[----:B------:R-:W-:Y:S01]  /*30550*/  LEA R82, P1, R5, R2, 0x1 ;  /* 0x0000000205527211 */ /* 0x000fe200078208ff */
[----:B------:R-:W2:Y:S01]  /*30560*/  LDL R27, [R1+0x494] ;  /* 0x00049400011b7983 */ /* 0x000ea20000100800 */
[----:B------:R-:W-:-:S02]  /*30570*/  LEA R4, R18, R5, 0x1 ;  /* 0x0000000512047211 */ /* 0x000fc400078e08ff */
[-C--:B------:R-:W-:Y:S01]  /*30580*/  LEA.HI.X.SX32 R83, R5, R3.reuse, 0x1, P1 ;  /* 0x0000000305537211 */ /* 0x080fe200008f0eff */
[----:B------:R-:W2:Y:S01]  /*30590*/  LDL.LU.64 R62, [R1+0x1f0] ;  /* 0x0001f000013e7983 */ /* 0x000ea20000300a00 */
[-C--:B------:R-:W-:Y:S01]  /*305a0*/  LEA R80, P1, R4, R2.reuse, 0x1 ;  /* 0x0000000204507211 */ /* 0x080fe200078208ff */
[----:B------:R-:W-:Y:S01]  /*305b0*/  IMAD R5, R18, 0x2, R4 ;  /* 0x0000000212057824 */ /* 0x000fe200078e0204 */
[----:B------:R-:W-:Y:S01]  /*305c0*/  PRMT R22, R22, 0x7632, R22 ;  /* 0x0000763216167816 */ /* 0x000fe20000000016 */
[----:B------:R-:W2:Y:S01]  /*305d0*/  LDL R15, [R1+0x3f4] ;  /* 0x0003f400010f7983 */ /* 0x000ea20000100800 */
[-C--:B------:R-:W-:Y:S02]  /*305e0*/  LEA.HI.X.SX32 R81, R4, R3.reuse, 0x1, P1 ;  /* 0x0000000304517211 */ /* 0x080fe400008f0eff */
[C---:B------:R-:W-:Y:S01]  /*305f0*/  LEA R78, P1, R5.reuse, R2, 0x1 ;  /* 0x00000002054e7211 */ /* 0x040fe200078208ff */
[----:B------:R-:W-:Y:S04]  /*30600*/  STL [R1+0x9c0], R97 ;  /* 0x0009c06101007387 */ /* 0x000fe80000100800 */
[----:B------:R-:W-:Y:S01]  /*30610*/  STL [R1+0x9bc], R93 ;  /* 0x0009bc5d01007387 */ /* 0x000fe20000100800 */
[----:B------:R-:W-:-:S03]  /*30620*/  LEA.HI.X.SX32 R79, R5, R3, 0x1, P1 ;  /* 0x00000003054f7211 */ /* 0x000fc600008f0eff */
[----:B------:R-:W-:Y:S04]  /*30630*/  STL [R1+0x9b8], R91 ;  /* 0x0009b85b01007387 */ /* 0x000fe80000100800 */
[----:B------:R-:W-:Y:S04]  /*30640*/  STL.64 [R1+0xa80], R22 ;  /* 0x000a801601007387 */ /* 0x000fe80000100a00 */
[----:B------:R-:W-:Y:S04]  /*30650*/  STL [R1+0x9b4], R89 ;  /* 0x0009b45901007387 */ /* 0x000fe80000100800 */
[----:B------:R-:W-:Y:S04]  /*30660*/  STL [R1+0x9b0], R87 ;  /* 0x0009b05701007387 */ /* 0x000fe80000100800 */
[----:B------:R-:W-:Y:S04]  /*30670*/  STL [R1+0x9ac], R85 ;  /* 0x0009ac5501007387 */ /* 0x000fe80000100800 */
[----:B------:R-:W-:Y:S04]  /*30680*/  STL [R1+0x9a8], R83 ;  /* 0x0009a85301007387 */ /* 0x000fe80000100800 */
[----:B------:R-:W-:Y:S04]  /*30690*/  STL [R1+0x9a4], R81 ;  /* 0x0009a45101007387 */ /* 0x000fe80000100800 */
[----:B------:R-:W-:Y:S04]  /*306a0*/  STL [R1+0x9a0], R79 ;  /* 0x0009a04f01007387 */ /* 0x000fe80000100800 */
[----:B------:R-:W2:Y:S01]  /*306b0*/  LDL.LU.64 R60, [R1+0x1e8] ;  /* 0x0001e800013c7983 */ /* 0x000ea20000300a00 */
[----:B------:R-:W-:-:S02]  /*306c0*/  LEA R4, R18, R5, 0x1 ;  /* 0x0000000512047211 */ /* 0x000fc400078e08ff */
[----:B------:R-:W-:Y:S02]  /*306d0*/  PRMT R26, R26, 0x7632, R26 ;  /* 0x000076321a1a7816 */ /* 0x000fe4000000001a */
[----:B------:R-:W-:Y:S01]  /*306e0*/  PRMT R30, R30, 0x7632, R30 ;  /* 0x000076321e1e7816 */ /* 0x000fe2000000001e */
[----:B------:R-:W-:Y:S01]  /*306f0*/  IMAD R5, R18, 0x2, R4 ;  /* 0x0000000212057824 */ /* 0x000fe200078e0204 */
[C---:B------:R-:W-:Y:S01]  /*30700*/  LEA R76, P1, R4.reuse, R2, 0x1 ;  /* 0x00000002044c7211 */ /* 0x040fe200078208ff */
[----:B------:R-:W-:Y:S03]  /*30710*/  STG.E.U16 [R56.64], R22 ;  /* 0x0000001638007986 */ /* 0x000fe6000c101504 */
[----:B------:R-:W-:Y:S01]  /*30720*/  LEA.HI.X.SX32 R77, R4, R3, 0x1, P1 ;  /* 0x00000003044d7211 */ /* 0x000fe200008f0eff */
[----:B------:R-:W-:Y:S01]  /*30730*/  STG.E.U16 [R94.64], R26 ;  /* 0x0000001a5e007986 */ /* 0x000fe2000c101504 */
[----:B------:R-:W-:-:S03]  /*30740*/  LEA R4, R18, R5, 0x1 ;  /* 0x0000000512047211 */ /* 0x000fc600078e08ff */
[----:B------:R-:W-:Y:S04]  /*30750*/  STL [R1+0x99c], R77 ;  /* 0x00099c4d01007387 */ /* 0x000fe80000100800 */
[----:B---3--:R0:W-:Y:S02]  /*30760*/  STG.E.U16 [R74.64], R30 ;  /* 0x0000001e4a007986 */ /* 0x0081e4000c101504 */
[----:B0-----:R-:W-:-:S04]  /*30770*/  LEA R74, P1, R5, R2, 0x1 ;  /* 0x00000002054a7211 */ /* 0x001fc800078208ff */
[----:B------:R-:W-:Y:S01]  /*30780*/  LEA.HI.X.SX32 R75, R5, R3, 0x1, P1 ;  /* 0x00000003054b7211 */ /* 0x000fe200008f0eff */
[----:B------:R-:W-:Y:S01]  /*30790*/  IMAD R5, R18, 0x2, R4 ;  /* 0x0000000212057824 */ /* 0x000fe200078e0204 */
[----:B------:R-:W-:-:S04]  /*307a0*/  LEA R72, P1, R4, R2, 0x1 ;  /* 0x0000000204487211 */ /* 0x000fc800078208ff */
[----:B------:R-:W-:Y:S02]  /*307b0*/  LEA.HI.X.SX32 R73, R4, R3, 0x1, P1 ;  /* 0x0000000304497211 */ /* 0x000fe400008f0eff */
[C---:B------:R-:W-:Y:S02]  /*307c0*/  LEA R70, P1, R5.reuse, R2, 0x1 ;  /* 0x0000000205467211 */ /* 0x040fe400078208ff */
[----:B------:R-:W-:Y:S01]  /*307d0*/  LEA R4, R18, R5, 0x1 ;  /* 0x0000000512047211 */ /* 0x000fe200078e08ff */
[----:B----4-:R0:W-:Y:S01]  /*307e0*/  STG.E.U16 [R68.64], R31 ;  /* 0x0000001f44007986 */ /* 0x0101e2000c101504 */
[----:B------:R-:W-:-:S03]  /*307f0*/  LEA.HI.X.SX32 R71, R5, R3, 0x1, P1 ;  /* 0x0000000305477211 */ /* 0x000fc600008f0eff */
[----:B------:R-:W-:Y:S01]  /*30800*/  IMAD R5, R18, 0x2, R4 ;  /* 0x0000000212057824 */ /* 0x000fe200078e0204 */
[----:B0-----:R-:W-:-:S04]  /*30810*/  LEA R68, P1, R4, R2, 0x1 ;  /* 0x0000000204447211 */ /* 0x001fc800078208ff */
[----:B------:R-:W-:Y:S02]  /*30820*/  LEA.HI.X.SX32 R69, R4, R3, 0x1, P1 ;  /* 0x0000000304457211 */ /* 0x000fe400008f0eff */
[C---:B------:R-:W-:Y:S02]  /*30830*/  LEA R66, P1, R5.reuse, R2, 0x1 ;  /* 0x0000000205427211 */ /* 0x040fe400078208ff */
[----:B------:R-:W-:Y:S01]  /*30840*/  LEA R4, R18, R5, 0x1 ;  /* 0x0000000512047211 */ /* 0x000fe200078e08ff */
[----:B--2---:R0:W-:Y:S01]  /*30850*/  STG.E.U16 [R64.64], R27 ;  /* 0x0000001b40007986 */ /* 0x0041e2000c101504 */
[----:B------:R-:W-:-:S03]  /*30860*/  LEA.HI.X.SX32 R67, R5, R3, 0x1, P1 ;  /* 0x0000000305437211 */ /* 0x000fc600008f0eff */
[----:B------:R-:W-:Y:S01]  /*30870*/  IMAD R5, R18, 0x2, R4 ;  /* 0x0000000212057824 */ /* 0x000fe200078e0204 */
[----:B------:R-:W-:Y:S01]  /*30880*/  STL [R1+0x998], R75 ;  /* 0x0009984b01007387 */ /* 0x000fe20000100800 */
[----:B0-----:R-:W-:-:S03]  /*30890*/  LEA R64, P1, R4, R2, 0x1 ;  /* 0x0000000204407211 */ /* 0x001fc600078208ff */
[----:B------:R0:W-:Y:S01]  /*308a0*/  STG.E.U16 [R62.64], R15 ;  /* 0x0000000f3e007986 */ /* 0x0001e2000c101504 */
[----:B------:R-:W-:-:S03]  /*308b0*/  LEA.HI.X.SX32 R65, R4, R3, 0x1, P1 ;  /* 0x0000000304417211 */ /* 0x000fc600008f0eff */
[----:B------:R-:W-:Y:S01]  /*308c0*/  STL [R1+0x994], R73 ;  /* 0x0009944901007387 */ /* 0x000fe20000100800 */
[----:B------:R-:W-:-:S03]  /*308d0*/  LEA R4, R18, R5, 0x1 ;  /* 0x0000000512047211 */ /* 0x000fc600078e08ff */
[----:B------:R-:W-:Y:S01]  /*308e0*/  STL [R1+0x990], R71 ;  /* 0x0009904701007387 */ /* 0x000fe20000100800 */
[----:B0-----:R-:W-:-:S03]  /*308f0*/  LEA R62, P1, R5, R2, 0x1 ;  /* 0x00000002053e7211 */ /* 0x001fc600078208ff */
[----:B------:R-:W-:Y:S01]  /*30900*/  STL [R1+0x98c], R69 ;  /* 0x00098c4501007387 */ /* 0x000fe20000100800 */
[----:B------:R-:W-:-:S03]  /*30910*/  LEA.HI.X.SX32 R63, R5, R3, 0x1, P1 ;  /* 0x00000003053f7211 */ /* 0x000fc600008f0eff */
[----:B------:R-:W-:Y:S04]  /*30920*/  STL [R1+0x988], R67 ;  /* 0x0009884301007387 */ /* 0x000fe80000100800 */
[----:B------:R-:W2:Y:S04]  /*30930*/  LDL.LU R22, [R1+0x49c] ;  /* 0x00049c0001167983 */ /* 0x000ea80000300800 */
[----:B------:R0:W-:Y:S04]  /*30940*/  STG.E.U16 [R60.64], R0 ;  /* 0x000000003c007986 */ /* 0x0001e8000c101504 */
[----:B------:R-:W-:Y:S01]  /*30950*/  STL [R1+0x984], R65 ;  /* 0x0009844101007387 */ /* 0x000fe20000100800 */
[----:B0-----:R-:W-:-:S03]  /*30960*/  LEA R60, P1, R4, R2, 0x1 ;  /* 0x00000002043c7211 */ /* 0x001fc600078208ff */
[----:B------:R-:W3:Y:S04]  /*30970*/  LDL.LU R0, [R1+0xae8] ;  /* 0x000ae80001007983 */ /* 0x000ee80000300800 */
[----:B------:R-:W2:Y:S01]  /*30980*/  LDL.LU.64 R24, [R1+0x270] ;  /* 0x0002700001187983 */ /* 0x000ea20000300a00 */
[----:B------:R-:W-:-:S03]  /*30990*/  LEA.HI.X.SX32 R61, R4, R3, 0x1, P1 ;  /* 0x00000003043d7211 */ /* 0x000fc600008f0eff */
[----:B------:R-:W4:Y:S04]  /*309a0*/  LDL.LU.64 R16, [R1+0x260] ;  /* 0x0002600001107983 */ /* 0x000f280000300a00 */
[----:B------:R-:W4:Y:S04]  /*309b0*/  LDL.LU R23, [R1+0x3fc] ;  /* 0x0003fc0001177983 */ /* 0x000f280000300800 */
[----:B------:R-:W-:Y:S04]  /*309c0*/  STL [R1+0x980], R63 ;  /* 0x0009803f01007387 */ /* 0x000fe80000100800 */
[----:B------:R-:W3:Y:S04]  /*309d0*/  LDL.LU.64 R12, [R1+0x250] ;  /* 0x00025000010c7983 */ /* 0x000ee80000300a00 */
[----:B------:R-:W3:Y:S04]  /*309e0*/  LDL.LU R100, [R1+0x3e4] ;  /* 0x0003e40001647983 */ /* 0x000ee80000300800 */
[----:B------:R-:W3:Y:S04]  /*309f0*/  LDL.LU R104, [R1+0x3dc] ;  /* 0x0003dc0001687983 */ /* 0x000ee80000300800 */
[----:B------:R-:W-:Y:S04]  /*30a00*/  STL [R1+0x97c], R61 ;  /* 0x00097c3d01007387 */ /* 0x000fe80000100800 */
[----:B------:R-:W3:Y:S04]  /*30a10*/  LDL.LU.64 R10, [R1+0x2a0] ;  /* 0x0002a000010a7983 */ /* 0x000ee80000300a00 */
[----:B------:R-:W0:Y:S01]  /*30a20*/  S2R R15, SR_TID.X ;  /* 0x00000000000f7919 */ /* 0x000e220000002100 */
[----:B------:R-:W-:-:S03]  /*30a30*/  LEA R5, R18, R4, 0x1 ;  /* 0x0000000412057211 */ /* 0x000fc600078e08ff */
[----:B------:R-:W3:Y:S01]  /*30a40*/  LDL.LU R119, [R1+0x3cc] ;  /* 0x0003cc0001777983 */ /* 0x000ee20000300800 */
[CC--:B------:R-:W-:Y:S02]  /*30a50*/  LEA R58, P1, R5.reuse, R2.reuse, 0x1 ;  /* 0x00000002053a7211 */ /* 0x0c0fe400078208ff */
[----:B------:R-:W-:Y:S02]  /*30a60*/  LEA R4, R18, R5, 0x1 ;  /* 0x0000000512047211 */ /* 0x000fe400078e08ff */
[----:B------:R-:W-:Y:S02]  /*30a70*/  LEA.HI.X.SX32 R59, R5, R3, 0x1, P1 ;  /* 0x00000003053b7211 */ /* 0x000fe400008f0eff */
[----:B------:R-:W-:Y:S01]  /*30a80*/  LEA R56, P1, R4, R2, 0x1 ;  /* 0x0000000204387211 */ /* 0x000fe200078208ff */
[----:B------:R-:W-:-:S03]  /*30a90*/  IMAD R5, R18, 0x2, R4 ;  /* 0x0000000212057824 */ /* 0x000fc600078e0204 */
[----:B------:R-:W-:Y:S02]  /*30aa0*/  LEA.HI.X.SX32 R57, R4, R3, 0x1, P1 ;  /* 0x0000000304397211 */ /* 0x000fe400008f0eff */
[----:B------:R-:W-:Y:S02]  /*30ab0*/  LEA R54, P1, R5, R2, 0x1 ;  /* 0x0000000205367211 */ /* 0x000fe400078208ff */
[----:B------:R-:W-:Y:S01]  /*30ac0*/  LEA R4, R18, R5, 0x1 ;  /* 0x0000000512047211 */ /* 0x000fe200078e08ff */
[C---:B0-----:R-:W-:Y:S01]  /*30ad0*/  IMAD.SHL.U32 R8, R15.reuse, 0x10, RZ ;  /* 0x000000100f087824 */ /* 0x041fe200078e00ff */
[----:B------:R-:W-:Y:S01]  /*30ae0*/  SHF.R.U32.HI R6, RZ, 0x1, R15 ;  /* 0x00000001ff067819 */ /* 0x000fe2000001160f */
[----:B------:R-:W-:-:S03]  /*30af0*/  IMAD.SHL.U32 R7, R15, 0x4, RZ ;  /* 0x000000040f077824 */ /* 0x000fc600078e00ff */
[----:B------:R-:W-:Y:S02]  /*30b00*/  LOP3.LUT R8, R8, 0x70, RZ, 0xc0, !PT ;  /* 0x0000007008087812 */ /* 0x000fe400078ec0ff */
[----:B------:R-:W-:Y:S02]  /*30b10*/  LOP3.LUT R6, R6, 0xc, RZ, 0xc0, !PT ;  /* 0x0000000c06067812 */ /* 0x000fe400078ec0ff */
[----:B------:R-:W-:Y:S02]  /*30b20*/  LOP3.LUT R7, R7, 0x380, RZ, 0xc0, !PT ;  /* 0x0000038007077812 */ /* 0x000fe400078ec0ff */
[-C--:B------:R-:W-:Y:S01]  /*30b30*/  LEA.HI.X.SX32 R55, R5, R3.reuse, 0x1, P1 ;  /* 0x0000000305377211 */ /* 0x080fe200008f0eff */
[----:B------:R-:W-:Y:S01]  /*30b40*/  IMAD R5, R18, 0x2, R4 ;  /* 0x0000000212057824 */ /* 0x000fe200078e0204 */
[----:B------:R-:W-:Y:S02]  /*30b50*/  IADD3 R6, R6, R8, R7 ;  /* 0x0000000806067210 */ /* 0x000fe40007ffe007 */
[CC--:B------:R-:W-:Y:S01]  /*30b60*/  LEA R52, P1, R4.reuse, R2.reuse, 0x1 ;  /* 0x0000000204347211 */ /* 0x0c0fe200078208ff */
[----:B------:R-:W-:Y:S03]  /*30b70*/  STL [R1+0x978], R59 ;  /* 0x0009783b01007387 */ /* 0x000fe60000100800 */
[----:B------:R-:W-:Y:S01]  /*30b80*/  LEA.HI.X.SX32 R53, R4, R3, 0x1, P1 ;  /* 0x0000000304357211 */ /* 0x000fe200008f0eff */
[----:B------:R-:W3:Y:S01]  /*30b90*/  LDL.LU.64 R20, [R1+0x290] ;  /* 0x0002900001147983 */ /* 0x000ee20000300a00 */
[----:B------:R-:W-:-:S03]  /*30ba0*/  LEA R50, P1, R5, R2, 0x1 ;  /* 0x0000000205327211 */ /* 0x000fc600078208ff */
[----:B------:R-:W-:Y:S01]  /*30bb0*/  STL [R1+0x1d8], R6 ;  /* 0x0001d80601007387 */ /* 0x000fe20000100800 */
[----:B------:R-:W-:-:S03]  /*30bc0*/  LEA.HI.X.SX32 R51, R5, R3, 0x1, P1 ;  /* 0x0000000305337211 */ /* 0x000fc600008f0eff */
[----:B------:R-:W-:Y:S04]  /*30bd0*/  STL [R1+0x974], R57 ;  /* 0x0009743901007387 */ /* 0x000fe80000100800 */
[----:B------:R-:W3:Y:S04]  /*30be0*/  LDL.LU R106, [R1+0x3bc] ;  /* 0x0003bc00016a7983 */ /* 0x000ee80000300800 */
[----:B------:R-:W-:Y:S01]  /*30bf0*/  STL [R1+0x970], R55 ;  /* 0x0009703701007387 */ /* 0x000fe20000100800 */
[----:B------:R-:W-:-:S04]  /*30c00*/  LEA R4, R18, R5, 0x1 ;  /* 0x0000000512047211 */ /* 0x000fc800078e08ff */
[----:B------:R-:W-:Y:S01]  /*30c10*/  LEA R48, P1, R4, R2, 0x1 ;  /* 0x0000000204307211 */ /* 0x000fe200078208ff */
[----:B------:R-:W-:-:S03]  /*30c20*/  IMAD R5, R18, 0x2, R4 ;  /* 0x0000000212057824 */ /* 0x000fc600078e0204 */
[----:B------:R-:W-:Y:S02]  /*30c30*/  LEA.HI.X.SX32 R49, R4, R3, 0x1, P1 ;  /* 0x0000000304317211 */ /* 0x000fe400008f0eff */
[----:B------:R-:W-:-:S04]  /*30c40*/  LEA R46, P1, R5, R2, 0x1 ;  /* 0x00000002052e7211 */ /* 0x000fc800078208ff */
[----:B------:R-:W-:Y:S01]  /*30c50*/  LEA.HI.X.SX32 R47, R5, R3, 0x1, P1 ;  /* 0x00000003052f7211 */ /* 0x000fe200008f0eff */
[----:B--2---:R-:W-:Y:S04]  /*30c60*/  STG.E.U16 [R24.64], R22 ;  /* 0x0000001618007986 */ /* 0x004fe8000c101504 */
[----:B----4-:R0:W-:Y:S04]  /*30c70*/  STG.E.U16 [R16.64], R23 ;  /* 0x0000001710007986 */ /* 0x0101e8000c101504 */
[----:B0-----:R-:W2:Y:S04]  /*30c80*/  LDL.LU.64 R16, [R1+0x288] ;  /* 0x0002880001107983 */ /* 0x001ea80000300a00 */
[----:B------:R-:W4:Y:S04]  /*30c90*/  LDL.LU R110, [R1+0x3b4] ;  /* 0x0003b400016e7983 */ /* 0x000f280000300800 */
[----:B------:R-:W-:Y:S04]  /*30ca0*/  STL [R1+0x96c], R53 ;  /* 0x00096c3501007387 */ /* 0x000fe80000100800 */
[----:B---3--:R0:W-:Y:S04]  /*30cb0*/  STG.E.U16 [R12.64], R100 ;  /* 0x000000640c007986 */ /* 0x0081e8000c101504 */
[----:B------:R1:W-:Y:S04]  /*30cc0*/  STG.E.U16 [R10.64], R104 ;  /* 0x000000680a007986 */ /* 0x0003e8000c101504 */
[----:B0-----:R-:W4:Y:S04]  /*30cd0*/  LDL.LU.64 R12, [R1+0x2c8] ;  /* 0x0002c800010c7983 */ /* 0x001f280000300a00 */
[----:B------:R-:W3:Y:S04]  /*30ce0*/  LDL.LU R118, [R1+0x3a4] ;  /* 0x0003a40001767983 */ /* 0x000ee80000300800 */
[----:B------:R-:W-:Y:S04]  /*30cf0*/  STL [R1+0x968], R51 ;  /* 0x0009683301007387 */ /* 0x000fe80000100800 */
[----:B-1----:R-:W3:Y:S04]  /*30d00*/  LDL.LU.64 R10, [R1+0x2c0] ;  /* 0x0002c000010a7983 */ /* 0x002ee80000300a00 */
[----:B------:R-:W3:Y:S04]  /*30d10*/  LDL.LU R122, [R1+0x39c] ;  /* 0x00039c00017a7983 */ /* 0x000ee80000300800 */
[----:B------:R-:W-:Y:S04]  /*30d20*/  STL [R1+0x954], R48 ;  /* 0x0009543001007387 */ /* 0x000fe80000100800 */
[----:B------:R-:W-:Y:S04]  /*30d30*/  STL [R1+0x950], R49 ;  /* 0x0009503101007387 */ /* 0x000fe80000100800 */
[----:B------:R-:W3:Y:S04]  /*30d40*/  LDL.LU.64 R32, [R1+0x2b8] ;  /* 0x0002b80001207983 */ /* 0x000ee80000300a00 */
[----:B------:R-:W3:Y:S04]  /*30d50*/  LDL.LU.64 R28, [R1+0x2f8] ;  /* 0x0002f800011c7983 */ /* 0x000ee80000300a00 */
[----:B------:R-:W3:Y:S04]  /*30d60*/  LDL.LU R124, [R1+0x38c] ;  /* 0x00038c00017c7983 */ /* 0x000ee80000300800 */
[----:B------:R-:W3:Y:S04]  /*30d70*/  LDL.LU R31, [R1+0x384] ;  /* 0x00038400011f7983 */ /* 0x000ee80000300800 */
[----:B------:R-:W-:Y:S04]  /*30d80*/  STL [R1+0x95c], R46 ;  /* 0x00095c2e01007387 */ /* 0x000fe80000100800 */
[----:B------:R-:W-:Y:S04]  /*30d90*/  STL [R1+0x958], R47 ;  /* 0x0009582f01007387 */ /* 0x000fe80000100800 */
[----:B------:R-:W3:Y:S01]  /*30da0*/  LDL.LU.64 R24, [R1+0x2f0] ;  /* 0x0002f00001187983 */ /* 0x000ee20000300a00 */
[----:B------:R-:W-:-:S03]  /*30db0*/  LEA R4, R18, R5, 0x1 ;  /* 0x0000000512047211 */ /* 0x000fc600078e08ff */
[----:B------:R-:W3:Y:S01]  /*30dc0*/  LDL.LU R125, [R1+0x37c] ;  /* 0x00037c00017d7983 */ /* 0x000ee20000300800 */
[----:B------:R-:W-:Y:S01]  /*30dd0*/  LEA R44, P1, R4, R2, 0x1 ;  /* 0x00000002042c7211 */ /* 0x000fe200078208ff */
[----:B------:R-:W-:-:S03]  /*30de0*/  IMAD R5, R18, 0x2, R4 ;  /* 0x0000000212057824 */ /* 0x000fc600078e0204 */
[----:B------:R-:W-:Y:S01]  /*30df0*/  LEA.HI.X.SX32 R45, R4, R3, 0x1, P1 ;  /* 0x00000003042d7211 */ /* 0x000fe200008f0eff */
[----:B------:R-:W-:Y:S01]  /*30e00*/  STL [R1+0x964], R44 ;  /* 0x0009642c01007387 */ /* 0x000fe20000100800 */
[C---:B------:R-:W-:Y:S02]  /*30e10*/  LEA R42, P1, R5.reuse, R2, 0x1 ;  /* 0x00000002052a7211 */ /* 0x040fe400078208ff */
[----:B------:R-:W-:Y:S01]  /*30e20*/  LEA R4, R18, R5, 0x1 ;  /* 0x0000000512047211 */ /* 0x000fe200078e08ff */
[----:B------:R0:W-:Y:S01]  /*30e30*/  STG.E.U16 [R20.64], R119 ;  /* 0x0000007714007986 */ /* 0x0001e2000c101504 */
[----:B------:R-:W-:-:S03]  /*30e40*/  LEA.HI.X.SX32 R43, R5, R3, 0x1, P1 ;  /* 0x00000003052b7211 */ /* 0x000fc600008f0eff */
[----:B------:R-:W-:Y:S01]  /*30e50*/  STL [R1+0x960], R45 ;  /* 0x0009602d01007387 */ /* 0x000fe20000100800 */
[-C--:B------:R-:W-:Y:S01]  /*30e60*/  LEA R40, P1, R4, R2.reuse, 0x1 ;  /* 0x0000000204287211 */ /* 0x080fe200078208ff */
[----:B------:R-:W-:Y:S02]  /*30e70*/  IMAD R5, R18, 0x2, R4 ;  /* 0x0000000212057824 */ /* 0x000fe400078e0204 */
[----:B0-----:R-:W3:Y:S01]  /*30e80*/  LDL.LU.64 R20, [R1+0x2e0] ;  /* 0x0002e00001147983 */ /* 0x001ee20000300a00 */
[----:B------:R-:W-:Y:S02]  /*30e90*/  LEA.HI.X.SX32 R41, R4, R3, 0x1, P1 ;  /* 0x0000000304297211 */ /* 0x000fe400008f0eff */
[C---:B------:R-:W-:Y:S02]  /*30ea0*/  LEA R38, P1, R5.reuse, R2, 0x1 ;  /* 0x0000000205267211 */ /* 0x040fe400078208ff */
[----:B------:R-:W-:Y:S02]  /*30eb0*/  LEA R4, R18, R5, 0x1 ;  /* 0x0000000512047211 */ /* 0x000fe400078e08ff */
[----:B------:R-:W-:-:S02]  /*30ec0*/  LEA.HI.X.SX32 R39, R5, R3, 0x1, P1 ;  /* 0x0000000305277211 */ /* 0x000fc400008f0eff */
[----:B------:R-:W-:Y:S01]  /*30ed0*/  LEA R36, P1, R4, R2, 0x1 ;  /* 0x0000000204247211 */ /* 0x000fe200078208ff */
[----:B------:R-:W-:-:S03]  /*30ee0*/  IMAD R5, R18, 0x2, R4 ;  /* 0x0000000212057824 */ /* 0x000fc600078e0204 */
[----:B------:R-:W-:Y:S02]  /*30ef0*/  LEA.HI.X.SX32 R37, R4, R3, 0x1, P1 ;  /* 0x0000000304257211 */ /* 0x000fe400008f0eff */
[C---:B------:R-:W-:Y:S02]  /*30f00*/  LEA R34, P1, R5.reuse, R2, 0x1 ;  /* 0x0000000205227211 */ /* 0x040fe400078208ff */
[----:B------:R-:W-:Y:S02]  /*30f10*/  LEA R4, R18, R5, 0x1 ;  /* 0x0000000512047211 */ /* 0x000fe400078e08ff */
[----:B------:R-:W-:-:S03]  /*30f20*/  LEA.HI.X.SX32 R35, R5, R3, 0x1, P1 ;  /* 0x0000000305237211 */ /* 0x000fc600008f0eff */
[----:B------:R-:W-:Y:S01]  /*30f30*/  IMAD R5, R18, 0x2, R4 ;  /* 0x0000000212057824 */ /* 0x000fe200078e0204 */
[----:B--2---:R0:W-:Y:S04]  /*30f40*/  STG.E.U16 [R16.64], R106 ;  /* 0x0000006a10007986 */ /* 0x0041e8000c101504 */
[----:B0-----:R-:W2:Y:S04]  /*30f50*/  LDL.LU.64 R16, [R1+0x330] ;  /* 0x0003300001107983 */ /* 0x001ea80000300a00 */
[----:B------:R-:W2:Y:S04]  /*30f60*/  LDL.LU R27, [R1+0x36c] ;  /* 0x00036c00011b7983 */ /* 0x000ea80000300800 */
[----:B------:R-:W-:Y:S04]  /*30f70*/  STL.64 [R1+0xa18], R42 ;  /* 0x000a182a01007387 */ /* 0x000fe80000100a00 */
[----:B----4-:R0:W-:Y:S04]  /*30f80*/  STG.E.U16 [R12.64], R110 ;  /* 0x0000006e0c007986 */ /* 0x0101e8000c101504 */
[----:B---3--:R1:W-:Y:S04]  /*30f90*/  STG.E.U16 [R10.64], R118 ;  /* 0x000000760a007986 */ /* 0x0083e8000c101504 */
[----:B0-----:R-:W3:Y:S04]  /*30fa0*/  LDL.LU.64 R12, [R1+0x320] ;  /* 0x00032000010c7983 */ /* 0x001ee80000300a00 */
[----:B-1----:R-:W4:Y:S04]  /*30fb0*/  LDL.LU.64 R10, [R1+0x310] ;  /* 0x00031000010a7983 */ /* 0x002f280000300a00 */
[----:B------:R-:W3:Y:S04]  /*30fc0*/  LDL.LU R123, [R1+0x35c] ;  /* 0x00035c00017b7983 */ /* 0x000ee80000300800 */
[----:B------:R-:W4:Y:S04]  /*30fd0*/  LDL.LU R15, [R1+0x354] ;  /* 0x00035400010f7983 */ /* 0x000f280000300800 */
[----:B------:R0:W-:Y:S04]  /*30fe0*/  STG.E.U16 [R32.64], R122 ;  /* 0x0000007a20007986 */ /* 0x0001e8000c101504 */
[----:B------:R1:W-:Y:S01]  /*30ff0*/  STG.E.U16 [R28.64], R124 ;  /* 0x0000007c1c007986 */ /* 0x0003e2000c101504 */
[----:B0-----:R-:W-:-:S04]  /*31000*/  LEA R32, P1, R4, R2, 0x1 ;  /* 0x0000000204207211 */ /* 0x001fc800078208ff */
[----:B------:R-:W-:Y:S02]  /*31010*/  LEA.HI.X.SX32 R33, R4, R3, 0x1, P1 ;  /* 0x0000000304217211 */ /* 0x000fe400008f0eff */
[C---:B-1----:R-:W-:Y:S02]  /*31020*/  LEA R28, P1, R5.reuse, R2, 0x1 ;  /* 0x00000002051c7211 */ /* 0x042fe400078208ff */
[----:B------:R-:W-:Y:S01]  /*31030*/  LEA R4, R18, R5, 0x1 ;  /* 0x0000000512047211 */ /* 0x000fe200078e08ff */
[----:B------:R0:W-:Y:S01]  /*31040*/  STG.E.U16 [R24.64], R31 ;  /* 0x0000001f18007986 */ /* 0x0001e2000c101504 */
[----:B------:R-:W-:-:S03]  /*31050*/  LEA.HI.X.SX32 R29, R5, R3, 0x1, P1 ;  /* 0x00000003051d7211 */ /* 0x000fc600008f0eff */
[----:B------:R-:W-:Y:S04]  /*31060*/  STL.64 [R1+0xa28], R40 ;  /* 0x000a282801007387 */ /* 0x000fe80000100a00 */
[----:B------:R1:W-:Y:S01]  /*31070*/  STL.64 [R1+0xa38], R38 ;  /* 0x000a382601007387 */ /* 0x0003e20000100a00 */
[----:B0-----:R-:W-:-:S03]  /*31080*/  LEA R24, P1, R4, R2, 0x1 ;  /* 0x0000000204187211 */ /* 0x001fc600078208ff */
[----:B------:R-:W-:Y:S01]  /*31090*/  STL [R1+0x94c], R37 ;  /* 0x00094c2501007387 */ /* 0x000fe20000100800 */
[----:B------:R-:W-:-:S03]  /*310a0*/  LEA.HI.X.SX32 R25, R4, R3, 0x1, P1 ;  /* 0x0000000304197211 */ /* 0x000fc600008f0eff */
[----:B------:R-:W-:Y:S04]  /*310b0*/  STL [R1+0x948], R35 ;  /* 0x0009482301007387 */ /* 0x000fe80000100800 */
[----:B------:R-:W-:Y:S04]  /*310c0*/  STL [R1+0x944], R33 ;  /* 0x0009442101007387 */ /* 0x000fe80000100800 */
[----:B------:R-:W-:Y:S04]  /*310d0*/  STL [R1+0x940], R29 ;  /* 0x0009401d01007387 */ /* 0x000fe80000100800 */
[----:B------:R-:W-:Y:S04]  /*310e0*/  STL [R1+0x93c], R25 ;  /* 0x00093c1901007387 */ /* 0x000fe80000100800 */
[----:B------:R-:W4:Y:S04]  /*310f0*/  LDL.LU R95, [R1+0x620] ;  /* 0x00062000015f7983 */ /* 0x000f280000300800 */
[----:B-1----:R-:W4:Y:S04]  /*31100*/  LDL.LU R38, [R1+0x618] ;  /* 0x0006180001267983 */ /* 0x002f280000300800 */
[----:B------:R-:W4:Y:S04]  /*31110*/  LDL.LU R39, [R1+0x5cc] ;  /* 0x0005cc0001277983 */ /* 0x000f280000300800 */
[----:B------:R-:W4:Y:S04]  /*31120*/  LDL.LU R40, [R1+0x4a4] ;  /* 0x0004a40001287983 */ /* 0x000f280000300800 */
[----:B------:R-:W4:Y:S04]  /*31130*/  LDL.LU R41, [R1+0x494] ;  /* 0x0004940001297983 */ /* 0x000f280000300800 */
[----:B------:R-:W4:Y:S04]  /*31140*/  LDL.LU R42, [R1+0x3f4] ;  /* 0x0003f400012a7983 */ /* 0x000f280000300800 */
[----:B------:R-:W4:Y:S01]  /*31150*/  LDL.LU R43, [R1+0x3ec] ;  /* 0x0003ec00012b7983 */ /* 0x000f220000300800 */
[----:B------:R-:W-:-:S03]  /*31160*/  IMAD R5, R18, 0x2, R4 ;  /* 0x0000000212057824 */ /* 0x000fc600078e0204 */
[----:B------:R0:W-:Y:S02]  /*31170*/  STG.E.U16 [R20.64], R125 ;  /* 0x0000007d14007986 */ /* 0x0001e4000c101504 */
[----:B------:R-:W-:Y:S02]  /*31180*/  LEA R4, R18, R5, 0x1 ;  /* 0x0000000512047211 */ /* 0x000fe400078e08ff */
[----:B0-----:R-:W-:-:S04]  /*31190*/  LEA R20, P1, R5, R2, 0x1 ;  /* 0x0000000205147211 */ /* 0x001fc800078208ff */
[----:B------:R-:W-:Y:S01]  /*311a0*/  LEA.HI.X.SX32 R21, R5, R3, 0x1, P1 ;  /* 0x0000000305157211 */ /* 0x000fe200008f0eff */
[----:B------:R-:W-:-:S04]  /*311b0*/  IMAD R5, R18, 0x2, R4 ;  /* 0x0000000212057824 */ /* 0x000fc800078e0204 */
[----:B------:R-:W-:Y:S01]  /*311c0*/  STL.64 [R1+0xa48], R20 ;  /* 0x000a481401007387 */ /* 0x000fe20000100a00 */
[----:B------:R-:W-:Y:S02]  /*311d0*/  PRMT R121, R22, 0x7632, R121 ;  /* 0x0000763216797816 */ /* 0x000fe40000000079 */
[----:B------:R-:W-:Y:S02]  /*311e0*/  PRMT R117, R23, 0x7632, R117 ;  /* 0x0000763217757816 */ /* 0x000fe40000000075 */
[----:B------:R-:W-:Y:S02]  /*311f0*/  PRMT R115, R100, 0x7632, R115 ;  /* 0x0000763264737816 */ /* 0x000fe40000000073 */
[----:B------:R-:W-:Y:S02]  /*31200*/  PRMT R113, R104, 0x7632, R113 ;  /* 0x0000763268717816 */ /* 0x000fe40000000071 */
[----:B------:R-:W-:Y:S02]  /*31210*/  PRMT R109, R106, 0x7632, R109 ;  /* 0x000076326a6d7816 */ /* 0x000fe4000000006d */
[----:B------:R-:W-:-:S02]  /*31220*/  PRMT R103, R122, 0x7632, R103 ;  /* 0x000076327a677816 */ /* 0x000fc40000000067 */
[----:B------:R-:W-:Y:S02]  /*31230*/  PRMT R111, R119, 0x7632, R111 ;  /* 0x00007632776f7816 */ /* 0x000fe4000000006f */
[----:B------:R-:W-:Y:S02]  /*31240*/  PRMT R99, R31, 0x7632, R99 ;  /* 0x000076321f637816 */ /* 0x000fe40000000063 */
[----:B------:R-:W-:Y:S02]  /*31250*/  PRMT R101, R124, 0x7632, R101 ;  /* 0x000076327c657816 */ /* 0x000fe40000000065 */
[----:B------:R-:W-:Y:S01]  /*31260*/  PRMT R97, R125, 0x7632, R97 ;  /* 0x000076327d617816 */ /* 0x000fe20000000061 */
[----:B--2---:R0:W-:Y:S02]  /*31270*/  STG.E.U16 [R16.64], R27 ;  /* 0x0000001b10007986 */ /* 0x0041e4000c101504 */
[----:B0-----:R-:W-:-:S04]  /*31280*/  LEA R16, P1, R4, R2, 0x1 ;  /* 0x0000000204107211 */ /* 0x001fc800078208ff */
[----:B------:R-:W-:Y:S02]  /*31290*/  LEA.HI.X.SX32 R17, R4, R3, 0x1, P1 ;  /* 0x0000000304117211 */ /* 0x000fe400008f0eff */
[----:B------:R-:W-:Y:S01]  /*312a0*/  LEA R4, R18, R5, 0x1 ;  /* 0x0000000512047211 */ /* 0x000fe200078e08ff */
[----:B---3--:R0:W-:Y:S04]  /*312b0*/  STG.E.U16 [R12.64], R123 ;  /* 0x0000007b0c007986 */ /* 0x0081e8000c101504 */
[----:B----4-:R1:W-:Y:S01]  /*312c0*/  STG.E.U16 [R10.64], R15 ;  /* 0x0000000f0a007986 */ /* 0x0103e2000c101504 */
[----:B0-----:R-:W-:-:S04]  /*312d0*/  LEA R12, P1, R5, R2, 0x1 ;  /* 0x00000002050c7211 */ /* 0x001fc800078208ff */
[----:B------:R-:W-:Y:S01]  /*312e0*/  LEA.HI.X.SX32 R13, R5, R3, 0x1, P1 ;  /* 0x00000003050d7211 */ /* 0x000fe200008f0eff */
[----:B------:R-:W-:Y:S01]  /*312f0*/  IMAD R5, R18, 0x2, R4 ;  /* 0x0000000212057824 */ /* 0x000fe200078e0204 */
[----:B-1----:R-:W-:-:S04]  /*31300*/  LEA R10, P1, R4, R2, 0x1 ;  /* 0x00000002040a7211 */ /* 0x002fc800078208ff */
[----:B------:R-:W-:Y:S02]  /*31310*/  LEA.HI.X.SX32 R11, R4, R3, 0x1, P1 ;  /* 0x00000003040b7211 */ /* 0x000fe400008f0eff */
[CC--:B------:R-:W-:Y:S02]  /*31320*/  LEA R8, P1, R5.reuse, R2.reuse, 0x1 ;  /* 0x0000000205087211 */ /* 0x0c0fe400078208ff */
[----:B------:R-:W-:Y:S02]  /*31330*/  LEA R4, R18, R5, 0x1 ;  /* 0x0000000512047211 */ /* 0x000fe400078e08ff */
[----:B------:R-:W-:Y:S02]  /*31340*/  LEA.HI.X.SX32 R9, R5, R3, 0x1, P1 ;  /* 0x0000000305097211 */ /* 0x000fe400008f0eff */
[----:B------:R-:W-:Y:S01]  /*31350*/  LEA R6, P1, R4, R2, 0x1 ;  /* 0x0000000204067211 */ /* 0x000fe200078208ff */
[----:B------:R-:W-:-:S03]  /*31360*/  IMAD R5, R18, 0x2, R4 ;  /* 0x0000000212057824 */ /* 0x000fc600078e0204 */
[----:B------:R-:W-:Y:S02]  /*31370*/  LEA.HI.X.SX32 R7, R4, R3, 0x1, P1 ;  /* 0x0000000304077211 */ /* 0x000fe400008f0eff */
[C---:B------:R-:W-:Y:S02]  /*31380*/  LEA R14, R18.reuse, R5, 0x1 ;  /* 0x00000005120e7211 */ /* 0x040fe400078e08ff */
[CC--:B------:R-:W-:Y:S01]  /*31390*/  LEA R4, P1, R5.reuse, R2.reuse, 0x1 ;  /* 0x0000000205047211 */ /* 0x0c0fe200078208ff */
[----:B------:R-:W-:Y:S02]  /*313a0*/  STL [R1+0x938], R17 ;  /* 0x0009381101007387 */ /* 0x000fe40000100800 */
[----:B------:R-:W-:Y:S01]  /*313b0*/  IMAD R18, R18, 0x2, R14 ;  /* 0x0000000212127824 */ /* 0x000fe200078e020e */
[----:B------:R-:W-:Y:S01]  /*313c0*/  LEA.HI.X.SX32 R5, R5, R3, 0x1, P1 ;  /* 0x0000000305057211 */ /* 0x000fe200008f0eff */
[----:B------:R-:W-:Y:S04]  /*313d0*/  STL [R1+0x934], R13 ;  /* 0x0009340d01007387 */ /* 0x000fe80000100800 */
[----:B------:R-:W-:Y:S01]  /*313e0*/  STL [R1+0x930], R11 ;  /* 0x0009300b01007387 */ /* 0x000fe20000100800 */
[----:B------:R-:W-:-:S03]  /*313f0*/  LEA R94, P1, R18, R2, 0x1 ;  /* 0x00000002125e7211 */ /* 0x000fc600078208ff */
[----:B------:R-:W-:Y:S04]  /*31400*/  STL.64 [R1+0xa50], R8 ;  /* 0x000a500801007387 */ /* 0x000fe80000100a00 */
[----:B------:R-:W-:Y:S04]  /*31410*/  STL [R1+0x92c], R7 ;  /* 0x00092c0701007387 */ /* 0x000fe80000100800 */
[----:B------:R0:W-:Y:S02]  /*31420*/  STL.64 [R1+0xa58], R4 ;  /* 0x000a580401007387 */ /* 0x0001e40000100a00 */
[----:B0-----:R-:W-:-:S02]  /*31430*/  FSEL R4, R95, -INF , P2 ;  /* 0xff8000005f047808 */ /* 0x001fc40001000000 */
[----:B------:R-:W-:Y:S02]  /*31440*/  LEA R2, P2, R14, R2, 0x1 ;  /* 0x000000020e027211 */ /* 0x000fe400078408ff */
[-C--:B------:R-:W-:Y:S01]  /*31450*/  LEA.HI.X.SX32 R95, R18, R3.reuse, 0x1, P1 ;  /* 0x00000003125f7211 */ /* 0x080fe200008f0eff */
[----:B------:R-:W-:Y:S01]  /*31460*/  STL [R1+0x148], R4 ;  /* 0x0001480401007387 */ /* 0x000fe20000100800 */
[----:B------:R-:W-:-:S03]  /*31470*/  LEA.HI.X.SX32 R3, R14, R3, 0x1, P2 ;  /* 0x000000030e037211 */ /* 0x000fc600010f0eff */
[----:B------:R-:W-:Y:S04]  /*31480*/  STL.64 [R1+0xa70], R18 ;  /* 0x000a701201007387 */ /* 0x000fe80000100a00 */
[----:B------:R-:W-:Y:S04]  /*31490*/  STL [R1+0x924], R94 ;  /* 0x0009245e01007387 */ /* 0x000fe80000100800 */
[----:B------:R-:W-:Y:S04]  /*314a0*/  STL [R1+0x920], R95 ;  /* 0x0009205f01007387 */ /* 0x000fe80000100800 */
[----:B------:R-:W-:Y:S01]  /*314b0*/  STL.64 [R1+0xac0], R94 ;  /* 0x000ac05e01007387 */ /* 0x000fe20000100a00 */
[----:B------:R-:W-:-:S03]  /*314c0*/  PRMT R120, R43, 0x7632, R120 ;  /* 0x000076322b787816 */ /* 0x000fc60000000078 */
[----:B------:R-:W-:Y:S01]  /*314d0*/  STL [R1+0x928], R3 ;  /* 0x0009280301007387 */ /* 0x000fe20000100800 */
[----:B------:R-:W-:-:S03]  /*314e0*/  PRMT R116, R42, 0x7632, R116 ;  /* 0x000076322a747816 */ /* 0x000fc60000000074 */
[----:B------:R0:W-:Y:S01]  /*314f0*/  STL.64 [R1+0xae0], R2 ;  /* 0x000ae00201007387 */ /* 0x0001e20000100a00 */
[----:B------:R-:W-:Y:S02]  /*31500*/  PRMT R114, R41, 0x7632, R114 ;  /* 0x0000763229727816 */ /* 0x000fe40000000072 */
[----:B------:R-:W-:Y:S02]  /*31510*/  PRMT R112, R40, 0x7632, R112 ;  /* 0x0000763228707816 */ /* 0x000fe40000000070 */
[----:B0-----:R-:W-:-:S05]  /*31520*/  FSEL R2, R38, -INF , P3 ;  /* 0xff80000026027808 */ /* 0x001fca0001800000 */
[----:B------:R-:W-:Y:S04]  /*31530*/  STL [R1+0x138], R2 ;  /* 0x0001380201007387 */ /* 0x000fe80000100800 */
[----:B------:R-:W-:Y:S04]  /*31540*/  STL.64 [R1+0xa60], R120 ;  /* 0x000a607801007387 */ /* 0x000fe80000100a00 */
[----:B------:R-:W-:Y:S04]  /*31550*/  STL.64 [R1+0xa68], R116 ;  /* 0x000a687401007387 */ /* 0x000fe80000100a00 */
[----:B------:R0:W-:Y:S04]  /*31560*/  STL.64 [R1+0xa90], R114 ;  /* 0x000a907201007387 */ /* 0x0001e80000100a00 */
[----:B------:R-:W-:Y:S04]  /*31570*/  STL.64 [R1+0xaa0], R112 ;  /* 0x000aa07001007387 */ /* 0x000fe80000100a00 */
[----:B------:R-:W2:Y:S04]  /*31580*/  LDL.LU R119, [R1+0x34c] ;  /* 0x00034c0001777983 */ /* 0x000ea80000300800 */
[----:B------:R-:W2:Y:S04]  /*31590*/  LDL.LU.64 R42, [R1+0x488] ;  /* 0x00048800012a7983 */ /* 0x000ea80000300a00 */
[----:B------:R-:W-:Y:S04]  /*315a0*/  STL.64 [R1+0xab0], R108 ;  /* 0x000ab06c01007387 */ /* 0x000fe80000100a00 */
[----:B------:R-:W-:Y:S04]  /*315b0*/  STL.64 [R1+0xad0], R102 ;  /* 0x000ad06601007387 */ /* 0x000fe80000100a00 */
[----:B0-----:R-:W3:Y:S04]  /*315c0*/  LDL.LU.64 R114, [R1+0x3d0] ;  /* 0x0003d00001727983 */ /* 0x001ee80000300a00 */
[----:B------:R-:W3:Y:S04]  /*315d0*/  LDL.LU R120, [R1+0x33c] ;  /* 0x00033c0001787983 */ /* 0x000ee80000300800 */
[----:B------:R-:W4:Y:S04]  /*315e0*/  LDL.LU.64 R116, [R1+0x3c0] ;  /* 0x0003c00001747983 */ /* 0x000f280000300a00 */
[----:B------:R-:W4:Y:S04]  /*315f0*/  LDL.LU R121, [R1+0x32c] ;  /* 0x00032c0001797983 */ /* 0x000f280000300800 */
[----:B------:R-:W4:Y:S04]  /*31600*/  LDL.LU.64 R2, [R1+0x3a8] ;  /* 0x0003a80001027983 */ /* 0x000f280000300a00 */
[----:B------:R-:W4:Y:S04]  /*31610*/  LDL.LU R18, [R1+0x31c] ;  /* 0x00031c0001127983 */ /* 0x000f280000300800 */
[----:B------:R-:W4:Y:S04]  /*31620*/  LDL.LU.64 R94, [R1+0x390] ;  /* 0x00039000015e7983 */ /* 0x000f280000300a00 */
[----:B------:R-:W4:Y:S04]  /*31630*/  LDL.LU R19, [R1+0x304] ;  /* 0x0003040001137983 */ /* 0x000f280000300800 */
[----:B------:R-:W4:Y:S04]  /*31640*/  LDL.LU.64 R4, [R1+0x370] ;  /* 0x0003700001047983 */ /* 0x000f280000300a00 */
[----:B------:R-:W4:Y:S01]  /*31650*/  LDL.LU R100, [R1+0x2ec] ;  /* 0x0002ec0001647983 */ /* 0x000f220000300800 */
[----:B------:R-:W-:-:S03]  /*31660*/  PRMT R93, R27, 0x7632, R93 ;  /* 0x000076321b5d7816 */ /* 0x000fc6000000005d */
[----:B------:R-:W4:Y:S01]  /*31670*/  LDL.LU.64 R8, [R1+0x360] ;  /* 0x0003600001087983 */ /* 0x000f220000300a00 */
[----:B------:R-:W-:-:S03]  /*31680*/  PRMT R91, R123, 0x7632, R91 ;  /* 0x000076327b5b7816 */ /* 0x000fc6000000005b */
[----:B------:R-:W4:Y:S04]  /*31690*/  LDL.LU R104, [R1+0x2d4] ;  /* 0x0002d40001687983 */ /* 0x000f280000300800 */
[----:B------:R-:W4:Y:S04]  /*316a0*/  LDL.LU R31, [R1+0x2b4] ;  /* 0x0002b400011f7983 */ /* 0x000f280000300800 */
[----:B------:R-:W4:Y:S04]  /*316b0*/  LDL.LU.64 R124, [R1+0x340] ;  /* 0x00034000017c7983 */ /* 0x000f280000300a00 */
[----:B------:R-:W4:Y:S04]  /*316c0*/  LDL.LU R27, [R1+0x2ac] ;  /* 0x0002ac00011b7983 */ /* 0x000f280000300800 */
[----:B------:R-:W4:Y:S04]  /*316d0*/  LDL.LU.64 R122, [R1+0x308] ;  /* 0x00030800017a7983 */ /* 0x000f280000300a00 */
[----:B------:R-:W0:Y:S01]  /*316e0*/  S2R R21, SR_TID.X ;  /* 0x0000000000157919 */ /* 0x000e220000002100 */
[----:B------:R-:W-:-:S03]  /*316f0*/  PRMT R89, R15, 0x7632, R89 ;  /* 0x000076320f597816 */ /* 0x000fc60000000059 */
[----:B------:R-:W4:Y:S04]  /*31700*/  LDL.LU.64 R22, [R1+0x2d8] ;  /* 0x0002d80001167983 */ /* 0x000f280000300a00 */
[----:B------:R-:W4:Y:S01]  /*31710*/  LDL.LU R15, [R1+0x29c] ;  /* 0x00029c00010f7983 */ /* 0x000f220000300800 */
[----:B------:R-:W-:Y:S02]  /*31720*/  FSETP.NEU.AND P2, PT, R39, RZ, PT ;  /* 0x000000ff2700720b */ /* 0x000fe40003f4d000 */
[----:B------:R-:W-:Y:S02]  /*31730*/  PRMT R107, R110, 0x7632, R107 ;  /* 0x000076326e6b7816 */ /* 0x000fe4000000006b */
[----:B------:R-:W-:Y:S02]  /*31740*/  PRMT R105, R118, 0x7632, R105 ;  /* 0x0000763276697816 */ /* 0x000fe40000000069 */
[----:B0-----:R-:W-:-:S04]  /*31750*/  LOP3.LUT R21, R21, 0x1ff, RZ, 0xc0, !PT ;  /* 0x000001ff15157812 */ /* 0x001fc800078ec0ff */
[----:B------:R-:W-:Y:S02]  /*31760*/  ISETP.GE.U32.AND P1, PT, R21, 0x100, PT ;  /* 0x000001001500780c */ /* 0x000fe40003f26070 */
[----:B------:R-:W4:Y:S04]  /*31770*/  LDL.LU.64 R20, [R1+0x280] ;  /* 0x0002800001147983 */ /* 0x000f280000300a00 */
[----:B------:R-:W4:Y:S04]  /*31780*/  LDL.LU R106, [R1+0x27c] ;  /* 0x00027c00016a7983 */ /* 0x000f280000300800 */
[----:B------:R-:W4:Y:S04]  /*31790*/  LDL.LU.64 R38, [R1+0x248] ;  /* 0x0002480001267983 */ /* 0x000f280000300a00 */
[----:B------:R-:W4:Y:S04]  /*317a0*/  LDL.LU R110, [R1+0x26c] ;  /* 0x00026c00016e7983 */ /* 0x000f280000300800 */
[----:B------:R-:W4:Y:S04]  /*317b0*/  LDL.LU.64 R40, [R1+0x238] ;  /* 0x0002380001287983 */ /* 0x000f280000300a00 */
[----:B------:R-:W4:Y:S04]  /*317c0*/  LDL.LU R118, [R1+0x25c] ;  /* 0x00025c0001767983 */ /* 0x000f280000300800 */
[----:B--2---:R0:W-:Y:S01]  /*317d0*/  STG.E.U16 [R42.64], R119 ;  /* 0x000000772a007986 */ /* 0x0041e2000c101504 */
[----:B------:R-:W-:-:S03]  /*317e0*/  PRMT R87, R119, 0x7632, R87 ;  /* 0x0000763277577816 */ /* 0x000fc60000000057 */
[----:B0-----:R-:W2:Y:S04]  /*317f0*/  LDL.LU.64 R42, [R1+0x220] ;  /* 0x00022000012a7983 */ /* 0x001ea80000300a00 */
[----:B---3--:R-:W-:Y:S04]  /*31800*/  STG.E.U16 [R114.64], R120 ;  /* 0x0000007872007986 */ /* 0x008fe8000c101504 */
[----:B------:R-:W2:Y:S04]  /*31810*/  LDL.LU R119, [R1+0x244] ;  /* 0x0002440001777983 */ /* 0x000ea80000300800 */
[----:B----4-:R-:W-:Y:S04]  /*31820*/  STG.E.U16 [R116.64], R121 ;  /* 0x0000007974007986 */ /* 0x010fe8000c101504 */
[----:B------:R-:W-:Y:S04]  /*31830*/  STG.E.U16 [R2.64], R18 ;  /* 0x0000001202007986 */ /* 0x000fe8000c101504 */
[----:B------:R-:W-:Y:S04]  /*31840*/  STG.E.U16 [R94.64], R19 ;  /* 0x000000135e007986 */ /* 0x000fe8000c101504 */
[----:B------:R-:W-:Y:S04]  /*31850*/  STG.E.U16 [R4.64], R100 ;  /* 0x0000006404007986 */ /* 0x000fe8000c101504 */
[----:B------:R-:W-:Y:S01]  /*31860*/  STG.E.U16 [R8.64], R104 ;  /* 0x0000006808007986 */ /* 0x000fe2000c101504 */
[----:B------:R-:W-:-:S03]  /*31870*/  PRMT R73, R31, 0x7632, R73 ;  /* 0x000076321f497816 */ /* 0x000fc60000000049 */
[----:B------:R0:W-:Y:S01]  /*31880*/  STG.E.U16 [R124.64], R31 ;  /* 0x0000001f7c007986 */ /* 0x0001e2000c101504 */
[----:B------:R-:W-:-:S03]  /*31890*/  PRMT R71, R27, 0x7632, R71 ;  /* 0x000076321b477816 */ /* 0x000fc60000000047 */
[----:B------:R1:W-:Y:S04]  /*318a0*/  STG.E.U16 [R122.64], R27 ;  /* 0x0000001b7a007986 */ /* 0x0003e8000c101504 */
[----:B0-----:R-:W3:Y:S04]  /*318b0*/  LDL.LU.64 R124, [R1+0x208] ;  /* 0x00020800017c7983 */ /* 0x001ee80000300a00 */
[----:B------:R-:W3:Y:S04]  /*318c0*/  LDL.LU R31, [R1+0x234] ;  /* 0x00023400011f7983 */ /* 0x000ee80000300800 */
[----:B-1----:R-:W4:Y:S04]  /*318d0*/  LDL.LU.64 R122, [R1+0x1e0] ;  /* 0x0001e000017a7983 */ /* 0x002f280000300a00 */
[----:B------:R-:W4:Y:S01]  /*318e0*/  LDL.LU R27, [R1+0x22c] ;  /* 0x00022c00011b7983 */ /* 0x000f220000300800 */
[----:B------:R-:W-:-:S03]  /*318f0*/  PRMT R69, R15, 0x7632, R69 ;  /* 0x000076320f457816 */ /* 0x000fc60000000045 */
[----:B------:R0:W-:Y:S01]  /*31900*/  STG.E.U16 [R22.64], R15 ;  /* 0x0000000f16007986 */ /* 0x0001e2000c101504 */
[----:B------:R-:W-:Y:S02]  /*31910*/  PRMT R85, R120, 0x7632, R85 ;  /* 0x0000763278557816 */ /* 0x000fe40000000055 */
[----:B------:R-:W-:Y:S02]  /*31920*/  PRMT R83, R121, 0x7632, R83 ;  /* 0x0000763279537816 */ /* 0x000fe40000000053 */
[----:B------:R-:W-:Y:S01]  /*31930*/  PRMT R81, R18, 0x7632, R81 ;  /* 0x0000763212517816 */ /* 0x000fe20000000051 */
[----:B0-----:R-:W4:Y:S04]  /*31940*/  LDL.LU.64 R22, [R1+0x1c8] ;  /* 0x0001c80001167983 */ /* 0x001f280000300a00 */
[----:B------:R-:W4:Y:S04]  /*31950*/  LDL.LU R15, [R1+0x21c] ;  /* 0x00021c00010f7983 */ /* 0x000f280000300800 */
[----:B------:R-:W4:Y:S04]  /*31960*/  LDL.LU.64 R114, [R1+0x1a8] ;  /* 0x0001a80001727983 */ /* 0x000f280000300a00 */
[----:B------:R-:W4:Y:S04]  /*31970*/  LDL.LU R120, [R1+0x214] ;  /* 0x0002140001787983 */ /* 0x000f280000300800 */
[----:B------:R-:W4:Y:S01]  /*31980*/  LDL.LU.64 R116, [R1+0x190] ;  /* 0x0001900001747983 */ /* 0x000f220000300a00 */
[----:B------:R-:W-:-:S03]  /*31990*/  PRMT R79, R19, 0x7632, R79 ;  /* 0x00007632134f7816 */ /* 0x000fc6000000004f */
[----:B------:R-:W4:Y:S04]  /*319a0*/  LDL.LU R121, [R1+0x204] ;  /* 0x0002040001797983 */ /* 0x000f280000300800 */
[----:B------:R-:W4:Y:S01]  /*319b0*/  LDL.LU.64 R2, [R1+0x178] ;  /* 0x0001780001027983 */ /* 0x000f220000300a00 */
[----:B------:R-:W-:-:S03]  /*319c0*/  PRMT R77, R100, 0x7632, R77 ;  /* 0x00007632644d7816 */ /* 0x000fc6000000004d */
[----:B------:R-:W4:Y:S04]  /*319d0*/  LDL.LU R18, [R1+0x1dc] ;  /* 0x0001dc0001127983 */ /* 0x000f280000300800 */
[----:B------:R-:W4:Y:S01]  /*319e0*/  LDL.LU.64 R94, [R1+0x160] ;  /* 0x00016000015e7983 */ /* 0x000f220000300a00 */
[----:B------:R-:W-:-:S03]  /*319f0*/  PRMT R75, R104, 0x7632, R75 ;  /* 0x00007632684b7816 */ /* 0x000fc6000000004b */
[----:B------:R-:W-:Y:S04]  /*31a00*/  STG.E.U16 [R20.64], R106 ;  /* 0x0000006a14007986 */ /* 0x000fe8000c101504 */
[----:B------:R-:W4:Y:S04]  /*31a10*/  LDL.LU R19, [R1+0x1d4] ;  /* 0x0001d40001137983 */ /* 0x000f280000300800 */
[----:B------:R-:W-:Y:S04]  /*31a20*/  STG.E.U16 [R38.64], R110 ;  /* 0x0000006e26007986 */ /* 0x000fe8000c101504 */
[----:B------:R-:W4:Y:S01]  /*31a30*/  LDL.LU.64 R4, [R1+0x150] ;  /* 0x0001500001047983 */ /* 0x000f220000300a00 */
[----:B------:R-:W-:-:S03]  /*31a40*/  PRMT R67, R106, 0x7632, R67 ;  /* 0x000076326a437816 */ /* 0x000fc60000000043 */
[----:B------:R0:W-:Y:S04]  /*31a50*/  STG.E.U16 [R40.64], R118 ;  /* 0x0000007628007986 */ /* 0x0001e8000c101504 */
[----:B------:R-:W4:Y:S01]  /*31a60*/  LDL.LU R100, [R1+0x1c4] ;  /* 0x0001c40001647983 */ /* 0x000f220000300800 */
[----:B------:R-:W-:-:S03]  /*31a70*/  PRMT R63, R118, 0x7632, R63 ;  /* 0x00007632763f7816 */ /* 0x000fc6000000003f */
[----:B0-----:R-:W4:Y:S04]  /*31a80*/  LDL.LU.64 R40, [R1+0x130] ;  /* 0x0001300001287983 */ /* 0x001f280000300a00 */
[----:B------:R-:W4:Y:S04]  /*31a90*/  LDL.LU R104, [R1+0x1b4] ;  /* 0x0001b40001687983 */ /* 0x000f280000300800 */
[----:B--2---:R0:W-:Y:S01]  /*31aa0*/  STG.E.U16 [R42.64], R119 ;  /* 0x000000772a007986 */ /* 0x0041e2000c101504 */
[----:B------:R-:W-:-:S03]  /*31ab0*/  PRMT R61, R119, 0x7632, R61 ;  /* 0x00007632773d7816 */ /* 0x000fc6000000003d */
[----:B0-----:R-:W2:Y:S04]  /*31ac0*/  LDL.LU.64 R42, [R1+0x120] ;  /* 0x00012000012a7983 */ /* 0x001ea80000300a00 */
[----:B------:R-:W2:Y:S04]  /*31ad0*/  LDL.LU R106, [R1+0x1a4] ;  /* 0x0001a400016a7983 */ /* 0x000ea80000300800 */
[----:B------:R-:W2:Y:S04]  /*31ae0*/  LDL.LU.64 R118, [R1+0x110] ;  /* 0x0001100001767983 */ /* 0x000ea80000300a00 */
[----:B---3--:R0:W-:Y:S04]  /*31af0*/  STG.E.U16 [R124.64], R31 ;  /* 0x0000001f7c007986 */ /* 0x0081e8000c101504 */
[----:B----4-:R1:W-:Y:S04]  /*31b00*/  STG.E.U16 [R122.64], R27 ;  /* 0x0000001b7a007986 */ /* 0x0103e8000c101504 */
[----:B0-----:R-:W3:Y:S04]  /*31b10*/  LDL.LU R124, [R1+0x19c] ;  /* 0x00019c00017c7983 */ /* 0x001ee80000300800 */
[----:B-1----:R-:W4:Y:S04]  /*31b20*/  LDL.LU.64 R122, [R1+0x100] ;  /* 0x00010000017a7983 */ /* 0x002f280000300a00 */
[----:B------:R-:W4:Y:S01]  /*31b30*/  LDL.LU R125, [R1+0x18c] ;  /* 0x00018c00017d7983 */ /* 0x000f220000300800 */
[----:B------:R-:W-:-:S03]  /*31b40*/  PRMT R65, R110, 0x7632, R65 ;  /* 0x000076326e417816 */ /* 0x000fc60000000041 */
[----:B------:R-:W4:Y:S01]  /*31b50*/  LDL.LU.64 R8, [R1+0xe8] ;  /* 0x0000e80001087983 */ /* 0x000f220000300a00 */
[----:B------:R-:W-:-:S03]  /*31b60*/  PRMT R59, R31, 0x7632, R59 ;  /* 0x000076321f3b7816 */ /* 0x000fc6000000003b */
[----:B------:R-:W4:Y:S01]  /*31b70*/  LDL.LU R110, [R1+0x174] ;  /* 0x00017400016e7983 */ /* 0x000f220000300800 */
[----:B------:R-:W-:-:S03]  /*31b80*/  PRMT R57, R27, 0x7632, R57 ;  /* 0x000076321b397816 */ /* 0x000fc60000000039 */
[----:B------:R-:W4:Y:S01]  /*31b90*/  LDL.LU.64 R20, [R1+0xd8] ;  /* 0x0000d80001147983 */ /* 0x000f220000300a00 */
[----:B------:R-:W-:-:S03]  /*31ba0*/  PRMT R55, R15, 0x7632, R55 ;  /* 0x000076320f377816 */ /* 0x000fc60000000037 */
[----:B------:R-:W4:Y:S04]  /*31bb0*/  LDL.LU R31, [R1+0x16c] ;  /* 0x00016c00011f7983 */ /* 0x000f280000300800 */
[----:B------:R-:W4:Y:S04]  /*31bc0*/  LDL.LU.64 R38, [R1+0xc0] ;  /* 0x0000c00001267983 */ /* 0x000f280000300a00 */
[----:B------:R0:W-:Y:S04]  /*31bd0*/  STG.E.U16 [R22.64], R15 ;  /* 0x0000000f16007986 */ /* 0x0001e8000c101504 */
[----:B------:R-:W4:Y:S04]  /*31be0*/  LDL.LU R27, [R1+0x15c] ;  /* 0x00015c00011b7983 */ /* 0x000f280000300800 */
[----:B------:R-:W-:Y:S04]  /*31bf0*/  STG.E.U16 [R114.64], R120 ;  /* 0x0000007872007986 */ /* 0x000fe8000c101504 */
[----:B0-----:R-:W4:Y:S04]  /*31c00*/  LDL.LU.64 R22, [R1+0xb8] ;  /* 0x0000b80001167983 */ /* 0x001f280000300a00 */
[----:B------:R-:W4:Y:S04]  /*31c10*/  LDL.LU R15, [R1+0x14c] ;  /* 0x00014c00010f7983 */ /* 0x000f280000300800 */
[----:B------:R-:W-:Y:S04]  /*31c20*/  STG.E.U16 [R116.64], R121 ;  /* 0x0000007974007986 */ /* 0x000fe8000c101504 */
[----:B------:R-:W-:Y:S04]  /*31c30*/  STG.E.U16 [R2.64], R18 ;  /* 0x0000001202007986 */ /* 0x000fe8000c101504 */
[----:B------:R-:W-:Y:S04]  /*31c40*/  STG.E.U16 [R94.64], R19 ;  /* 0x000000135e007986 */ /* 0x000fe8000c101504 */
[----:B------:R-:W-:Y:S01]  /*31c50*/  STG.E.U16 [R4.64], R100 ;  /* 0x0000006404007986 */ /* 0x000fe2000c101504 */
[----:B------:R-:W-:-:S03]  /*31c60*/  PRMT R46, R100, 0x7632, R46 ;  /* 0x00007632642e7816 */ /* 0x000fc6000000002e */
[----:B------:R0:W-:Y:S04]  /*31c70*/  STG.E.U16 [R40.64], R104 ;  /* 0x0000006828007986 */ /* 0x0001e8000c101504 */
[----:B0-----:R-:W4:Y:S04]  /*31c80*/  LDL.LU.64 R40, [R1+0xb0] ;  /* 0x0000b00001287983 */ /* 0x001f280000300a00 */
[----:B--2---:R0:W-:Y:S04]  /*31c90*/  STG.E.U16 [R42.64], R106 ;  /* 0x0000006a2a007986 */ /* 0x0041e8000c101504 */
[----:B0-----:R-:W2:Y:S04]  /*31ca0*/  LDL.LU R43, [R1+0x144] ;  /* 0x00014400012b7983 */ /* 0x001ea80000300800 */
[----:B---3--:R0:W-:Y:S01]  /*31cb0*/  STG.E.U16 [R118.64], R124 ;  /* 0x0000007c76007986 */ /* 0x0081e2000c101504 */
[----:B------:R-:W-:-:S03]  /*31cc0*/  PRMT R49, R124, 0x7632, R49 ;  /* 0x000076327c317816 */ /* 0x000fc60000000031 */
[----:B0-----:R-:W3:Y:S01]  /*31cd0*/  LDL.LU.64 R118, [R1+0xa0] ;  /* 0x0000a00001767983 */ /* 0x001ee20000300a00 */
[----:B----4-:R-:W-:-:S03]  /*31ce0*/  PRMT R37, R125, 0x7632, R37 ;  /* 0x000076327d257816 */ /* 0x010fc60000000025 */
[----:B------:R-:W3:Y:S04]  /*31cf0*/  LDL.LU R124, [R1+0x13c] ;  /* 0x00013c00017c7983 */ /* 0x000ee80000300800 */
[----:B------:R0:W-:Y:S04]  /*31d00*/  STG.E.U16 [R122.64], R125 ;  /* 0x0000007d7a007986 */ /* 0x0001e8000c101504 */
[----:B0-----:R-:W4:Y:S04]  /*31d10*/  LDL.LU.64 R122, [R1+0x98] ;  /* 0x00009800017a7983 */ /* 0x001f280000300a00 */
[----:B------:R-:W4:Y:S04]  /*31d20*/  LDL.LU R125, [R1+0x12c] ;  /* 0x00012c00017d7983 */ /* 0x000f280000300800 */
[----:B------:R-:W4:Y:S04]  /*31d30*/  LDL.LU.64 R2, [R1+0x90] ;  /* 0x0000900001027983 */ /* 0x000f280000300a00 */
        /* <DEDUP_REMOVED lines=9> */
[----:B------:R0:W-:Y:S04]  /*31dd0*/  STG.E.U16 [R8.64], R110 ;  /* 0x0000006e08007986 */ /* 0x0001e8000c101504 */
[----:B------:R-:W4:Y:S01]  /*31de0*/  LDL.LU.64 R108, [R1+0x78] ;  /* 0x00007800016c7983 */ /* 0x000f220000300a00 */
[----:B------:R-:W-:-:S03]  /*31df0*/  PRMT R29, R27, 0x7632, R29 ;  /* 0x000076321b1d7816 */ /* 0x000fc6000000001d */
[----:B------:R1:W-:Y:S04]  /*31e00*/  STG.E.U16 [R20.64], R31 ;  /* 0x0000001f14007986 */ /* 0x0003e8000c101504 */
[----:B0-----:R-:W4:Y:S04]  /*31e10*/  LDL.LU R110, [R1+0xe4] ;  /* 0x0000e400016e7983 */ /* 0x001f280000300800 */
[----:B------:R-:W4:Y:S01]  /*31e20*/  LDL.LU.64 R112, [R1+0x70] ;  /* 0x0000700001707983 */ /* 0x000f220000300a00 */
[----:B------:R-:W-:-:S03]  /*31e30*/  PRMT R25, R15, 0x7632, R25 ;  /* 0x000076320f197816 */ /* 0x000fc60000000019 */
[----:B-1----:R-:W4:Y:S01]  /*31e40*/  LDL.LU R31, [R1+0xd4] ;  /* 0x0000d400011f7983 */ /* 0x002f220000300800 */
[----:B------:R-:W-:-:S03]  /*31e50*/  PRMT R44, R18, 0x7632, R44 ;  /* 0x00007632122c7816 */ /* 0x000fc6000000002c */
[----:B------:R0:W-:Y:S01]  /*31e60*/  STG.E.U16 [R38.64], R27 ;  /* 0x0000001b26007986 */ /* 0x0001e2000c101504 */
[----:B------:R-:W-:-:S03]  /*31e70*/  PRMT R45, R19, 0x7632, R45 ;  /* 0x00007632132d7816 */ /* 0x000fc6000000002d */
[----:B------:R-:W4:Y:S04]  /*31e80*/  LDL.LU.64 R114, [R1+0x68] ;  /* 0x0000680001727983 */ /* 0x000f280000300a00 */
[----:B------:R1:W-:Y:S04]  /*31e90*/  STG.E.U16 [R22.64], R15 ;  /* 0x0000000f16007986 */ /* 0x0003e8000c101504 */
[----:B0-----:R-:W4:Y:S01]  /*31ea0*/  LDL.LU R27, [R1+0xcc] ;  /* 0x0000cc00011b7983 */ /* 0x001f220000300800 */
[----:B------:R-:W-:Y:S02]  /*31eb0*/  PRMT R53, R120, 0x7632, R53 ;  /* 0x0000763278357816 */ /* 0x000fe40000000035 */
[----:B------:R-:W-:Y:S01]  /*31ec0*/  PRMT R51, R121, 0x7632, R51 ;  /* 0x0000763279337816 */ /* 0x000fe20000000033 */
[----:B-1----:R-:W4:Y:S04]  /*31ed0*/  LDL.LU.64 R22, [R1+0x60] ;  /* 0x0000600001167983 */ /* 0x002f280000300a00 */
[----:B------:R-:W4:Y:S04]  /*31ee0*/  LDL.LU R15, [R1+0xac] ;  /* 0x0000ac00010f7983 */ /* 0x000f280000300800 */
[----:B------:R-:W4:Y:S04]  /*31ef0*/  LDL.LU.64 R18, [R1+0x58] ;  /* 0x0000580001127983 */ /* 0x000f280000300a00 */
[----:B------:R-:W4:Y:S04]  /*31f00*/  LDL.LU.64 R116, [R1+0x50] ;  /* 0x0000500001747983 */ /* 0x000f280000300a00 */
[----:B------:R-:W4:Y:S04]  /*31f10*/  LDL.LU.64 R120, [R1+0x48] ;  /* 0x0000480001787983 */ /* 0x000f280000300a00 */
[----:B------:R-:W4:Y:S04]  /*31f20*/  LDL.LU.64 R4, [R1+0x40] ;  /* 0x0000400001047983 */ /* 0x000f280000300a00 */
[----:B------:R-:W4:Y:S04]  /*31f30*/  LDL.LU.64 R8, [R1+0x38] ;  /* 0x0000380001087983 */ /* 0x000f280000300a00 */
[----:B------:R-:W4:Y:S04]  /*31f40*/  LDL.LU.64 R20, [R1+0x30] ;  /* 0x0000300001147983 */ /* 0x000f280000300a00 */
[----:B------:R-:W4:Y:S04]  /*31f50*/  LDL.LU.64 R38, [R1+0x28] ;  /* 0x0000280001267983 */ /* 0x000f280000300a00 */
[----:B--2---:R0:W-:Y:S01]  /*31f60*/  STG.E.U16 [R40.64], R43 ;  /* 0x0000002b28007986 */ /* 0x0041e2000c101504 */
[----:B------:R-:W-:-:S03]  /*31f70*/  PRMT R17, R43, 0x7632, R17 ;  /* 0x000076322b117816 */ /* 0x000fc60000000011 */
[----:B0-----:R-:W2:Y:S04]  /*31f80*/  LDL.LU.64 R40, [R1+0x20] ;  /* 0x0000200001287983 */ /* 0x001ea80000300a00 */
[----:B------:R-:W2:Y:S04]  /*31f90*/  LDL.LU.64 R42, [R1+0x18] ;  /* 0x00001800012a7983 */ /* 0x000ea80000300a00 */
[----:B---3--:R0:W-:Y:S01]  /*31fa0*/  STG.E.U16 [R118.64], R124 ;  /* 0x0000007c76007986 */ /* 0x0081e2000c101504 */
[----:B------:R-:W-:-:S03]  /*31fb0*/  PRMT R13, R124, 0x7632, R13 ;  /* 0x000076327c0d7816 */ /* 0x000fc6000000000d */
[----:B0-----:R-:W3:Y:S04]  /*31fc0*/  LDL.LU.64 R118, [R1+0x10] ;  /* 0x0000100001767983 */ /* 0x001ee80000300a00 */
[----:B----4-:R0:W-:Y:S01]  /*31fd0*/  STG.E.U16 [R122.64], R125 ;  /* 0x0000007d7a007986 */ /* 0x0101e2000c101504 */
[----:B------:R-:W-:-:S03]  /*31fe0*/  PRMT R11, R125, 0x7632, R11 ;  /* 0x000076327d0b7816 */ /* 0x000fc6000000000b */
[----:B------:R1:W-:Y:S04]  /*31ff0*/  STG.E.U16 [R2.64], R100 ;  /* 0x0000006402007986 */ /* 0x0003e8000c101504 */
[----:B0-----:R-:W4:Y:S04]  /*32000*/  LDL.LU.64 R122, [R1+0x8] ;  /* 0x00000800017a7983 */ /* 0x001f280000300a00 */
[----:B------:R-:W2:Y:S04]  /*32010*/  LDL.LU.64 R124, [R1] ;  /* 0x00000000017c7983 */ /* 0x000ea80000300a00 */
[----:B-1----:R-:W2:Y:S01]  /*32020*/  LDL.LU.64 R2, [R1+0xae0] ;  /* 0x000ae00001027983 */ /* 0x002ea20000300a00 */
[----:B------:R-:W-:-:S03]  /*32030*/  PRMT R7, R100, 0x7632, R7 ;  /* 0x0000763264077816 */ /* 0x000fc60000000007 */
[----:B------:R-:W3:Y:S04]  /*32040*/  LDL.LU R100, [R1+0xad8] ;  /* 0x000ad80001647983 */ /* 0x000ee80000300800 */
[----:B------:R0:W-:Y:S04]  /*32050*/  STG.E.U16 [R102.64], R104 ;  /* 0x0000006866007986 */ /* 0x0001e8000c101504 */
[----:B0-----:R-:W3:Y:S01]  /*32060*/  LDL.LU.64 R102, [R1+0xad0] ;  /* 0x000ad00001667983 */ /* 0x001ee20000300a00 */
[----:B--2---:R-:W-:-:S03]  /*32070*/  PRMT R3, R104, 0x7632, R3 ;  /* 0x0000763268037816 */ /* 0x004fc60000000003 */
[----:B------:R-:W2:Y:S04]  /*32080*/  LDL.LU R104, [R1+0xacc] ;  /* 0x000acc0001687983 */ /* 0x000ea80000300800 */
[----:B------:R-:W-:Y:S01]  /*32090*/  STG.E.U16 [R94.64], R106 ;  /* 0x0000006a5e007986 */ /* 0x000fe2000c101504 */
[----:B--2---:R-:W-:-:S05]  /*320a0*/  PRMT R104, R106, 0x7632, R104 ;  /* 0x000076326a687816 */ /* 0x004fca0000000068 */
[----:B------:R0:W-:Y:S04]  /*320b0*/  STL.S16 [R1+0x88], R104 ;  /* 0x0000886801007387 */ /* 0x0001e80000100600 */
[----:B0-----:R-:W2:Y:S04]  /*320c0*/  LDL.LU R104, [R1+0xac8] ;  /* 0x000ac80001687983 */ /* 0x001ea80000300800 */
[----:B------:R-:W2:Y:S04]  /*320d0*/  LDL.LU.64 R94, [R1+0xac0] ;  /* 0x000ac000015e7983 */ /* 0x000ea80000300a00 */
[----:B------:R-:W3:Y:S04]  /*320e0*/  LDL.LU R106, [R1+0xab8] ;  /* 0x000ab800016a7983 */ /* 0x000ee80000300800 */
[----:B------:R0:W-:Y:S01]  /*320f0*/  STG.E.U16 [R108.64], R110 ;  /* 0x0000006e6c007986 */ /* 0x0001e2000c101504 */
[----:B------:R-:W-:-:S03]  /*32100*/  PRMT R30, R27, 0x7632, R30 ;  /* 0x000076321b1e7816 */ /* 0x000fc6000000001e */
[----:B------:R1:W-:Y:S01]  /*32110*/  STG.E.U16 [R112.64], R31 ;  /* 0x0000001f70007986 */ /* 0x0003e2000c101504 */
[----:B------:R-:W-:-:S03]  /*32120*/  PRMT R26, R15, 0x7632, R26 ;  /* 0x000076320f1a7816 */ /* 0x000fc6000000001a */
[----:B------:R1:W-:Y:S04]  /*32130*/  STG.E.U16 [R114.64], R27 ;  /* 0x0000001b72007986 */ /* 0x0003e8000c101504 */
[----:B0-----:R-:W3:Y:S04]  /*32140*/  LDL.LU.64 R108, [R1+0xab0] ;  /* 0x000ab000016c7983 */ /* 0x001ee80000300a00 */
[----:B------:R0:W-:Y:S01]  /*32150*/  STG.E.U16 [R22.64], R15 ;  /* 0x0000000f16007986 */ /* 0x0001e2000c101504 */
[----:B--2---:R-:W-:-:S03]  /*32160*/  PRMT R94, R110, 0x7632, R94 ;  /* 0x000076326e5e7816 */ /* 0x004fc6000000005e */
[----:B------:R-:W2:Y:S01]  /*32170*/  LDL.LU R110, [R1+0xaa8] ;  /* 0x000aa800016e7983 */ /* 0x000ea20000300800 */
[----:B------:R-:W-:-:S03]  /*32180*/  PRMT R95, R31, 0x7632, R95 ;  /* 0x000076321f5f7816 */ /* 0x000fc6000000005f */
[----:B-1----:R-:W2:Y:S04]  /*32190*/  LDL.LU.64 R112, [R1+0xaa0] ;  /* 0x000aa00001707983 */ /* 0x002ea80000300a00 */
[----:B------:R-:W2:Y:S04]  /*321a0*/  LDL.LU R31, [R1+0xa98] ;  /* 0x000a9800011f7983 */ /* 0x000ea80000300800 */
[----:B------:R-:W2:Y:S04]  /*321b0*/  LDL.LU.64 R114, [R1+0xa90] ;  /* 0x000a900001727983 */ /* 0x000ea80000300a00 */
[----:B------:R-:W2:Y:S04]  /*321c0*/  LDL.LU R27, [R1+0xa88] ;  /* 0x000a8800011b7983 */ /* 0x000ea80000300800 */
[----:B0-----:R-:W2:Y:S04]  /*321d0*/  LDL.LU.64 R22, [R1+0xa80] ;  /* 0x000a800001167983 */ /* 0x001ea80000300a00 */
[----:B------:R-:W2:Y:S04]  /*321e0*/  LDL.LU R15, [R1+0xa78] ;  /* 0x000a7800010f7983 */ /* 0x000ea80000300800 */
[----:B--2---:R0:W-:Y:S04]  /*321f0*/  STG.E.U16 [R18.64], R15 ;  /* 0x0000000f12007986 */ /* 0x0041e8000c101504 */
[----:B0-----:R-:W2:Y:S04]  /*32200*/  LDL.LU.64 R18, [R1+0xa70] ;  /* 0x000a700001127983 */ /* 0x001ea80000300a00 */
[----:B--2---:R0:W-:Y:S04]  /*32210*/  STG.E.U16 [R116.64], R19 ;  /* 0x0000001374007986 */ /* 0x0041e8000c101504 */
[----:B------:R1:W-:Y:S04]  /*32220*/  STG.E.U16 [R120.64], R23 ;  /* 0x0000001778007986 */ /* 0x0003e8000c101504 */
[----:B0-----:R-:W2:Y:S04]  /*32230*/  LDL.LU.64 R116, [R1+0xa68] ;  /* 0x000a680001747983 */ /* 0x001ea80000300a00 */
[----:B-1----:R-:W3:Y:S04]  /*32240*/  LDL.LU.64 R120, [R1+0xa60] ;  /* 0x000a600001787983 */ /* 0x002ee80000300a00 */
[----:B------:R0:W-:Y:S04]  /*32250*/  STG.E.U16 [R4.64], R27 ;  /* 0x0000001b04007986 */ /* 0x0001e8000c101504 */
[----:B------:R1:W-:Y:S04]  /*32260*/  STG.E.U16 [R8.64], R31 ;  /* 0x0000001f08007986 */ /* 0x0003e8000c101504 */
[----:B------:R4:W-:Y:S04]  /*32270*/  STG.E.U16 [R20.64], R112 ;  /* 0x0000007014007986 */ /* 0x0009e8000c101504 */
[----:B0-----:R-:W3:Y:S04]  /*32280*/  LDL.LU.64 R4, [R1+0xa58] ;  /* 0x000a580001047983 */ /* 0x001ee80000300a00 */
[----:B-1----:R-:W3:Y:S04]  /*32290*/  LDL.LU.64 R8, [R1+0xa50] ;  /* 0x000a500001087983 */ /* 0x002ee80000300a00 */
[----:B----4-:R-:W4:Y:S04]  /*322a0*/  LDL.LU.64 R20, [R1+0xa48] ;  /* 0x000a480001147983 */ /* 0x010f280000300a00 */
[----:B------:R-:W4:Y:S04]  /*322b0*/  LDL.LU R112, [R1+0xa40] ;  /* 0x000a400001707983 */ /* 0x000f280000300800 */
[----:B------:R0:W-:Y:S04]  /*322c0*/  STG.E.U16 [R38.64], R114 ;  /* 0x0000007226007986 */ /* 0x0001e8000c101504 */
[----:B0-----:R-:W4:Y:S04]  /*322d0*/  LDL.LU.64 R38, [R1+0xa38] ;  /* 0x000a380001267983 */ /* 0x001f280000300a00 */
[----:B------:R-:W4:Y:S04]  /*322e0*/  LDL.LU R114, [R1+0xa30] ;  /* 0x000a300001727983 */ /* 0x000f280000300800 */
[----:B--2---:R0:W-:Y:S04]  /*322f0*/  STG.E.U16 [R40.64], R116 ;  /* 0x0000007428007986 */ /* 0x0041e8000c101504 */
[----:B---3--:R1:W-:Y:S04]  /*32300*/  STG.E.U16 [R42.64], R120 ;  /* 0x000000782a007986 */ /* 0x0083e8000c101504 */
[----:B------:R2:W-:Y:S04]  /*32310*/  STG.E.U16 [R118.64], R121 ;  /* 0x0000007976007986 */ /* 0x0005e8000c101504 */
[----:B0-----:R-:W3:Y:S04]  /*32320*/  LDL.LU.64 R40, [R1+0xa28] ;  /* 0x000a280001287983 */ /* 0x001ee80000300a00 */
[----:B------:R-:W3:Y:S04]  /*32330*/  LDL.LU R116, [R1+0xa20] ;  /* 0x000a200001747983 */ /* 0x000ee80000300800 */
[----:B-1----:R-:W3:Y:S04]  /*32340*/  LDL.LU.64 R42, [R1+0xa18] ;  /* 0x000a1800012a7983 */ /* 0x002ee80000300a00 */
[----:B------:R-:W3:Y:S04]  /*32350*/  LDL.LU R120, [R1+0xa10] ;  /* 0x000a100001787983 */ /* 0x000ee80000300800 */
[----:B--2---:R-:W2:Y:S04]  /*32360*/  LDL.LU.64 R118, [R1+0xa08] ;  /* 0x000a080001767983 */ /* 0x004ea80000300a00 */
[----:B------:R-:W3:Y:S04]  /*32370*/  LDL.LU R121, [R1+0xa00] ;  /* 0x000a000001797983 */ /* 0x000ee80000300800 */
[----:B------:R0:W-:Y:S04]  /*32380*/  STG.E.U16 [R122.64], R117 ;  /* 0x000000757a007986 */ /* 0x0001e8000c101504 */
[----:B------:R1:W-:Y:S04]  /*32390*/  STG.E.U16 [R124.64], R115 ;  /* 0x000000737c007986 */ /* 0x0003e8000c101504 */
[----:B0-----:R-:W2:Y:S04]  /*323a0*/  LDL.LU.64 R122, [R1+0x9f8] ;  /* 0x0009f800017a7983 */ /* 0x001ea80000300a00 */
[----:B------:R-:W2:Y:S04]  /*323b0*/  LDL.LU R117, [R1+0x9f0] ;  /* 0x0009f00001757983 */ /* 0x000ea80000300800 */
[----:B-1----:R-:W2:Y:S04]  /*323c0*/  LDL.LU.64 R124, [R1+0x9e8] ;  /* 0x0009e800017c7983 */ /* 0x002ea80000300a00 */
[----:B------:R-:W4:Y:S04]  /*323d0*/  LDL.LU R115, [R1+0x9e4] ;  /* 0x0009e40001737983 */ /* 0x000f280000300800 */
[----:B--2---:R0:W-:Y:S04]  /*323e0*/  STG.E.U16 [R124.64], R113 ;  /* 0x000000717c007986 */ /* 0x0041e8000c101504 */
[----:B0-----:R-:W2:Y:S04]  /*323f0*/  LDL.LU R113, [R1+0x9e0] ;  /* 0x0009e00001717983 */ /* 0x001ea80000300800 */
[----:B------:R0:W-:Y:S04]  /*32400*/  STG.E.U16 [R122.64], R111 ;  /* 0x0000006f7a007986 */ /* 0x0001e8000c101504 */
[----:B---3--:R1:W-:Y:S04]  /*32410*/  STG.E.U16 [R120.64], R109 ;  /* 0x0000006d78007986 */ /* 0x0083e8000c101504 */
[----:B------:R3:W-:Y:S04]  /*32420*/  STG.E.U16 [R118.64], R107 ;  /* 0x0000006b76007986 */ /* 0x0007e8000c101504 */
[----:B0-----:R-:W2:Y:S04]  /*32430*/  LDL.LU R111, [R1+0x9dc] ;  /* 0x0009dc00016f7983 */ /* 0x001ea80000300800 */
[----:B-1----:R-:W2:Y:S04]  /*32440*/  LDL.LU R109, [R1+0x9d8] ;  /* 0x0009d800016d7983 */ /* 0x002ea80000300800 */
[----:B---3--:R-:W3:Y:S04]  /*32450*/  LDL.LU R107, [R1+0x9d4] ;  /* 0x0009d400016b7983 */ /* 0x008ee80000300800 */
[----:B------:R0:W-:Y:S04]  /*32460*/  STG.E.U16 [R116.64], R105 ;  /* 0x0000006974007986 */ /* 0x0001e8000c101504 */
[----:B----4-:R1:W-:Y:S04]  /*32470*/  STG.E.U16 [R114.64], R103 ;  /* 0x0000006772007986 */ /* 0x0103e8000c101504 */
[----:B0-----:R-:W4:Y:S04]  /*32480*/  LDL.LU R105, [R1+0x9d0] ;  /* 0x0009d00001697983 */ /* 0x001f280000300800 */
[----:B-1----:R-:W4:Y:S04]  /*32490*/  LDL.LU R103, [R1+0x9cc] ;  /* 0x0009cc0001677983 */ /* 0x002f280000300800 */
[----:B--2---:R0:W-:Y:S04]  /*324a0*/  STG.E.U16 [R112.64], R101 ;  /* 0x0000006570007986 */ /* 0x0041e8000c101504 */
[----:B0-----:R-:W2:Y:S04]  /*324b0*/  LDL.LU R101, [R1+0x9c8] ;  /* 0x0009c80001657983 */ /* 0x001ea80000300800 */
[----:B------:R0:W-:Y:S04]  /*324c0*/  STG.E.U16 [R110.64], R99 ;  /* 0x000000636e007986 */ /* 0x0001e8000c101504 */
[----:B------:R1:W-:Y:S04]  /*324d0*/  STG.E.U16 [R108.64], R97 ;  /* 0x000000616c007986 */ /* 0x0003e8000c101504 */
[----:B---3--:R3:W-:Y:S04]  /*324e0*/  STG.E.U16 [R106.64], R93 ;  /* 0x0000005d6a007986 */ /* 0x0087e8000c101504 */
[----:B0-----:R-:W2:Y:S04]  /*324f0*/  LDL.LU R99, [R1+0x9c4] ;  /* 0x0009c40001637983 */ /* 0x001ea80000300800 */
[----:B-1----:R-:W2:Y:S04]  /*32500*/  LDL.LU R97, [R1+0x9c0] ;  /* 0x0009c00001617983 */ /* 0x002ea80000300800 */
[----:B---3--:R-:W3:Y:S04]  /*32510*/  LDL.LU R93, [R1+0x9bc] ;  /* 0x0009bc00015d7983 */ /* 0x008ee80000300800 */
[----:B----4-:R0:W-:Y:S04]  /*32520*/  STG.E.U16 [R104.64], R91 ;  /* 0x0000005b68007986 */ /* 0x0101e8000c101504 */
[----:B------:R1:W-:Y:S04]  /*32530*/  STG.E.U16 [R102.64], R89 ;  /* 0x0000005966007986 */ /* 0x0003e8000c101504 */
        /* <DEDUP_REMOVED lines=48> */
[----:B0-----:R-:W3:Y:S04]  /*32840*/  LDL.LU R47, [R1+0x958] ;  /* 0x00095800012f7983 */ /* 0x001ee80000300800 */
[----:B-1----:R-:W4:Y:S04]  /*32850*/  LDL.LU R48, [R1+0x954] ;  /* 0x0009540001307983 */ /* 0x002f280000300800 */
[----:B--2---:R0:W-:Y:S04]  /*32860*/  STG.E.U16 [R50.64], R49 ;  /* 0x0000003132007986 */ /* 0x0041e8000c101504 */
[----:B0-----:R-:W4:Y:S04]  /*32870*/  LDL.LU R49, [R1+0x950] ;  /* 0x0009500001317983 */ /* 0x001f280000300800 */
[----:B------:R-:W2:Y:S04]  /*32880*/  LDL.LU.S16 R107, [R1+0x88] ;  /* 0x00008800016b7983 */ /* 0x000ea80000300600 */
[----:B------:R-:W2:Y:S04]  /*32890*/  LDL.LU R108, [R1+0x480] ;  /* 0x00048000016c7983 */ /* 0x000ea80000300800 */
[----:B------:R-:W2:Y:S04]  /*328a0*/  LDL.LU R109, [R1+0x610] ;  /* 0x00061000016d7983 */ /* 0x000ea80000300800 */
[----:B------:R-:W2:Y:S04]  /*328b0*/  LDL.LU R110, [R1+0x47c] ;  /* 0x00047c00016e7983 */ /* 0x000ea80000300800 */
[----:B------:R-:W2:Y:S04]  /*328c0*/  LDL.LU R111, [R1+0x60c] ;  /* 0x00060c00016f7983 */ /* 0x000ea80000300800 */
[----:B------:R-:W2:Y:S01]  /*328d0*/  LDL.LU R112, [R1+0x478] ;  /* 0x0004780001707983 */ /* 0x000ea20000300800 */
[----:B------:R-:W-:-:S03]  /*328e0*/  PRMT R18, R19, 0x7632, R18 ;  /* 0x0000763213127816 */ /* 0x000fc60000000012 */
        /* <DEDUP_REMOVED lines=9> */
[----:B------:R-:W-:-:S03]  /*32980*/  PRMT R22, R15, 0x7632, R22 ;  /* 0x000076320f167816 */ /* 0x000fc60000000016 */
[----:B------:R-:W2:Y:S01]  /*32990*/  LDL.LU R121, [R1+0x464] ;  /* 0x0004640001797983 */ /* 0x000ea20000300800 */
[----:B------:R-:W-:-:S03]  /*329a0*/  LOP3.LUT P6, RZ, R0, 0x4, RZ, 0xc0, !PT ;  /* 0x0000000400ff7812 */ /* 0x000fc600078cc0ff */
[----:B------:R-:W2:Y:S01]  /*329b0*/  LDL.LU R122, [R1+0x5f4] ;  /* 0x0005f400017a7983 */ /* 0x000ea20000300800 */
[----:B------:R-:W-:-:S03]  /*329c0*/  LOP3.LUT P4, RZ, R0, 0x8, RZ, 0xc0, !PT ;  /* 0x0000000800ff7812 */ /* 0x000fc6000788c0ff */
[----:B------:R-:W2:Y:S01]  /*329d0*/  LDL.LU R123, [R1+0x460] ;  /* 0x00046000017b7983 */ /* 0x000ea20000300800 */
[----:B------:R-:W-:Y:S02]  /*329e0*/  LOP3.LUT P3, RZ, R0, 0x1, RZ, 0xc0, !PT ;  /* 0x0000000100ff7812 */ /* 0x000fe4000786c0ff */
[----:B------:R-:W-:Y:S01]  /*329f0*/  PRMT R15, R31, 0x7632, R15 ;  /* 0x000076321f0f7816 */ /* 0x000fe2000000000f */
[----:B------:R-:W2:Y:S01]  /*32a00*/  LDL.LU R124, [R1+0x5f0] ;  /* 0x0005f000017c7983 */ /* 0x000ea20000300800 */
[----:B------:R-:W-:-:S03]  /*32a10*/  PRMT R0, R27, 0x7632, R0 ;  /* 0x000076321b007816 */ /* 0x000fc60000000000 */
[----:B------:R-:W2:Y:S01]  /*32a20*/  LDL.LU R125, [R1+0x45c] ;  /* 0x00045c00017d7983 */ /* 0x000ea20000300800 */
[----:B------:R-:W-:-:S03]  /*32a30*/  PRMT R14, R23, 0x7632, R14 ;  /* 0x00007632170e7816 */ /* 0x000fc6000000000e */
[----:B------:R-:W2:Y:S04]  /*32a40*/  LDL.LU R31, [R1+0x5ec] ;  /* 0x0005ec00011f7983 */ /* 0x000ea80000300800 */
[----:B------:R-:W2:Y:S04]  /*32a50*/  LDL.LU R27, [R1+0x458] ;  /* 0x00045800011b7983 */ /* 0x000ea80000300800 */
[----:B------:R-:W2:Y:S04]  /*32a60*/  LDL.LU R23, [R1+0x5e8] ;  /* 0x0005e80001177983 */ /* 0x000ea80000300800 */
[----:B----4-:R0:W-:Y:S04]  /*32a70*/  STG.E.U16 [R48.64], R37 ;  /* 0x0000002530007986 */ /* 0x0101e8000c101504 */
[----:B---3--:R1:W-:Y:S04]  /*32a80*/  STG.E.U16 [R46.64], R35 ;  /* 0x000000232e007986 */ /* 0x0083e8000c101504 */
[----:B0-----:R-:W3:Y:S04]  /*32a90*/  LDL.LU R37, [R1+0x94c] ;  /* 0x00094c0001257983 */ /* 0x001ee80000300800 */
[----:B-1----:R-:W4:Y:S04]  /*32aa0*/  LDL.LU R35, [R1+0x948] ;  /* 0x0009480001237983 */ /* 0x002f280000300800 */
[----:B------:R0:W-:Y:S04]  /*32ab0*/  STG.E.U16 [R44.64], R33 ;  /* 0x000000212c007986 */ /* 0x0001e8000c101504 */
[----:B0-----:R-:W2:Y:S04]  /*32ac0*/  LDL.LU R33, [R1+0x944] ;  /* 0x0009440001217983 */ /* 0x001ea80000300800 */
[----:B------:R0:W-:Y:S04]  /*32ad0*/  STG.E.U16 [R42.64], R29 ;  /* 0x0000001d2a007986 */ /* 0x0001e8000c101504 */
[----:B------:R1:W-:Y:S04]  /*32ae0*/  STG.E.U16 [R40.64], R25 ;  /* 0x0000001928007986 */ /* 0x0003e8000c101504 */
[----:B------:R1:W-:Y:S04]  /*32af0*/  STG.E.U16 [R38.64], R17 ;  /* 0x0000001126007986 */ /* 0x0003e8000c101504 */
[----:B0-----:R-:W2:Y:S04]  /*32b00*/  LDL.LU R29, [R1+0x940] ;  /* 0x00094000011d7983 */ /* 0x001ea80000300800 */
[----:B-1----:R-:W2:Y:S04]  /*32b10*/  LDL.LU R25, [R1+0x93c] ;  /* 0x00093c0001197983 */ /* 0x002ea80000300800 */
[----:B------:R-:W2:Y:S04]  /*32b20*/  LDL.LU R17, [R1+0x938] ;  /* 0x0009380001117983 */ /* 0x000ea80000300800 */
[----:B---3--:R0:W-:Y:S04]  /*32b30*/  STG.E.U16 [R36.64], R13 ;  /* 0x0000000d24007986 */ /* 0x0081e8000c101504 */
[----:B----4-:R1:W-:Y:S04]  /*32b40*/  STG.E.U16 [R34.64], R11 ;  /* 0x0000000b22007986 */ /* 0x0103e8000c101504 */
[----:B0-----:R-:W3:Y:S04]  /*32b50*/  LDL.LU R13, [R1+0x934] ;  /* 0x00093400010d7983 */ /* 0x001ee80000300800 */
[----:B-1----:R-:W4:Y:S04]  /*32b60*/  LDL.LU R11, [R1+0x930] ;  /* 0x00093000010b7983 */ /* 0x002f280000300800 */
[----:B--2---:R0:W-:Y:S04]  /*32b70*/  STG.E.U16 [R32.64], R7 ;  /* 0x0000000720007986 */ /* 0x0041e8000c101504 */
[----:B0-----:R-:W2:Y:S04]  /*32b80*/  LDL.LU R7, [R1+0x92c] ;  /* 0x00092c0001077983 */ /* 0x001ea80000300800 */
[----:B------:R0:W-:Y:S04]  /*32b90*/  STG.E.U16 [R28.64], R3 ;  /* 0x000000031c007986 */ /* 0x0001e8000c101504 */
[----:B------:R-:W-:Y:S04]  /*32ba0*/  STG.E.U16 [R24.64], R107 ;  /* 0x0000006b18007986 */ /* 0x000fe8000c101504 */
[----:B------:R1:W-:Y:S04]  /*32bb0*/  STG.E.U16 [R20.64], R94 ;  /* 0x0000005e14007986 */ /* 0x0003e8000c101504 */
[----:B------:R1:W-:Y:S04]  /*32bc0*/  STG.E.U16 [R16.64], R95 ;  /* 0x0000005f10007986 */ /* 0x0003e8000c101504 */
[----:B0-----:R-:W2:Y:S04]  /*32bd0*/  LDL.LU R3, [R1+0x928] ;  /* 0x0009280001037983 */ /* 0x001ea80000300800 */
[----:B-1----:R-:W2:Y:S04]  /*32be0*/  LDL.LU R94, [R1+0x924] ;  /* 0x00092400015e7983 */ /* 0x002ea80000300800 */
[----:B------:R-:W2:Y:S04]  /*32bf0*/  LDL.LU R95, [R1+0x920] ;  /* 0x00092000015f7983 */ /* 0x000ea80000300800 */
[----:B------:R-:W2:Y:S01]  /*32c00*/  LDL.LU R86, [R1+0x454] ;  /* 0x0004540001567983 */ /* 0x000ea20000300800 */
[----:B------:R-:W-:-:S02]  /*32c10*/  FFMA R16, R124, 0.69314718246459960938, R123 ;  /* 0x3f3172187c107823 */ /* 0x000fc4000000007b */
[----:B------:R-:W-:Y:S01]  /*32c20*/  FFMA R17, R31, 0.69314718246459960938, R125 ;  /* 0x3f3172181f117823 */ /* 0x000fe2000000007d */
[----:B---3--:R-:W-:Y:S04]  /*32c30*/  STG.E.U16 [R12.64], R30 ;  /* 0x0000001e0c007986 */ /* 0x008fe8000c101504 */
[----:B----4-:R-:W-:Y:S04]  /*32c40*/  STG.E.U16 [R10.64], R26 ;  /* 0x0000001a0a007986 */ /* 0x010fe8000c101504 */
[----:B------:R0:W-:Y:S02]  /*32c50*/  STG.E.U16 [R8.64], R22 ;  /* 0x0000001608007986 */ /* 0x0001e4000c101504 */
[----:B0-----:R-:W-:-:S02]  /*32c60*/  FFMA R8, R19, 0.69314718246459960938, R116 ;  /* 0x3f31721813087823 */ /* 0x001fc40000000074 */
[----:B------:R-:W0:Y:S02]  /*32c70*/  S2R R19, SR_TID.X ;  /* 0x0000000000137919 */ /* 0x000e240000002100 */
[----:B0-----:R-:W-:-:S04]  /*32c80*/  SHF.L.U32 R19, R19, 0x2, RZ ;  /* 0x0000000213137819 */ /* 0x001fc800000006ff */
[----:B------:R-:W-:Y:S02]  /*32c90*/  LOP3.LUT R28, R19, 0x70, RZ, 0xc0, !PT ;  /* 0x00000070131c7812 */ /* 0x000fe400078ec0ff */
        /* <DEDUP_REMOVED lines=17> */
[----:B--2---:R-:W-:Y:S04]  /*32db0*/  STG.E.U16 [R6.64], R18 ;  /* 0x0000001206007986 */ /* 0x004fe8000c101504 */
[----:B------:R-:W2:Y:S04]  /*32dc0*/  LDL.LU R105, [R1+0x430] ;  /* 0x0004300001697983 */ /* 0x000ea80000300800 */
[----:B------:R0:W-:Y:S04]  /*32dd0*/  STG.E.U16 [R4.64], R14 ;  /* 0x0000000e04007986 */ /* 0x0001e8000c101504 */
[----:B------:R-:W2:Y:S04]  /*32de0*/  LDL.LU R106, [R1+0x5bc] ;  /* 0x0005bc00016a7983 */ /* 0x000ea80000300800 */
[----:B------:R-:W2:Y:S01]  /*32df0*/  LDL.LU R107, [R1+0x42c] ;  /* 0x00042c00016b7983 */ /* 0x000ea20000300800 */
[----:B0-----:R-:W-:-:S03]  /*32e00*/  FFMA R4, R109, 0.69314718246459960938, R108 ;  /* 0x3f3172186d047823 */ /* 0x001fc6000000006c */
[----:B------:R-:W2:Y:S01]  /*32e10*/  LDL.LU R108, [R1+0x5b8] ;  /* 0x0005b800016c7983 */ /* 0x000ea20000300800 */
[----:B------:R-:W-:-:S03]  /*32e20*/  FFMA R5, R111, 0.69314718246459960938, R110 ;  /* 0x3f3172186f057823 */ /* 0x000fc6000000006e */
[----:B------:R-:W2:Y:S01]  /*32e30*/  LDL.LU R109, [R1+0x428] ;  /* 0x00042800016d7983 */ /* 0x000ea20000300800 */
[----:B------:R-:W-:-:S03]  /*32e40*/  FFMA R6, R113, 0.69314718246459960938, R112 ;  /* 0x3f31721871067823 */ /* 0x000fc60000000070 */
[----:B------:R-:W2:Y:S01]  /*32e50*/  LDL.LU R110, [R1+0x5b4] ;  /* 0x0005b400016e7983 */ /* 0x000ea20000300800 */
[----:B------:R-:W-:-:S03]  /*32e60*/  FFMA R7, R115, 0.69314718246459960938, R114 ;  /* 0x3f31721873077823 */ /* 0x000fc60000000072 */
[----:B------:R-:W2:Y:S04]  /*32e70*/  LDL.LU R111, [R1+0x424] ;  /* 0x00042400016f7983 */ /* 0x000ea80000300800 */
        /* <DEDUP_REMOVED lines=9> */
[----:B------:R-:W2:Y:S04]  /*32f10*/  LDL.LU R118, [R1+0x138] ;  /* 0x0001380001767983 */ /* 0x000ea80000300800 */
[----:B------:R-:W2:Y:S01]  /*32f20*/  LDL.LU R119, [R1+0x628] ;  /* 0x0006280001777983 */ /* 0x000ea20000300800 */
[----:B------:R-:W-:-:S03]  /*32f30*/  FFMA R18, R23, 0.69314718246459960938, R27 ;  /* 0x3f31721817127823 */ /* 0x000fc6000000001b */
        /* <DEDUP_REMOVED lines=9> */
[----:B------:R-:W-:Y:S04]  /*32fd0*/  STG.E.U16 [R2.64], R0 ;  /* 0x0000000002007986 */ /* 0x000fe8000c101504 */
[----:B------:R-:W-:Y:S04]  /*32fe0*/  STG.E.U16 [R94.64], R15 ;  /* 0x0000000f5e007986 */ /* 0x000fe8000c101504 */
[----:B------:R-:W-:Y:S06]  /*32ff0*/  BAR.SYNC.DEFER_BLOCKING 0x0 ;  /* 0x0000000000007b1d */ /* 0x000fec0000010000 */
[----:B------:R4:W-:Y:S04]  /*33000*/  STS.128 [R28], R4 ;  /* 0x000000041c007388 */ /* 0x0009e80000000c00 */
[----:B------:R0:W-:Y:S01]  /*33010*/  STS.128 [R28+0x80], R8 ;  /* 0x000080081c007388 */ /* 0x0001e20000000c00 */
[----:B---3--:R-:W-:-:S05]  /*33020*/  FFMA R19, R19, 0.69314718246459960938, R86 ;  /* 0x3f31721813137823 */ /* 0x008fca0000000056 */
[----:B------:R1:W-:Y:S01]  /*33030*/  STS.128 [R28+0x100], R16 ;  /* 0x000100101c007388 */ /* 0x0003e20000000c00 */
[----:B----4-:R-:W-:Y:S02]  /*33040*/  FFMA R4, R88, 0.69314718246459960938, R87 ;  /* 0x3f31721858047823 */ /* 0x010fe40000000057 */
[----:B------:R-:W-:Y:S02]  /*33050*/  FFMA R5, R90, 0.69314718246459960938, R89 ;  /* 0x3f3172185a057823 */ /* 0x000fe40000000059 */
[----:B------:R-:W-:Y:S02]  /*33060*/  FFMA R6, R92, 0.69314718246459960938, R91 ;  /* 0x3f3172185c067823 */ /* 0x000fe4000000005b */
[----:B------:R-:W-:Y:S02]  /*33070*/  FFMA R7, R96, 0.69314718246459960938, R93 ;  /* 0x3f31721860077823 */ /* 0x000fe4000000005d */
[----:B0-----:R-:W-:-:S03]  /*33080*/  FFMA R8, R98, 0.69314718246459960938, R97 ;  /* 0x3f31721862087823 */ /* 0x001fc60000000061 */
[----:B------:R0:W-:Y:S01]  /*33090*/  STS.128 [R28+0x180], R4 ;  /* 0x000180041c007388 */ /* 0x0001e20000000c00 */
[----:B------:R-:W-:Y:S02]  /*330a0*/  FFMA R9, R100, 0.69314718246459960938, R99 ;  /* 0x3f31721864097823 */ /* 0x000fe40000000063 */
[----:B------:R-:W-:Y:S02]  /*330b0*/  FFMA R10, R102, 0.69314718246459960938, R101 ;  /* 0x3f317218660a7823 */ /* 0x000fe40000000065 */
[----:B------:R-:W-:-:S05]  /*330c0*/  FFMA R11, R104, 0.69314718246459960938, R103 ;  /* 0x3f317218680b7823 */ /* 0x000fca0000000067 */
[----:B------:R0:W-:Y:S01]  /*330d0*/  STS.128 [R28+0x200], R8 ;  /* 0x000200081c007388 */ /* 0x0001e20000000c00 */
[----:B--2---:R-:W-:Y:S02]  /*330e0*/  FFMA R12, R106, 0.69314718246459960938, R105 ;  /* 0x3f3172186a0c7823 */ /* 0x004fe40000000069 */
[----:B------:R-:W-:Y:S02]  /*330f0*/  FFMA R13, R108, 0.69314718246459960938, R107 ;  /* 0x3f3172186c0d7823 */ /* 0x000fe4000000006b */
[----:B------:R-:W-:Y:S02]  /*33100*/  FFMA R14, R110, 0.69314718246459960938, R109 ;  /* 0x3f3172186e0e7823 */ /* 0x000fe4000000006d */
[----:B------:R-:W-:Y:S02]  /*33110*/  FFMA R15, R112, 0.69314718246459960938, R111 ;  /* 0x3f317218700f7823 */ /* 0x000fe4000000006f */
[----:B------:R-:W-:-:S03]  /*33120*/  FFMA R20, R114, 0.69314718246459960938, R113 ;  /* 0x3f31721872147823 */ /* 0x000fc60000000071 */
[----:B------:R0:W-:Y:S01]  /*33130*/  STS.128 [R28+0x280], R12 ;  /* 0x0002800c1c007388 */ /* 0x0001e20000000c00 */
[----:B------:R-:W-:Y:S01]  /*33140*/  FFMA R21, R116, 0.69314718246459960938, R115 ;  /* 0x3f31721874157823 */ /* 0x000fe20000000073 */
[----:B-1----:R-:W-:Y:S02]  /*33150*/  FSEL R16, R119, -INF , P6 ;  /* 0xff80000077107808 */ /* 0x002fe40003000000 */
[----:B------:R-:W-:Y:S02]  /*33160*/  FSEL R3, R120, -INF , P4 ;  /* 0xff80000078037808 */ /* 0x000fe40002000000 */
[----:B------:R-:W-:Y:S02]  /*33170*/  FSEL R2, R121, -INF , P3 ;  /* 0xff80000079027808 */ /* 0x000fe40001800000 */
[----:B------:R-:W-:Y:S02]  /*33180*/  FSEL R0, R122, -INF , P0 ;  /* 0xff8000007a007808 */ /* 0x000fe40000000000 */
[----:B------:R-:W-:Y:S01]  /*33190*/  FSEL R17, R123, -INF , P2 ;  /* 0xff8000007b117808 */ /* 0x000fe20001000000 */
[----:B------:R-:W-:-:S02]  /*331a0*/  FFMA R22, R118, 0.69314718246459960938, R117 ;  /* 0x3f31721876167823 */ /* 0x000fc40000000075 */
[----:B------:R-:W-:Y:S02]  /*331b0*/  FFMA R23, R16, 0.69314718246459960938, R23 ;  /* 0x3f31721810177823 */ /* 0x000fe40000000017 */
[----:B------:R-:W-:Y:S02]  /*331c0*/  FFMA R24, R3, 0.69314718246459960938, R124 ;  /* 0x3f31721803187823 */ /* 0x000fe4000000007c */
[----:B------:R-:W-:Y:S02]  /*331d0*/  FFMA R25, R2, 0.69314718246459960938, R125 ;  /* 0x3f31721802197823 */ /* 0x000fe4000000007d */
[----:B------:R-:W-:Y:S02]  /*331e0*/  FFMA R26, R0, 0.69314718246459960938, R31 ;  /* 0x3f317218001a7823 */ /* 0x000fe4000000001f */
[----:B------:R-:W-:Y:S01]  /*331f0*/  FFMA R27, R17, 0.69314718246459960938, R27 ;  /* 0x3f317218111b7823 */ /* 0x000fe2000000001b */
[----:B------:R0:W-:Y:S04]  /*33200*/  STS.128 [R28+0x300], R20 ;  /* 0x000300141c007388 */ /* 0x0001e80000000c00 */
[----:B------:R0:W-:Y:S04]  /*33210*/  STS.128 [R28+0x380], R24 ;  /* 0x000380181c007388 */ /* 0x0001e80000000c00 */
[----:B------:R-:W-:Y:S06]  /*33220*/  BAR.SYNC.DEFER_BLOCKING 0x0 ;  /* 0x0000000000007b1d */ /* 0x000fec0000010000 */
[----:B------:R-:W-:Y:S05]  /*33230*/  @P1 EXIT ;  /* 0x000000000000194d */ /* 0x000fea0003800000 */
[----:B0-----:R-:W2:Y:S04]  /*33240*/  LDL.LU R124, [R1+0x1d8] ;  /* 0x0001d800017c7983 */ /* 0x001ea80000300800 */
[----:B------:R-:W3:Y:S04]  /*33250*/  LDL.LU R31, [R1+0x91c] ;  /* 0x00091c00011f7983 */ /* 0x000ee80000300800 */
[----:B------:R-:W0:Y:S02]  /*33260*/  S2R R125, SR_CTAID.Y ;  /* 0x00000000007d7919 */ /* 0x000e240000002600 */
[----:B0-----:R-:W-:-:S04]  /*33270*/  IMAD R0, R125, c[0x0][0x1cc], RZ ;  /* 0x000073007d007a24 */ /* 0x001fc800078e02ff */
[C---:B------:R-:W-:Y:S02]  /*33280*/  IMAD.SHL.U32 R2, R0.reuse, 0x4, RZ ;  /* 0x0000000400027824 */ /* 0x040fe400078e00ff */
[----:B------:R-:W-:Y:S01]  /*33290*/  IMAD.HI R0, R0, 0x4, RZ ;  /* 0x0000000400007827 */ /* 0x000fe200078e02ff */
[----:B--2---:R-:W0:Y:S01]  /*332a0*/  LDS R7, [R124] ;  /* 0x000000007c077984 */ /* 0x004e220000000800 */
[C---:B---3--:R-:W-:Y:S02]  /*332b0*/  SHF.L.U32 R3, R31.reuse, 0x2, RZ ;  /* 0x000000021f037819 */ /* 0x048fe400000006ff */
[----:B------:R-:W-:Y:S02]  /*332c0*/  IMAD.HI R5, R31, 0x4, RZ ;  /* 0x000000041f057827 */ /* 0x000fe400078e02ff */
[----:B------:R-:W-:-:S04]  /*332d0*/  IADD3 R2, P0, P1, R3, c[0x0][0x180], R2 ;  /* 0x0000600003027a10 */ /* 0x000fc8000791e002 */
[----:B------:R-:W-:-:S05]  /*332e0*/  IADD3.X R3, R5, c[0x0][0x184], R0, P0, P1 ;  /* 0x0000610005037a10 */ /* 0x000fca00007e2400 */
[----:B0-----:R-:W-:Y:S01]  /*332f0*/  STG.E [R2.64], R7 ;  /* 0x0000000702007986 */ /* 0x001fe2000c101904 */
[----:B------:R-:W-:Y:S05]  /*33300*/  EXIT ;  /* 0x000000000000794d */ /* 0x000fea0003800000 */
.L_x_2:
[----:B------:R-:W-:-:S00]  /*33310*/  BRA `(.L_x_2) ;  /* 0xfffffff000007947 */ /* 0x000fc0000383ffff */
[----:B------:R-:W-:-:S00]  /*33320*/  NOP ;  /* 0x0000000000007918 */ /* 0x000fc00000000000 */
        /* <DEDUP_REMOVED lines=13> */
.L_x_3:


//--------------------- .nv.global.init           --------------------------
	.section	.nv.global.init,"aw",@progbits
.nv.global.init:
	.type		_$_str,@object
	.size		_$_str,(.L_0 - _$_str)
_$_str:
        /*0000*/ 	.byte	0x5f, 0x5f, 0x43, 0x55, 0x44, 0x41, 0x5f, 0x46, 0x54, 0x5a, 0x00
.L_0:


//--------------------- .nv.shared.attn_fwd       --------------------------
	.section	.nv.shared.attn_fwd,"aw",@nobits
	.sectionflags	@""
	.align	16
